def matmul_kernel(
    a_ptr,
    b_ptr,
    c_ptr,
    M,
    N,
    K,
    stride_am,
    stride_ak,
    stride_bk,
    stride_bn,
    stride_cm,
    stride_cn,
    BLOCK_M: tl.constexpr,
    BLOCK_N: tl.constexpr,
    BLOCK_K: tl.constexpr,
    GROUP_M: tl.constexpr,
):
    pid = tl.program_id(axis=0)
    num_pid_m = tl.cdiv(M, BLOCK_M)
    num_pid_n = tl.cdiv(N, BLOCK_N)
    num_pid_in_group = GROUP_M * num_pid_n
    group_id = pid // num_pid_in_group
    first_pid_m = group_id * GROUP_M
    group_size_m = min(num_pid_m - first_pid_m, GROUP_M)
    pid_m = first_pid_m + ((pid % num_pid_in_group) % group_size_m)
    pid_n = (pid % num_pid_in_group) // group_size_m

    offs_am = (pid_m * BLOCK_M + tl.arange(0, BLOCK_M)) % M
    offs_bn = (pid_n * BLOCK_N + tl.arange(0, BLOCK_N)) % N
    offs_k = tl.arange(0, BLOCK_K)
    a_ptrs = a_ptr + offs_am[:, None] * stride_am + offs_k[None, :] * stride_ak
    b_ptrs = b_ptr + offs_k[:, None] * stride_bk + offs_bn[None, :] * stride_bn

    acc = tl.zeros((BLOCK_M, BLOCK_N), dtype=tl.float32)
    for kk in range(0, tl.cdiv(K, BLOCK_K)):
        a = tl.load(a_ptrs, mask=offs_k[None, :] < K - kk * BLOCK_K, other=0.0)
        b = tl.load(b_ptrs, mask=offs_k[:, None] < K - kk * BLOCK_K, other=0.0)
        acc = tl.dot(a, b, acc)
        a_ptrs += BLOCK_K * stride_ak
        b_ptrs += BLOCK_K * stride_bk

    c = acc.to(c_ptr.dtype.element_ty)
    offs_cm = pid_m * BLOCK_M + tl.arange(0, BLOCK_M)
    offs_cn = pid_n * BLOCK_N + tl.arange(0, BLOCK_N)
    c_ptrs = c_ptr + offs_cm[:, None] * stride_cm + offs_cn[None, :] * stride_cn
    mask = (offs_cm[:, None] < M) & (offs_cn[None, :] < N)
    tl.store(c_ptrs, c, mask=mask)

# config = {"BLOCK_K": 128, "BLOCK_M": 256, "BLOCK_N": 256, "GROUP_M": 8, "arch": "sm_100", "dtype": "bf16", "num_ctas": 1, "num_stages": 3, "num_warps": 4}
# arch = sm_100


// ===== COMPILED SASS (sm_100a) =====

	.target	sm_100a

	.elftype	@"ET_EXEC"


//--------------------- .note.nv.tkinfo           --------------------------
	.section	.note.nv.tkinfo,"",@"SHT_NOTE"
	.sectionflags	@"SHF_NOTE_NV_TKINFO"
	.tkinfo
        /*0018*/ 	.word	0x00000081
        /*0030*/ 	.string	""
        /*0030*/ 	.string	"ptxas-blackwell"
        /*0030*/ 	.string	"Cuda compilation tools, release 12.9, V12.9.86"
        /*0030*/ 	.string	"Build cuda_12.9.r12.9/compiler.36037853_0"
        /*0030*/ 	.string	"-v  -suppress-debug-info  -lineinfo  -arch sm_100a "



//--------------------- .note.nv.cuver            --------------------------
	.section	.note.nv.cuver,"",@"SHT_NOTE"
	.sectionflags	@"SHF_NOTE_NV_CUVER"
        /*0018*/ 	.short	0x0001
        /*001a*/ 	.short	0x0064
        /*001c*/ 	.short	0x0001
        /*001e*/ 	.short	0x0000
        /*0020*/ 	.short	0x0001
        /*0022*/ 	.short	0x0000


//--------------------- .nv.info                  --------------------------
	.section	.nv.info,"",@"SHT_CUDA_INFO"
	.align	4


	//----- nvinfo : EIATTR_REGCOUNT
	.align		4
        /*0000*/ 	.byte	0x04, 0x2f
        /*0002*/ 	.short	(.L_4 - .L_3)
	.align		4
.L_3:
        /*0004*/ 	.word	index@(matmul_kernel)
        /*0008*/ 	.word	0x00000060


	//----- nvinfo : EIATTR_FRAME_SIZE
	.align		4
.L_4:
        /*000c*/ 	.byte	0x04, 0x11
        /*000e*/ 	.short	(.L_6 - .L_5)
	.align		4
.L_5:
        /*0010*/ 	.word	index@($__internal_2_$__cuda_sm10x_tcgen05_guardrail_trap_unallocated_columns_being_dealloced)
        /*0014*/ 	.word	0x00002898


	//----- nvinfo : EIATTR_FRAME_SIZE
	.align		4
.L_6:
        /*0018*/ 	.byte	0x04, 0x11
        /*001a*/ 	.short	(.L_8 - .L_7)
	.align		4
.L_7:
        /*001c*/ 	.word	index@($__internal_1_$__cuda_sm10x_tcgen05_guardrail_trap_phase_invalid_during_alloc)
        /*0020*/ 	.word	0x00002898


	//----- nvinfo : EIATTR_FRAME_SIZE
	.align		4
.L_8:
        /*0024*/ 	.byte	0x04, 0x11
        /*0026*/ 	.short	(.L_10 - .L_9)
	.align		4
.L_9:
        /*0028*/ 	.word	index@($__internal_0_$__cuda_sm10x_tcgen05_guardrail_trap_col_being_dealloced_not_returned_by_alloc)
        /*002c*/ 	.word	0x00002898


	//----- nvinfo : EIATTR_FRAME_SIZE
	.align		4
.L_10:
        /*0030*/ 	.byte	0x04, 0x11
        /*0032*/ 	.short	(.L_12 - .L_11)
	.align		4
.L_11:
        /*0034*/ 	.word	index@(matmul_kernel)
        /*0038*/ 	.word	0x00002898


	//----- nvinfo : EIATTR_MIN_STACK_SIZE
	.align		4
.L_12:
        /*003c*/ 	.byte	0x04, 0x12
        /*003e*/ 	.short	(.L_14 - .L_13)
	.align		4
.L_13:
        /*0040*/ 	.word	index@(matmul_kernel)
        /*0044*/ 	.word	0x00002898
.L_14:


//--------------------- .nv.info.matmul_kernel    --------------------------
	.section	.nv.info.matmul_kernel,"",@"SHT_CUDA_INFO"
	.sectionflags	@""
	.align	4


	//----- nvinfo : EIATTR_CUDA_API_VERSION
	.align		4
        /*0000*/ 	.byte	0x04, 0x37
        /*0002*/ 	.short	(.L_16 - .L_15)
.L_15:
        /*0004*/ 	.word	0x00000081


	//----- nvinfo : EIATTR_KPARAM_INFO
	.align		4
.L_16:
        /*0008*/ 	.byte	0x04, 0x17
        /*000a*/ 	.short	(.L_18 - .L_17)
.L_17:
        /*000c*/ 	.word	0x00000000
        /*0010*/ 	.short	0x000d
        /*0012*/ 	.short	0x0048
        /*0014*/ 	.byte	0x00, 0xf4, 0x21, 0x00


	//----- nvinfo : EIATTR_KPARAM_INFO
	.align		4
.L_18:
        /*0018*/ 	.byte	0x04, 0x17
        /*001a*/ 	.short	(.L_20 - .L_19)
.L_19:
        /*001c*/ 	.word	0x00000000
        /*0020*/ 	.short	0x000c
        /*0022*/ 	.short	0x0040
        /*0024*/ 	.byte	0x00, 0xf4, 0x21, 0x00


	//----- nvinfo : EIATTR_KPARAM_INFO
	.align		4
.L_20:
        /*0028*/ 	.byte	0x04, 0x17
        /*002a*/ 	.short	(.L_22 - .L_21)
.L_21:
        /*002c*/ 	.word	0x00000000
        /*0030*/ 	.short	0x000b
        /*0032*/ 	.short	0x0038
        /*0034*/ 	.byte	0x00, 0xf0, 0x11, 0x00


	//----- nvinfo : EIATTR_KPARAM_INFO
	.align		4
.L_22:
        /*0038*/ 	.byte	0x04, 0x17
        /*003a*/ 	.short	(.L_24 - .L_23)
.L_23:
        /*003c*/ 	.word	0x00000000
        /*0040*/ 	.short	0x000a
        /*0042*/ 	.short	0x0034
        /*0044*/ 	.byte	0x00, 0xf0, 0x11, 0x00


	//----- nvinfo : EIATTR_KPARAM_INFO
	.align		4
.L_24:
        /*0048*/ 	.byte	0x04, 0x17
        /*004a*/ 	.short	(.L_26 - .L_25)
.L_25:
        /*004c*/ 	.word	0x00000000
        /*0050*/ 	.short	0x0009
        /*0052*/ 	.short	0x0030
        /*0054*/ 	.byte	0x00, 0xf0, 0x11, 0x00


	//----- nvinfo : EIATTR_KPARAM_INFO
	.align		4
.L_26:
        /*0058*/ 	.byte	0x04, 0x17
        /*005a*/ 	.short	(.L_28 - .L_27)
.L_27:
        /*005c*/ 	.word	0x00000000
        /*0060*/ 	.short	0x0008
        /*0062*/ 	.short	0x002c
        /*0064*/ 	.byte	0x00, 0xf0, 0x11, 0x00


	//----- nvinfo : EIATTR_KPARAM_INFO
	.align		4
.L_28:
        /*0068*/ 	.byte	0x04, 0x17
        /*006a*/ 	.short	(.L_30 - .L_29)
.L_29:
        /*006c*/ 	.word	0x00000000
        /*0070*/ 	.short	0x0007
        /*0072*/ 	.short	0x0028
        /*0074*/ 	.byte	0x00, 0xf0, 0x11, 0x00


	//----- nvinfo : EIATTR_KPARAM_INFO
	.align		4
.L_30:
        /*0078*/ 	.byte	0x04, 0x17
        /*007a*/ 	.short	(.L_32 - .L_31)
.L_31:
        /*007c*/ 	.word	0x00000000
        /*0080*/ 	.short	0x0006
        /*0082*/ 	.short	0x0024
        /*0084*/ 	.byte	0x00, 0xf0, 0x11, 0x00


	//----- nvinfo : EIATTR_KPARAM_INFO
	.align		4
.L_32:
        /*0088*/ 	.byte	0x04, 0x17
        /*008a*/ 	.short	(.L_34 - .L_33)
.L_33:
        /*008c*/ 	.word	0x00000000
        /*0090*/ 	.short	0x0005
        /*0092*/ 	.short	0x0020
        /*0094*/ 	.byte	0x00, 0xf0, 0x11, 0x00


	//----- nvinfo : EIATTR_KPARAM_INFO
	.align		4
.L_34:
        /*0098*/ 	.byte	0x04, 0x17
        /*009a*/ 	.short	(.L_36 - .L_35)
.L_35:
        /*009c*/ 	.word	0x00000000
        /*00a0*/ 	.short	0x0004
        /*00a2*/ 	.short	0x001c
        /*00a4*/ 	.byte	0x00, 0xf0, 0x11, 0x00


	//----- nvinfo : EIATTR_KPARAM_INFO
	.align		4
.L_36:
        /*00a8*/ 	.byte	0x04, 0x17
        /*00aa*/ 	.short	(.L_38 - .L_37)
.L_37:
        /*00ac*/ 	.word	0x00000000
        /*00b0*/ 	.short	0x0003
        /*00b2*/ 	.short	0x0018
        /*00b4*/ 	.byte	0x00, 0xf0, 0x11, 0x00


	//----- nvinfo : EIATTR_KPARAM_INFO
	.align		4
.L_38:
        /*00b8*/ 	.byte	0x04, 0x17
        /*00ba*/ 	.short	(.L_40 - .L_39)
.L_39:
        /*00bc*/ 	.word	0x00000000
        /*00c0*/ 	.short	0x0002
        /*00c2*/ 	.short	0x0010
        /*00c4*/ 	.byte	0x00, 0xf4, 0x21, 0x00


	//----- nvinfo : EIATTR_KPARAM_INFO
	.align		4
.L_40:
        /*00c8*/ 	.byte	0x04, 0x17
        /*00ca*/ 	.short	(.L_42 - .L_41)
.L_41:
        /*00cc*/ 	.word	0x00000000
        /*00d0*/ 	.short	0x0001
        /*00d2*/ 	.short	0x0008
        /*00d4*/ 	.byte	0x00, 0xf4, 0x21, 0x00


	//----- nvinfo : EIATTR_KPARAM_INFO
	.align		4
.L_42:
        /*00d8*/ 	.byte	0x04, 0x17
        /*00da*/ 	.short	(.L_44 - .L_43)
.L_43:
        /*00dc*/ 	.word	0x00000000
        /*00e0*/ 	.short	0x0000
        /*00e2*/ 	.short	0x0000
        /*00e4*/ 	.byte	0x00, 0xf4, 0x21, 0x00


	//----- nvinfo : EIATTR_AT_ENTRY_FRAGMENTS
	.align		4
.L_44:
        /*00e8*/ 	.byte	0x04, 0x4f
        /*00ea*/ 	.short	(.L_46 - .L_45)


	//   ....[0]....
.L_45:
        /*00ec*/ 	.word	0x00000004


	//----- nvinfo : EIATTR_RESERVED_SMEM_USED
	.align		4
.L_46:
        /*00f0*/ 	.byte	0x01, 0x41
	.zero		2


	//----- nvinfo : EIATTR_SPARSE_MMA_MASK
	.align		4
        /*00f4*/ 	.byte	0x03, 0x50
        /*00f6*/ 	.short	0x0000


	//----- nvinfo : EIATTR_TCGEN05_1CTA_USED
	.align		4
        /*00f8*/ 	.byte	0x01, 0x51
	.zero		2


	//----- nvinfo : EIATTR_MAXREG_COUNT
	.align		4
        /*00fc*/ 	.byte	0x03, 0x1b
        /*00fe*/ 	.short	0x00ff


	//----- nvinfo : EIATTR_NUM_BARRIERS
	.align		4
        /*0100*/ 	.byte	0x02, 0x4c
        /*0102*/ 	.byte	0x01
	.zero		1


	//----- nvinfo : EIATTR_ANNOTATIONS
	.align		4
        /*0104*/ 	.byte	0x04, 0x55
        /*0106*/ 	.short	(.L_48 - .L_47)


	//   ....[0]....
.L_47:
        /*0108*/ 	.word	0x00000001
        /*010c*/ 	.byte	0x90, 0x09, 0x00, 0x00, 0x01, 0x00, 0x00, 0x00, 0xd0, 0x09, 0x00, 0x00, 0x01, 0x00, 0x00, 0x00
        /* <DEDUP_REMOVED lines=633> */
        /*28ac*/ 	.byte	0x90, 0x39, 0x01, 0x00, 0x01, 0x00, 0x00, 0x00, 0xa0, 0x39, 0x01, 0x00


	//----- nvinfo : EIATTR_INT_WARP_WIDE_INSTR_OFFSETS
	.align		4
.L_48:
        /*28b8*/ 	.byte	0x04, 0x31
        /*28ba*/ 	.short	(.L_50 - .L_49)


	//   ....[0]....
.L_49:
        /*28bc*/ 	.word	0x0000a310


	//   ....[1]....
        /*28c0*/ 	.word	0x0000a320


	//   ....[2]....
        /*28c4*/ 	.word	0x00010e10


	//   ....[3]....
        /*28c8*/ 	.word	0x0005dcc0


	//   ....[4]....
        /*28cc*/ 	.word	0x0005dd10


	//----- nvinfo : EIATTR_COOP_GROUP_MASK_REGIDS
	.align		4
.L_50:
        /*28d0*/ 	.byte	0x04, 0x29
        /*28d2*/ 	.short	(.L_52 - .L_51)


	//   ....[0]....
.L_51:
        /*28d4*/ 	.word	0xffffffff


	//   ....[1]....
        /*28d8*/ 	.word	0xffffffff


	//   ....[2]....
        /*28dc*/ 	.word	0xffffffff


	//   ....[3]....
        /*28e0*/ 	.word	0xffffffff


	//----- nvinfo : EIATTR_COOP_GROUP_INSTR_OFFSETS
	.align		4
.L_52:
        /*28e4*/ 	.byte	0x04, 0x28
        /*28e6*/ 	.short	(.L_54 - .L_53)


	//   ....[0]....
.L_53:
        /*28e8*/ 	.word	0x00000070


	//   ....[1]....
        /*28ec*/ 	.word	0x00000330


	//   ....[2]....
        /*28f0*/ 	.word	0x0005db50


	//   ....[3]....
        /*28f4*/ 	.word	0x0005ddc0


	//----- nvinfo : EIATTR_VRC_CTA_INIT_COUNT
	.align		4
.L_54:
        /*28f8*/ 	.byte	0x02, 0x4a
        /*28fa*/ 	.byte	0x80
	.zero		1


	//----- nvinfo : EIATTR_MBARRIER_INSTR_OFFSETS
	.align		4
        /*28fc*/ 	.byte	0x04, 0x39
        /*28fe*/ 	.short	(.L_56 - .L_55)


	//   ....[0]....
.L_55:
        /*2900*/ 	.word	0x0000a620
        /*2904*/ 	.word	0x000000ff
        /*2908*/ 	.word	0x00000000
        /*290c*/ 	.short	0x0100
        /*290e*/ 	.byte	0x08
	.zero		1


	//   ....[1]....
        /*2910*/ 	.word	0x00010e20
        /*2914*/ 	.word	0x000000ff
        /*2918*/ 	.word	0x00040008
        /*291c*/ 	.short	0x0100
        /*291e*/ 	.byte	0x04
	.zero		1


	//   ....[2]....
        /*2920*/ 	.word	0x000337d0
        /*2924*/ 	.word	0x000000ff
        /*2928*/ 	.word	0x00000000
        /*292c*/ 	.short	0x010a
        /*292e*/ 	.byte	0x08
	.zero		1


	//   ....[3]....
        /*2930*/ 	.word	0x0004b0c0
        /*2934*/ 	.word	0x000000ff
        /*2938*/ 	.word	0x00000000
        /*293c*/ 	.short	0x010a
        /*293e*/ 	.byte	0x08
	.zero		1


	//   ....[4]....
        /*2940*/ 	.word	0x0004b180
        /*2944*/ 	.word	0x000000ff
        /*2948*/ 	.word	0x00040000
        /*294c*/ 	.short	0x0108
        /*294e*/ 	.byte	0x04
	.zero		1


	//   ....[5]....
        /*2950*/ 	.word	0x0004b240
        /*2954*/ 	.word	0x000000ff
        /*2958*/ 	.word	0x00040008
        /*295c*/ 	.short	0x0108
        /*295e*/ 	.byte	0x04
	.zero		1


	//   ....[6]....
        /*2960*/ 	.word	0x0005dde0
        /*2964*/ 	.word	0x000000ff
        /*2968*/ 	.word	0x00000000
        /*296c*/ 	.short	0x010a
        /*296e*/ 	.byte	0x08
	.zero		1


	//   ....[7]....
        /*2970*/ 	.word	0x0005de10
        /*2974*/ 	.word	0x000000ff
        /*2978*/ 	.word	0x00000000
        /*297c*/ 	.short	0x010a
        /*297e*/ 	.byte	0x08
	.zero		1


	//----- nvinfo : EIATTR_NUM_MBARRIERS
	.align		4
.L_56:
        /*2980*/ 	.byte	0x03, 0x38
        /*2982*/ 	.short	0x0002


	//----- nvinfo : EIATTR_EXIT_INSTR_OFFSETS
	.align		4
        /*2984*/ 	.byte	0x04, 0x1c
        /*2986*/ 	.short	(.L_58 - .L_57)


	//   ....[0]....
.L_57:
        /*2988*/ 	.word	0x0005ddd0


	//----- nvinfo : EIATTR_REQNTID
	.align		4
.L_58:
        /*298c*/ 	.byte	0x04, 0x10
        /*298e*/ 	.short	(.L_60 - .L_59)
.L_59:
        /*2990*/ 	.word	0x00000080
        /*2994*/ 	.word	0x00000001
        /*2998*/ 	.word	0x00000001


	//----- nvinfo : EIATTR_CRS_STACK_SIZE
	.align		4
.L_60:
        /*299c*/ 	.byte	0x04, 0x1e
        /*299e*/ 	.short	(.L_62 - .L_61)
.L_61:
        /*29a0*/ 	.word	0x00000000


	//----- nvinfo : EIATTR_CBANK_PARAM_SIZE
	.align		4
.L_62:
        /*29a4*/ 	.byte	0x03, 0x19
        /*29a6*/ 	.short	0x0050


	//----- nvinfo : EIATTR_PARAM_CBANK
	.align		4
        /*29a8*/ 	.byte	0x04, 0x0a
        /*29aa*/ 	.short	(.L_64 - .L_63)
	.align		4
.L_63:
        /*29ac*/ 	.word	index@(.nv.constant0.matmul_kernel)
        /*29b0*/ 	.short	0x0380
        /*29b2*/ 	.short	0x0050


	//----- nvinfo : EIATTR_SW_WAR
	.align		4
.L_64:
        /*29b4*/ 	.byte	0x04, 0x36
        /*29b6*/ 	.short	(.L_66 - .L_65)
.L_65:
        /*29b8*/ 	.word	0x00000008
.L_66:


//--------------------- .nv.compat                --------------------------
	.section	.nv.compat,"",@"SHT_CUDA_COMPAT_INFO"
	.align	4
        /*0000*/ 	.byte	0x02, 0x02, 0x02, 0x00, 0x02, 0x05, 0x05, 0x00, 0x02, 0x03, 0x00, 0x00, 0x02, 0x06, 0x01, 0x00


//--------------------- .nv.callgraph             --------------------------
	.section	.nv.callgraph,"",@"SHT_CUDA_CALLGRAPH"
	.align	4
	.sectionentsize	8
	.align		4
        /*0000*/ 	.word	0x00000000
	.align		4
        /*0004*/ 	.word	0xffffffff
	.align		4
        /*0008*/ 	.word	0x00000000
	.align		4
        /*000c*/ 	.word	0xfffffffe
	.align		4
        /*0010*/ 	.word	0x00000000
	.align		4
        /*0014*/ 	.word	0xfffffffd
	.align		4
        /*0018*/ 	.word	0x00000000
	.align		4
        /*001c*/ 	.word	0xfffffffc


//--------------------- .text.matmul_kernel       --------------------------
	.section	.text.matmul_kernel,"ax",@progbits
	.align	128
        .global         matmul_kernel
        .type           matmul_kernel,@function
        .size           matmul_kernel,(.L_x_20 - matmul_kernel)
        .other          matmul_kernel,@"STO_CUDA_ENTRY STV_DEFAULT"
matmul_kernel:
.text.matmul_kernel:
[----:B------:R-:W0:Y:S01]  /*0000*/  LDC R1, c[0x0][0x37c] ;  /* 0x0000df00ff017b82 */ /* 0x000e220000000800 */
[----:B------:R-:W1:Y:S01]  /*0010*/  S2R R0, SR_TID.X ;  /* 0x0000000000007919 */ /* 0x000e620000002100 */
[----:B0-----:R-:W-:Y:S01]  /*0020*/  VIADD R1, R1, 0xffffd768 ;  /* 0xffffd76801017836 */ /* 0x001fe20000000000 */
[----:B-1----:R-:W-:-:S13]  /*0030*/  ISETP.GE.U32.AND P0, PT, R0, 0x20, PT ;  /* 0x000000200000780c */ /* 0x002fda0003f06070 */
[----:B------:R-:W-:Y:S02]  /*0040*/  VOTEU.ANY UP0, P0 ;  /* 0x0000000000ff7886 */ /* 0x000fe40000000100 */
[----:B------:R-:W-:Y:S05]  /*0050*/  BRA.U UP0, `(.L_x_0) ;  /* 0x0000000100b87547 */ /* 0x000fea000b800000 */
[----:B------:R-:W0:Y:S01]  /*0060*/  S2UR UR6, SR_CgaCtaId ;  /* 0x00000000000679c3 */ /* 0x000e220000008800 */
[----:B------:R-:W-:Y:S01]  /*0070*/  NOP ;  /* 0x0000000000007918 */ /* 0x000fe20000000000 */
[----:B------:R-:W-:Y:S02]  /*0080*/  UMOV UR4, 0x40 ;  /* 0x0000004000047882 */ /* 0x000fe40000000000 */
[----:B0-----:R-:W-:-:S09]  /*0090*/  ULEA UR4, UR6, UR4, 0x18 ;  /* 0x0000000406047291 */ /* 0x001fd2000f8ec0ff */
[----:B------:R-:W0:Y:S01]  /*00a0*/  LDS.U8 R2, [UR4] ;  /* 0x00000004ff027984 */ /* 0x000e220008000000 */
[----:B------:R-:W-:Y:S02]  /*00b0*/  UMOV UR4, 0x400 ;  /* 0x0000040000047882 */ /* 0x000fe40000000000 */
[----:B------:R-:W-:Y:S01]  /*00c0*/  ULEA UR4, UR6, UR4, 0x18 ;  /* 0x0000000406047291 */ /* 0x000fe2000f8ec0ff */
[----:B0-----:R-:W-:-:S13]  /*00d0*/  ISETP.NE.AND P0, PT, R2, RZ, PT ;  /* 0x000000ff0200720c */ /* 0x001fda0003f05270 */
[----:B------:R-:W-:Y:S05]  /*00e0*/  @P0 BRA `(.L_x_1) ;  /* 0x00000000007c0947 */ /* 0x000fea0003800000 */
[----:B------:R-:W-:-:S13]  /*00f0*/  ELECT P0, URZ, PT ;  /* 0x0000000000ff782f */ /* 0x000fda0003800000 */
[----:B------:R-:W-:Y:S05]  /*0100*/  @!P0 BRA `(.L_x_2) ;  /* 0x0000000000848947 */ /* 0x000fea0003800000 */
[----:B------:R-:W-:Y:S01]  /*0110*/  UMOV UR5, 0x10 ;  /* 0x0000001000057882 */ /* 0x000fe20000000000 */
[----:B------:R-:W-:Y:S02]  /*0120*/  IMAD.MOV.U32 R5, RZ, RZ, 0x1 ;  /* 0x00000001ff057424 */ /* 0x000fe400078e00ff */
[----:B------:R-:W-:Y:S02]  /*0130*/  IMAD.MOV.U32 R3, RZ, RZ, 0xffff ;  /* 0x0000ffffff037424 */ /* 0x000fe400078e00ff */
[----:B------:R-:W-:Y:S04]  /*0140*/  DEPBAR.LE SB0, 0x36 ;  /* 0x00008d800000791a */ /* 0x000fe80000000000 */
[----:B------:R-:W0:Y:S02]  /*0150*/  UTCATOMSWS.FIND_AND_SET.ALIGN UP1, UR5, UR5 ;  /* 0x00000005000575e3 */ /* 0x000e240008020800 */
[----:B0-----:R-:W-:-:S04]  /*0160*/  PLOP3.LUT P0, PT, PT, PT, UP1, 0x80, 0x8 ;  /* 0x000000000008781c */ /* 0x001fc80003f0f018 */
[----:B------:R-:W-:-:S04]  /*0170*/  SEL R2, RZ, 0xffffffff, !P0 ;  /* 0xffffffffff027807 */ /* 0x000fc80004000000 */
[----:B------:R-:W-:Y:S01]  /*0180*/  ISETP.NE.AND P0, PT, R2, RZ, PT ;  /* 0x000000ff0200720c */ /* 0x000fe20003f05270 */
[----:B------:R-:W-:-:S12]  /*0190*/  IMAD.U32 R2, RZ, RZ, UR5 ;  /* 0x00000005ff027e24 */ /* 0x000fd8000f8e00ff */
[----:B------:R-:W-:Y:S05]  /*01a0*/  @P0 BRA `(.L_x_3) ;  /* 0x0000000000240947 */ /* 0x000fea0003800000 */
.L_x_4:
[----:B------:R-:W-:Y:S05]  /*01b0*/  NANOSLEEP 0x64 ;  /* 0x000000640000795d */ /* 0x000fea0003800000 */
[----:B------:R-:W-:-:S05]  /*01c0*/  UMOV UR5, 0x10 ;  /* 0x0000001000057882 */ /* 0x000fca0000000000 */
[----:B------:R-:W-:Y:S04]  /*01d0*/  DEPBAR.LE SB0, 0x36 ;  /* 0x00008d800000791a */ /* 0x000fe80000000000 */
[----:B------:R-:W0:Y:S02]  /*01e0*/  UTCATOMSWS.FIND_AND_SET.ALIGN UP1, UR5, UR5 ;  /* 0x00000005000575e3 */ /* 0x000e240008020800 */
[----:B0-----:R-:W-:-:S04]  /*01f0*/  PLOP3.LUT P0, PT, PT, PT, UP1, 0x80, 0x8 ;  /* 0x000000000008781c */ /* 0x001fc80003f0f018 */
[----:B------:R-:W-:-:S04]  /*0200*/  SEL R2, RZ, 0xffffffff, !P0 ;  /* 0xffffffffff027807 */ /* 0x000fc80004000000 */
[----:B------:R-:W-:Y:S01]  /*0210*/  ISETP.NE.AND P0, PT, R2, RZ, PT ;  /* 0x000000ff0200720c */ /* 0x000fe20003f05270 */
[----:B------:R-:W-:-:S12]  /*0220*/  IMAD.U32 R2, RZ, RZ, UR5 ;  /* 0x00000005ff027e24 */ /* 0x000fd8000f8e00ff */
[----:B------:R-:W-:Y:S05]  /*0230*/  @!P0 BRA `(.L_x_4) ;  /* 0xfffffffc00dc8947 */ /* 0x000fea000383ffff */
.L_x_3:
[C---:B------:R-:W-:Y:S01]  /*0240*/  VIADD R4, R2.reuse, 0x10 ;  /* 0x0000001002047836 */ /* 0x040fe20000000000 */
[----:B------:R-:W-:Y:S01]  /*0250*/  UMOV UR5, 0x50 ;  /* 0x0000005000057882 */ /* 0x000fe20000000000 */
[----:B------:R-:W-:Y:S01]  /*0260*/  SHF.L.U32 R3, R3, R2, RZ ;  /* 0x0000000203037219 */ /* 0x000fe200000006ff */
[----:B------:R-:W-:Y:S01]  /*0270*/  ULEA UR5, UR6, UR5, 0x18 ;  /* 0x0000000506057291 */ /* 0x000fe2000f8ec0ff */
[----:B------:R-:W-:Y:S01]  /*0280*/  IMAD.SHL.U32 R2, R2, 0x20, RZ ;  /* 0x0000002002027824 */ /* 0x000fe200078e00ff */
[----:B------:R-:W-:-:S04]  /*0290*/  SHF.L.U32 R4, R5, R4, RZ ;  /* 0x0000000405047219 */ /* 0x000fc800000006ff */
[----:B------:R-:W-:-:S05]  /*02a0*/  LOP3.LUT R3, R4, R3, RZ, 0xfc, !PT ;  /* 0x0000000304037212 */ /* 0x000fca00078efcff */
[----:B------:R0:W-:Y:S04]  /*02b0*/  ATOMS.OR RZ, [UR5], R3 ;  /* 0x00000003ffff798c */ /* 0x0001e8000b000005 */
[----:B------:R0:W-:Y:S01]  /*02c0*/  STS [UR4], R2 ;  /* 0x00000002ff007988 */ /* 0x0001e20008000804 */
[----:B------:R-:W-:Y:S05]  /*02d0*/  BRA `(.L_x_2) ;  /* 0x0000000000107947 */ /* 0x000fea0003800000 */
.L_x_1:
[----:B------:R-:W-:-:S05]  /*02e0*/  IMAD.MOV.U32 R2, RZ, RZ, -0x1 ;  /* 0xffffffffff027424 */ /* 0x000fca00078e00ff */
[----:B------:R0:W-:Y:S02]  /*02f0*/  STS [UR4], R2 ;  /* 0x00000002ff007988 */ /* 0x0001e40008000804 */
[----:B0-----:R-:W-:-:S07]  /*0300*/  MOV R2, 0x320 ;  /* 0x0000032000027802 */ /* 0x001fce0000000f00 */
[----:B------:R-:W-:Y:S05]  /*0310*/  CALL.REL.NOINC `($__internal_1_$__cuda_sm10x_tcgen05_guardrail_trap_phase_invalid_during_alloc) ;  /* 0x000005d800d47944 */ /* 0x000fea0003c00000 */
.L_x_2:
[----:B------:R-:W-:Y:S05]  /*0320*/  WARPSYNC.ALL ;  /* 0x0000000000007948 */ /* 0x000fea0003800000 */
[----:B------:R-:W-:Y:S01]  /*0330*/  NOP ;  /* 0x0000000000007918 */ /* 0x000fe20000000000 */
.L_x_0:
[----:B------:R-:W1:Y:S01]  /*0340*/  LDC.64 R86, c[0x0][0x398] ;  /* 0x0000e600ff567b82 */ /* 0x000e620000000a00 */
[----:B------:R-:W2:Y:S01]  /*0350*/  S2R R7, SR_CTAID.X ;  /* 0x0000000000077919 */ /* 0x000ea20000002500 */
[----:B------:R-:W-:Y:S01]  /*0360*/  LOP3.LUT R64, R0, 0x7f, RZ, 0xc0, !PT ;  /* 0x0000007f00407812 */ /* 0x000fe200078ec0ff */
[----:B------:R-:W-:Y:S01]  /*0370*/  UMOV UR4, 0x400 ;  /* 0x0000040000047882 */ /* 0x000fe20000000000 */
[----:B------:R-:W-:Y:S01]  /*0380*/  SHF.R.U32.HI R13, RZ, 0x5, R0 ;  /* 0x00000005ff0d7819 */ /* 0x000fe20000011600 */
[----:B------:R-:W3:Y:S03]  /*0390*/  LDCU UR8, c[0x0][0x3a4] ;  /* 0x00007480ff0877ac */ /* 0x000ee60008000800 */
[----:B------:R-:W4:Y:S08]  /*03a0*/  S2UR UR6, SR_CgaCtaId ;  /* 0x00000000000679c3 */ /* 0x000f300000008800 */
[----:B------:R-:W0:Y:S02]  /*03b0*/  LDC R54, c[0x0][0x3a0] ;  /* 0x0000e800ff367b82 */ /* 0x000e240000000800 */
[----:B01----:R-:W-:Y:S01]  /*03c0*/  VIADD R2, R87, 0xff ;  /* 0x000000ff57027836 */ /* 0x003fe20000000000 */
[----:B------:R-:W-:-:S04]  /*03d0*/  IABS R90, R87 ;  /* 0x00000057005a7213 */ /* 0x000fc80000000000 */
[----:B------:R-:W-:Y:S01]  /*03e0*/  SHF.R.S32.HI R3, RZ, 0x1f, R2 ;  /* 0x0000001fff037819 */ /* 0x000fe20000011402 */
[----:B----4-:R-:W-:-:S03]  /*03f0*/  ULEA UR4, UR6, UR4, 0x18 ;  /* 0x0000000406047291 */ /* 0x010fc6000f8ec0ff */
[----:B------:R-:W-:Y:S01]  /*0400*/  LEA.HI R3, R3, R2, RZ, 0x8 ;  /* 0x0000000203037211 */ /* 0x000fe200078f40ff */
[----:B------:R-:W-:Y:S01]  /*0410*/  BAR.SYNC.DEFER_BLOCKING 0x0 ;  /* 0x0000000000007b1d */ /* 0x000fe20000010000 */
[----:B--2---:R-:W-:Y:S02]  /*0420*/  IABS R8, R7 ;  /* 0x0000000700087213 */ /* 0x004fe40000000000 */
[----:B------:R-:W-:-:S05]  /*0430*/  SHF.R.S32.HI R3, RZ, 0x8, R3 ;  /* 0x00000008ff037819 */ /* 0x000fca0000011403 */
[----:B------:R-:W-:-:S05]  /*0440*/  IMAD.SHL.U32 R4, R3, 0x8, RZ ;  /* 0x0000000803047824 */ /* 0x000fca00078e00ff */
[-C--:B------:R-:W-:Y:S02]  /*0450*/  IABS R9, R4.reuse ;  /* 0x0000000400097213 */ /* 0x080fe40000000000 */
[----:B------:R-:W-:Y:S02]  /*0460*/  IABS R10, R4 ;  /* 0x00000004000a7213 */ /* 0x000fe40000000000 */
[----:B------:R-:W0:Y:S01]  /*0470*/  I2F.RP R5, R9 ;  /* 0x0000000900057306 */ /* 0x000e220000209400 */
[----:B------:R-:W1:Y:S07]  /*0480*/  LDS R16, [UR4] ;  /* 0x00000004ff107984 */ /* 0x000e6e0008000800 */
[----:B0-----:R-:W0:Y:S02]  /*0490*/  MUFU.RCP R5, R5 ;  /* 0x0000000500057308 */ /* 0x001e240000001000 */
[----:B0-----:R-:W-:-:S02]  /*04a0*/  VIADD R2, R5, 0xffffffe ;  /* 0x0ffffffe05027836 */ /* 0x001fc40000000000 */
[----:B------:R-:W-:-:S04]  /*04b0*/  IMAD.MOV R5, RZ, RZ, -R10 ;  /* 0x000000ffff057224 */ /* 0x000fc800078e0a0a */
[----:B------:R0:W2:Y:S02]  /*04c0*/  F2I.FTZ.U32.TRUNC.NTZ R3, R2 ;  /* 0x0000000200037305 */ /* 0x0000a4000021f000 */
[----:B0-----:R-:W-:Y:S01]  /*04d0*/  IMAD.MOV.U32 R2, RZ, RZ, RZ ;  /* 0x000000ffff027224 */ /* 0x001fe200078e00ff */
[----:B-1----:R-:W-:Y:S01]  /*04e0*/  R2UR UR5, R16 ;  /* 0x00000000100572ca */ /* 0x002fe200000e0000 */
[----:B--2---:R-:W-:-:S04]  /*04f0*/  IMAD.MOV R6, RZ, RZ, -R3 ;  /* 0x000000ffff067224 */ /* 0x004fc800078e0a03 */
[----:B------:R-:W-:Y:S02]  /*0500*/  IMAD R11, R6, R9, RZ ;  /* 0x00000009060b7224 */ /* 0x000fe400078e02ff */
[----:B------:R-:W-:Y:S02]  /*0510*/  IMAD.MOV.U32 R6, RZ, RZ, R8 ;  /* 0x000000ffff067224 */ /* 0x000fe400078e0008 */
[----:B------:R-:W-:-:S06]  /*0520*/  IMAD.HI.U32 R3, R3, R11, R2 ;  /* 0x0000000b03037227 */ /* 0x000fcc00078e0002 */
[----:B------:R-:W-:-:S04]  /*0530*/  IMAD.HI.U32 R3, R3, R6, RZ ;  /* 0x0000000603037227 */ /* 0x000fc800078e00ff */
[----:B------:R-:W-:Y:S01]  /*0540*/  IMAD R2, R3, R5, R6 ;  /* 0x0000000503027224 */ /* 0x000fe200078e0206 */
[----:B------:R-:W-:Y:S04]  /*0550*/  BAR.SYNC.DEFER_BLOCKING 0x0 ;  /* 0x0000000000007b1d */ /* 0x000fe80000010000 */
[----:B------:R-:W-:-:S13]  /*0560*/  ISETP.GT.U32.AND P1, PT, R9, R2, PT ;  /* 0x000000020900720c */ /* 0x000fda0003f24070 */
[----:B------:R-:W-:Y:S02]  /*0570*/  @!P1 IMAD.IADD R2, R2, 0x1, -R9 ;  /* 0x0000000102029824 */ /* 0x000fe400078e0a09 */
[----:B------:R-:W-:Y:S01]  /*0580*/  @!P1 VIADD R3, R3, 0x1 ;  /* 0x0000000103039836 */ /* 0x000fe20000000000 */
[----:B------:R-:W-:Y:S02]  /*0590*/  ISETP.NE.AND P1, PT, R4, RZ, PT ;  /* 0x000000ff0400720c */ /* 0x000fe40003f25270 */
[----:B------:R-:W-:Y:S02]  /*05a0*/  ISETP.GE.U32.AND P0, PT, R2, R9, PT ;  /* 0x000000090200720c */ /* 0x000fe40003f06070 */
[----:B------:R-:W-:-:S04]  /*05b0*/  LOP3.LUT R2, R7, R4, RZ, 0x3c, !PT ;  /* 0x0000000407027212 */ /* 0x000fc800078e3cff */
[----:B------:R-:W-:Y:S01]  /*05c0*/  ISETP.GE.AND P2, PT, R2, RZ, PT ;  /* 0x000000ff0200720c */ /* 0x000fe20003f46270 */
[----:B------:R-:W-:-:S06]  /*05d0*/  VIADD R2, R86, 0xff ;  /* 0x000000ff56027836 */ /* 0x000fcc0000000000 */
[----:B------:R-:W-:-:S04]  /*05e0*/  @P0 VIADD R3, R3, 0x1 ;  /* 0x0000000103030836 */ /* 0x000fc80000000000 */
[----:B------:R-:W-:Y:S01]  /*05f0*/  IMAD.MOV.U32 R5, RZ, RZ, R3 ;  /* 0x000000ffff057224 */ /* 0x000fe200078e0003 */
[----:B------:R-:W-:-:S03]  /*0600*/  SHF.R.S32.HI R3, RZ, 0x1f, R2 ;  /* 0x0000001fff037819 */ /* 0x000fc60000011402 */
[----:B------:R-:W-:Y:S01]  /*0610*/  @!P2 IMAD.MOV R5, RZ, RZ, -R5 ;  /* 0x000000ffff05a224 */ /* 0x000fe200078e0a05 */
[----:B------:R-:W-:Y:S02]  /*0620*/  @!P1 LOP3.LUT R5, RZ, R4, RZ, 0x33, !PT ;  /* 0x00000004ff059212 */ /* 0x000fe400078e33ff */
[----:B------:R-:W-:-:S03]  /*0630*/  LEA.HI R3, R3, R2, RZ, 0x8 ;  /* 0x0000000203037211 */ /* 0x000fc600078f40ff */
[----:B------:R-:W-:Y:S02]  /*0640*/  IMAD.SHL.U32 R10, R5, 0x8, RZ ;  /* 0x00000008050a7824 */ /* 0x000fe400078e00ff */
[----:B------:R-:W-:-:S03]  /*0650*/  IMAD.MOV R5, RZ, RZ, -R5 ;  /* 0x000000ffff057224 */ /* 0x000fc600078e0a05 */
[----:B------:R-:W-:Y:S01]  /*0660*/  LEA.HI.SX32 R3, R3, -R10, 0x18 ;  /* 0x8000000a03037211 */ /* 0x000fe200078fc2ff */
[----:B------:R-:W-:-:S03]  /*0670*/  IMAD R12, R4, R5, R7 ;  /* 0x00000005040c7224 */ /* 0x000fc600078e0207 */
[----:B------:R-:W-:Y:S02]  /*0680*/  VIMNMX R11, PT, PT, R3, 0x8, PT ;  /* 0x00000008030b7848 */ /* 0x000fe40003fe0100 */
[----:B------:R-:W-:Y:S02]  /*0690*/  IABS R4, R12 ;  /* 0x0000000c00047213 */ /* 0x000fe40000000000 */
[-C--:B------:R-:W-:Y:S02]  /*06a0*/  IABS R8, R11.reuse ;  /* 0x0000000b00087213 */ /* 0x080fe40000000000 */
[----:B------:R-:W-:Y:S02]  /*06b0*/  IABS R7, R11 ;  /* 0x0000000b00077213 */ /* 0x000fe40000000000 */
[----:B------:R-:W0:Y:S08]  /*06c0*/  I2F.RP R6, R8 ;  /* 0x0000000800067306 */ /* 0x000e300000209400 */
[----:B0-----:R-:W0:Y:S02]  /*06d0*/  MUFU.RCP R6, R6 ;  /* 0x0000000600067308 */ /* 0x001e240000001000 */
[----:B0-----:R-:W-:-:S02]  /*06e0*/  VIADD R2, R6, 0xffffffe ;  /* 0x0ffffffe06027836 */ /* 0x001fc40000000000 */
[----:B------:R-:W-:-:S04]  /*06f0*/  IMAD.MOV R6, RZ, RZ, -R7 ;  /* 0x000000ffff067224 */ /* 0x000fc800078e0a07 */
[----:B------:R0:W1:Y:S02]  /*0700*/  F2I.FTZ.U32.TRUNC.NTZ R3, R2 ;  /* 0x0000000200037305 */ /* 0x000064000021f000 */
[----:B0-----:R-:W-:Y:S02]  /*0710*/  IMAD.MOV.U32 R2, RZ, RZ, RZ ;  /* 0x000000ffff027224 */ /* 0x001fe400078e00ff */
[----:B-1----:R-:W-:-:S04]  /*0720*/  IMAD.MOV R9, RZ, RZ, -R3 ;  /* 0x000000ffff097224 */ /* 0x002fc800078e0a03 */
[----:B------:R-:W-:Y:S01]  /*0730*/  IMAD R5, R9, R8, RZ ;  /* 0x0000000809057224 */ /* 0x000fe200078e02ff */
[----:B------:R-:W-:-:S03]  /*0740*/  IABS R9, R86 ;  /* 0x0000005600097213 */ /* 0x000fc60000000000 */
[----:B------:R-:W-:-:S04]  /*0750*/  IMAD.HI.U32 R3, R3, R5, R2 ;  /* 0x0000000503037227 */ /* 0x000fc800078e0002 */
[----:B------:R-:W-:Y:S02]  /*0760*/  IMAD.MOV.U32 R5, RZ, RZ, R4 ;  /* 0x000000ffff057224 */ /* 0x000fe400078e0004 */
[----:B------:R-:W0:Y:S02]  /*0770*/  I2F.RP R4, R9 ;  /* 0x0000000900047306 */ /* 0x000e240000209400 */
[----:B------:R-:W-:-:S04]  /*0780*/  IMAD.HI.U32 R2, R3, R5, RZ ;  /* 0x0000000503027227 */ /* 0x000fc800078e00ff */
[----:B------:R-:W-:Y:S02]  /*0790*/  IMAD R3, R2, R6, R5 ;  /* 0x0000000602037224 */ /* 0x000fe400078e0205 */
[----:B------:R-:W1:Y:S03]  /*07a0*/  I2F.RP R6, R90 ;  /* 0x0000005a00067306 */ /* 0x000e660000209400 */
[----:B------:R-:W-:-:S05]  /*07b0*/  ISETP.GT.U32.AND P1, PT, R8, R3, PT ;  /* 0x000000030800720c */ /* 0x000fca0003f24070 */
[----:B0-----:R-:W0:Y:S08]  /*07c0*/  MUFU.RCP R4, R4 ;  /* 0x0000000400047308 */ /* 0x001e300000001000 */
[----:B------:R-:W-:Y:S01]  /*07d0*/  @!P1 IMAD.IADD R3, R3, 0x1, -R8 ;  /* 0x0000000103039824 */ /* 0x000fe200078e0a08 */
[----:B-1----:R-:W1:Y:S01]  /*07e0*/  MUFU.RCP R6, R6 ;  /* 0x0000000600067308 */ /* 0x002e620000001000 */
[----:B------:R-:W-:Y:S01]  /*07f0*/  @!P1 VIADD R2, R2, 0x1 ;  /* 0x0000000102029836 */ /* 0x000fe20000000000 */
[----:B------:R-:W-:-:S02]  /*0800*/  ISETP.NE.AND P1, PT, R11, RZ, PT ;  /* 0x000000ff0b00720c */ /* 0x000fc40003f25270 */
[----:B------:R-:W-:Y:S02]  /*0810*/  ISETP.GE.U32.AND P0, PT, R3, R8, PT ;  /* 0x000000080300720c */ /* 0x000fe40003f06070 */
[----:B------:R-:W-:Y:S01]  /*0820*/  LOP3.LUT R3, R12, R11, RZ, 0x3c, !PT ;  /* 0x0000000b0c037212 */ /* 0x000fe200078e3cff */
[----:B0-----:R-:W-:-:S03]  /*0830*/  VIADD R5, R4, 0xffffffe ;  /* 0x0ffffffe04057836 */ /* 0x001fc60000000000 */
[----:B------:R-:W-:Y:S02]  /*0840*/  ISETP.GE.AND P2, PT, R3, RZ, PT ;  /* 0x000000ff0300720c */ /* 0x000fe40003f46270 */
[----:B------:R-:W0:Y:S05]  /*0850*/  F2I.FTZ.U32.TRUNC.NTZ R3, R5 ;  /* 0x0000000500037305 */ /* 0x000e2a000021f000 */
[----:B------:R-:W-:Y:S02]  /*0860*/  @P0 VIADD R2, R2, 0x1 ;  /* 0x0000000102020836 */ /* 0x000fe40000000000 */
[----:B-1----:R-:W-:Y:S02]  /*0870*/  VIADD R6, R6, 0xffffffe ;  /* 0x0ffffffe06067836 */ /* 0x002fe40000000000 */
[----:B------:R-:W-:-:S04]  /*0880*/  IMAD.MOV.U32 R93, RZ, RZ, R2 ;  /* 0x000000ffff5d7224 */ /* 0x000fc800078e0002 */
[----:B------:R-:W-:Y:S01]  /*0890*/  @!P2 IMAD.MOV R93, RZ, RZ, -R93 ;  /* 0x000000ffff5da224 */ /* 0x000fe200078e0a5d */
[----:B------:R-:W-:Y:S01]  /*08a0*/  @!P1 LOP3.LUT R93, RZ, R11, RZ, 0x33, !PT ;  /* 0x0000000bff5d9212 */ /* 0x000fe200078e33ff */
[----:B0-----:R-:W-:-:S04]  /*08b0*/  IMAD.MOV R8, RZ, RZ, -R3 ;  /* 0x000000ffff087224 */ /* 0x001fc800078e0a03 */
[----:B------:R-:W-:Y:S02]  /*08c0*/  IMAD.MOV R2, RZ, RZ, -R93 ;  /* 0x000000ffff027224 */ /* 0x000fe400078e0a5d */
[----:B------:R-:W-:Y:S01]  /*08d0*/  IMAD R5, R8, R9, RZ ;  /* 0x0000000908057224 */ /* 0x000fe200078e02ff */
[----:B------:R-:W-:Y:S01]  /*08e0*/  LOP3.LUT R8, R0, 0x40, RZ, 0xc0, !PT ;  /* 0x0000004000087812 */ /* 0x000fe200078ec0ff */
[----:B------:R-:W-:Y:S02]  /*08f0*/  IMAD R2, R11, R2, R12 ;  /* 0x000000020b027224 */ /* 0x000fe400078e020c */
[----:B------:R-:W-:Y:S02]  /*0900*/  IMAD.SHL.U32 R93, R93, 0x100, RZ ;  /* 0x000001005d5d7824 */ /* 0x000fe400078e00ff */
[----:B------:R-:W-:Y:S02]  /*0910*/  IMAD.IADD R4, R10, 0x1, R2 ;  /* 0x000000010a047824 */ /* 0x000fe400078e0202 */
[----:B------:R-:W-:Y:S01]  /*0920*/  IMAD.MOV.U32 R2, RZ, RZ, RZ ;  /* 0x000000ffff027224 */ /* 0x000fe200078e00ff */
[----:B------:R-:W-:Y:S01]  /*0930*/  IABS R91, R93 ;  /* 0x0000005d005b7213 */ /* 0x000fe20000000000 */
[----:B------:R-:W-:-:S02]  /*0940*/  IMAD R18, R4, 0x100, R64 ;  /* 0x0000010004127824 */ /* 0x000fc400078e0240 */
[----:B------:R-:W-:Y:S02]  /*0950*/  IMAD.HI.U32 R2, R3, R5, R2 ;  /* 0x0000000503027227 */ /* 0x000fe400078e0002 */
[----:B------:R0:W1:Y:S01]  /*0960*/  F2I.FTZ.U32.TRUNC.NTZ R5, R6 ;  /* 0x0000000600057305 */ /* 0x000062000021f000 */
[----:B------:R-:W-:Y:S01]  /*0970*/  IABS R10, R18 ;  /* 0x00000012000a7213 */ /* 0x000fe20000000000 */
[----:B------:R-:W-:Y:S01]  /*0980*/  VIADD R17, R18, 0x80 ;  /* 0x0000008012117836 */ /* 0x000fe20000000000 */
[----:B------:R-:W-:Y:S01]  /*0990*/  STL [R1+0x648], R18 ;  /* 0x0006481201007387 */ /* 0x000fe20000100800 */
[----:B------:R-:W-:Y:S02]  /*09a0*/  IMAD.SHL.U32 R4, R0, 0x2, RZ ;  /* 0x0000000200047824 */ /* 0x000fe400078e00ff */
[----:B------:R-:W-:Y:S01]  /*09b0*/  IMAD.HI.U32 R0, R2, R10, RZ ;  /* 0x0000000a02007227 */ /* 0x000fe200078e00ff */
[----:B------:R-:W-:Y:S01]  /*09c0*/  IABS R11, R17 ;  /* 0x00000011000b7213 */ /* 0x000fe20000000000 */
[----:B------:R2:W-:Y:S01]  /*09d0*/  STL [R1+0x64c], R17 ;  /* 0x00064c1101007387 */ /* 0x0005e20000100800 */
[----:B------:R-:W-:Y:S01]  /*09e0*/  LOP3.LUT R7, R4, 0x7e, RZ, 0xc0, !PT ;  /* 0x0000007e04077812 */ /* 0x000fe200078ec0ff */
[----:B------:R-:W-:Y:S01]  /*09f0*/  IMAD.MOV R0, RZ, RZ, -R0 ;  /* 0x000000ffff007224 */ /* 0x000fe200078e0a00 */
[----:B------:R-:W-:Y:S01]  /*0a00*/  ISETP.GE.AND P6, PT, R17, RZ, PT ;  /* 0x000000ff1100720c */ /* 0x000fe20003fc6270 */
[----:B------:R-:W-:-:S04]  /*0a10*/  IMAD.HI.U32 R2, R2, R11, RZ ;  /* 0x0000000b02027227 */ /* 0x000fc800078e00ff */
[----:B0-----:R-:W-:Y:S01]  /*0a20*/  IMAD R6, R9, R0, R10 ;  /* 0x0000000009067224 */ /* 0x001fe200078e020a */
[----:B-1----:R-:W-:Y:S01]  /*0a30*/  IADD3 R0, PT, PT, RZ, -R5, RZ ;  /* 0x80000005ff007210 */ /* 0x002fe20007ffe0ff */
[----:B------:R-:W-:Y:S02]  /*0a40*/  IMAD.SHL.U32 R3, R13, 0x200000, RZ ;  /* 0x002000000d037824 */ /* 0x000fe400078e00ff */
[----:B------:R-:W-:Y:S01]  /*0a50*/  IMAD.MOV R12, RZ, RZ, -R2 ;  /* 0x000000ffff0c7224 */ /* 0x000fe200078e0a02 */
[----:B------:R-:W-:Y:S01]  /*0a60*/  ISETP.GT.U32.AND P0, PT, R9, R6, PT ;  /* 0x000000060900720c */ /* 0x000fe20003f04070 */
[C-C-:B------:R-:W-:Y:S01]  /*0a70*/  IMAD R2, R8.reuse, 0x200, R7.reuse ;  /* 0x0000020008027824 */ /* 0x140fe200078e0207 */
[----:B------:R-:W-:Y:S01]  /*0a80*/  LOP3.LUT R4, R3, 0x600000, RZ, 0xc0, !PT ;  /* 0x0060000003047812 */ /* 0x000fe200078ec0ff */
[----:B------:R-:W-:Y:S02]  /*0a90*/  IMAD R3, R8, 0x100, R7 ;  /* 0x0000010008037824 */ /* 0x000fe400078e0207 */
[----:B------:R-:W-:Y:S01]  /*0aa0*/  IMAD R7, R9, R12, R11 ;  /* 0x0000000c09077224 */ /* 0x000fe200078e020b */
[----:B------:R-:W-:Y:S01]  /*0ab0*/  R2UR UR9, R4 ;  /* 0x00000000040972ca */ /* 0x000fe200000e0000 */
[----:B------:R-:W-:-:S02]  /*0ac0*/  IMAD.MOV.U32 R11, RZ, RZ, R0 ;  /* 0x000000ffff0b7224 */ /* 0x000fc400078e0000 */
[----:B------:R-:W-:Y:S01]  /*0ad0*/  VIADD R10, R93, 0x1 ;  /* 0x000000015d0a7836 */ /* 0x000fe20000000000 */
[----:B------:R-:W-:Y:S01]  /*0ae0*/  ISETP.GT.U32.AND P1, PT, R9, R7, PT ;  /* 0x000000070900720c */ /* 0x000fe20003f24070 */
[----:B------:R-:W-:Y:S02]  /*0af0*/  IMAD.MOV.U32 R4, RZ, RZ, RZ ;  /* 0x000000ffff047224 */ /* 0x000fe400078e00ff */
[----:B------:R-:W-:Y:S01]  /*0b00*/  IMAD R11, R11, R90, RZ ;  /* 0x0000005a0b0b7224 */ /* 0x000fe200078e02ff */
[----:B------:R-:W-:Y:S01]  /*0b10*/  IABS R8, R10 ;  /* 0x0000000a00087213 */ /* 0x000fe20000000000 */
[----:B------:R-:W-:Y:S01]  /*0b20*/  @!P0 IMAD.IADD R6, R6, 0x1, -R9 ;  /* 0x0000000106068824 */ /* 0x000fe200078e0a09 */
[----:B------:R-:W-:Y:S01]  /*0b30*/  ISETP.GE.AND P5, PT, R10, RZ, PT ;  /* 0x000000ff0a00720c */ /* 0x000fe20003fa6270 */
[----:B------:R-:W-:-:S03]  /*0b40*/  IMAD.HI.U32 R0, R5, R11, R4 ;  /* 0x0000000b05007227 */ /* 0x000fc600078e0004 */
[----:B------:R-:W-:Y:S01]  /*0b50*/  ISETP.GT.U32.AND P0, PT, R9, R6, PT ;  /* 0x000000060900720c */ /* 0x000fe20003f04070 */
[----:B------:R-:W-:Y:S02]  /*0b60*/  IMAD.MOV.U32 R11, RZ, RZ, R8 ;  /* 0x000000ffff0b7224 */ /* 0x000fe400078e0008 */
[----:B------:R-:W-:Y:S01]  /*0b70*/  @!P1 IMAD.IADD R7, R7, 0x1, -R9 ;  /* 0x0000000107079824 */ /* 0x000fe200078e0a09 */
[----:B------:R-:W-:Y:S01]  /*0b80*/  ISETP.GE.AND P1, PT, R18, RZ, PT ;  /* 0x000000ff1200720c */ /* 0x000fe20003f26270 */
[----:B------:R-:W-:-:S03]  /*0b90*/  IMAD.HI.U32 R4, R0, R11, RZ ;  /* 0x0000000b00047227 */ /* 0x000fc600078e00ff */
[----:B------:R-:W-:Y:S01]  /*0ba0*/  ISETP.GT.U32.AND P2, PT, R9, R7, PT ;  /* 0x000000070900720c */ /* 0x000fe20003f44070 */
[----:B------:R-:W-:Y:S02]  /*0bb0*/  IMAD.MOV R4, RZ, RZ, -R4 ;  /* 0x000000ffff047224 */ /* 0x000fe400078e0a04 */
[C---:B------:R-:W-:Y:S02]  /*0bc0*/  VIADD R12, R93.reuse, 0x2 ;  /* 0x000000025d0c7836 */ /* 0x040fe40000000000 */
[----:B------:R-:W-:Y:S02]  /*0bd0*/  IMAD R11, R90, R4, R11 ;  /* 0x000000045a0b7224 */ /* 0x000fe400078e020b */
[----:B------:R-:W-:Y:S01]  /*0be0*/  @!P0 IMAD.IADD R6, R6, 0x1, -R9 ;  /* 0x0000000106068824 */ /* 0x000fe200078e0a09 */
[----:B------:R-:W-:Y:S01]  /*0bf0*/  IABS R13, R12 ;  /* 0x0000000c000d7213 */ /* 0x000fe20000000000 */
[C---:B------:R-:W-:Y:S01]  /*0c00*/  VIADD R14, R93.reuse, 0x3 ;  /* 0x000000035d0e7836 */ /* 0x040fe20000000000 */
[----:B------:R-:W-:Y:S01]  /*0c10*/  ISETP.GT.U32.AND P0, PT, R90, R11, PT ;  /* 0x0000000b5a00720c */ /* 0x000fe20003f04070 */
[----:B------:R-:W-:Y:S01]  /*0c20*/  VIADD R10, R93, 0x4 ;  /* 0x000000045d0a7836 */ /* 0x000fe20000000000 */
[----:B------:R-:W-:Y:S01]  /*0c30*/  ISETP.GE.AND P3, PT, R12, RZ, PT ;  /* 0x000000ff0c00720c */ /* 0x000fe20003f66270 */
[----:B------:R-:W-:Y:S01]  /*0c40*/  IMAD.HI.U32 R5, R0, R13, RZ ;  /* 0x0000000d00057227 */ /* 0x000fe200078e00ff */
[----:B------:R-:W-:-:S02]  /*0c50*/  IABS R15, R14 ;  /* 0x0000000e000f7213 */ /* 0x000fc40000000000 */
[----:B--2---:R-:W-:Y:S01]  /*0c60*/  IABS R17, R10 ;  /* 0x0000000a00117213 */ /* 0x004fe20000000000 */
[----:B------:R-:W-:Y:S01]  /*0c70*/  @!P2 IMAD.IADD R7, R7, 0x1, -R9 ;  /* 0x000000010707a824 */ /* 0x000fe200078e0a09 */
[----:B------:R-:W-:Y:S01]  /*0c80*/  ISETP.NE.AND P2, PT, R86, RZ, PT ;  /* 0x000000ff5600720c */ /* 0x000fe20003f45270 */
[----:B------:R-:W-:-:S04]  /*0c90*/  IMAD.HI.U32 R8, R0, R15, RZ ;  /* 0x0000000f00087227 */ /* 0x000fc800078e00ff */
[----:B------:R-:W-:Y:S01]  /*0ca0*/  @!P0 IMAD.IADD R11, R11, 0x1, -R90 ;  /* 0x000000010b0b8824 */ /* 0x000fe200078e0a5a */
[----:B------:R-:W-:Y:S01]  /*0cb0*/  ISETP.GE.AND P0, PT, R14, RZ, PT ;  /* 0x000000ff0e00720c */ /* 0x000fe20003f06270 */
[----:B------:R-:W-:Y:S02]  /*0cc0*/  IMAD.MOV R5, RZ, RZ, -R5 ;  /* 0x000000ffff057224 */ /* 0x000fe400078e0a05 */
[----:B------:R-:W-:Y:S01]  /*0cd0*/  @!P6 IMAD.MOV R7, RZ, RZ, -R7 ;  /* 0x000000ffff07e224 */ /* 0x000fe200078e0a07 */
[C---:B------:R-:W-:Y:S01]  /*0ce0*/  ISETP.GT.U32.AND P6, PT, R90.reuse, R11, PT ;  /* 0x0000000b5a00720c */ /* 0x040fe20003fc4070 */
[----:B------:R-:W-:Y:S02]  /*0cf0*/  IMAD.MOV R8, RZ, RZ, -R8 ;  /* 0x000000ffff087224 */ /* 0x000fe400078e0a08 */
[----:B------:R-:W-:Y:S01]  /*0d00*/  IMAD R13, R90, R5, R13 ;  /* 0x000000055a0d7224 */ /* 0x000fe200078e020d */
[----:B------:R-:W-:Y:S01]  /*0d10*/  LOP3.LUT R5, RZ, R86, RZ, 0x33, !PT ;  /* 0x00000056ff057212 */ /* 0x000fe200078e33ff */
[----:B------:R-:W-:-:S02]  /*0d20*/  VIADD R12, R93, 0x5 ;  /* 0x000000055d0c7836 */ /* 0x000fc40000000000 */
[C---:B------:R-:W-:Y:S01]  /*0d30*/  IMAD R15, R90.reuse, R8, R15 ;  /* 0x000000085a0f7224 */ /* 0x040fe200078e020f */
[----:B------:R-:W-:Y:S01]  /*0d40*/  ISETP.GT.U32.AND P4, PT, R90, R13, PT ;  /* 0x0000000d5a00720c */ /* 0x000fe20003f84070 */
[----:B------:R-:W-:Y:S01]  /*0d50*/  @!P1 IMAD.MOV R6, RZ, RZ, -R6 ;  /* 0x000000ffff069224 */ /* 0x000fe200078e0a06 */
[----:B------:R-:W-:Y:S01]  /*0d60*/  IABS R19, R12 ;  /* 0x0000000c00137213 */ /* 0x000fe20000000000 */
[----:B------:R-:W-:Y:S01]  /*0d70*/  IMAD.HI.U32 R4, R0, R17, RZ ;  /* 0x0000001100047227 */ /* 0x000fe200078e00ff */
[----:B------:R-:W-:Y:S02]  /*0d80*/  ISETP.GT.U32.AND P1, PT, R90, R15, PT ;  /* 0x0000000f5a00720c */ /* 0x000fe40003f24070 */
[C---:B------:R-:W-:Y:S01]  /*0d90*/  SEL R9, R5.reuse, R6, !P2 ;  /* 0x0000000605097207 */ /* 0x040fe20005000000 */
[----:B------:R-:W-:Y:S01]  /*0da0*/  IMAD.MOV R4, RZ, RZ, -R4 ;  /* 0x000000ffff047224 */ /* 0x000fe200078e0a04 */
[----:B------:R-:W-:Y:S01]  /*0db0*/  SEL R8, R5, R7, !P2 ;  /* 0x0000000705087207 */ /* 0x000fe20005000000 */
[----:B------:R-:W-:Y:S01]  /*0dc0*/  IMAD.HI.U32 R5, R0, R19, RZ ;  /* 0x0000001300057227 */ /* 0x000fe200078e00ff */
[----:B------:R-:W-:-:S03]  /*0dd0*/  ISETP.GE.AND P2, PT, R10, RZ, PT ;  /* 0x000000ff0a00720c */ /* 0x000fc60003f46270 */
[--C-:B------:R-:W-:Y:S01]  /*0de0*/  @!P6 IMAD.IADD R11, R11, 0x1, -R90.reuse ;  /* 0x000000010b0be824 */ /* 0x100fe200078e0a5a */
[----:B------:R-:W-:Y:S01]  /*0df0*/  ISETP.GE.AND P6, PT, R12, RZ, PT ;  /* 0x000000ff0c00720c */ /* 0x000fe20003fc6270 */
[----:B------:R-:W-:Y:S02]  /*0e00*/  IMAD.MOV R7, RZ, RZ, -R5 ;  /* 0x000000ffff077224 */ /* 0x000fe400078e0a05 */
[C---:B------:R-:W-:Y:S02]  /*0e10*/  IMAD R5, R90.reuse, R4, R17 ;  /* 0x000000045a057224 */ /* 0x040fe400078e0211 */
[----:B------:R-:W-:Y:S02]  /*0e20*/  IMAD.MOV.U32 R16, RZ, RZ, R11 ;  /* 0x000000ffff107224 */ /* 0x000fe400078e000b */
[----:B------:R-:W-:Y:S02]  /*0e30*/  @!P4 IMAD.IADD R13, R13, 0x1, -R90 ;  /* 0x000000010d0dc824 */ /* 0x000fe400078e0a5a */
[----:B------:R-:W-:Y:S01]  /*0e40*/  @!P5 IMAD.MOV R16, RZ, RZ, -R16 ;  /* 0x000000ffff10d224 */ /* 0x000fe200078e0a10 */
[C---:B------:R-:W-:Y:S01]  /*0e50*/  ISETP.GT.U32.AND P5, PT, R90.reuse, R5, PT ;  /* 0x000000055a00720c */ /* 0x040fe20003fa4070 */
[----:B------:R-:W-:Y:S01]  /*0e60*/  @!P1 IMAD.IADD R15, R15, 0x1, -R90 ;  /* 0x000000010f0f9824 */ /* 0x000fe200078e0a5a */
[C---:B------:R-:W-:Y:S01]  /*0e70*/  ISETP.GT.U32.AND P1, PT, R90.reuse, R13, PT ;  /* 0x0000000d5a00720c */ /* 0x040fe20003f24070 */
[C---:B------:R-:W-:Y:S01]  /*0e80*/  VIADD R4, R93.reuse, 0x6 ;  /* 0x000000065d047836 */ /* 0x040fe20000000000 */
[----:B------:R0:W-:Y:S01]  /*0e90*/  STL [R1+0x9c4], R16 ;  /* 0x0009c41001007387 */ /* 0x0001e20000100800 */
[C---:B------:R-:W-:Y:S01]  /*0ea0*/  IMAD R7, R90.reuse, R7, R19 ;  /* 0x000000075a077224 */ /* 0x040fe200078e0213 */
[----:B------:R-:W-:Y:S01]  /*0eb0*/  ISETP.GT.U32.AND P4, PT, R90, R15, PT ;  /* 0x0000000f5a00720c */ /* 0x000fe20003f84070 */
[C---:B------:R-:W-:Y:S01]  /*0ec0*/  VIADD R6, R93.reuse, 0x7 ;  /* 0x000000075d067836 */ /* 0x040fe20000000000 */
[----:B------:R-:W-:Y:S01]  /*0ed0*/  IABS R11, R4 ;  /* 0x00000004000b7213 */ /* 0x000fe20000000000 */
[----:B------:R-:W-:-:S02]  /*0ee0*/  VIADD R12, R93, 0x8 ;  /* 0x000000085d0c7836 */ /* 0x000fc40000000000 */
[----:B------:R-:W-:Y:S01]  /*0ef0*/  VIADD R14, R93, 0x9 ;  /* 0x000000095d0e7836 */ /* 0x000fe20000000000 */
[----:B------:R-:W-:Y:S01]  /*0f00*/  IABS R17, R6 ;  /* 0x0000000600117213 */ /* 0x000fe20000000000 */
[--C-:B------:R-:W-:Y:S01]  /*0f10*/  @!P5 IMAD.IADD R5, R5, 0x1, -R90.reuse ;  /* 0x000000010505d824 */ /* 0x100fe200078e0a5a */
[----:B------:R-:W-:Y:S01]  /*0f20*/  IABS R19, R12 ;  /* 0x0000000c00137213 */ /* 0x000fe20000000000 */
[----:B------:R-:W-:Y:S01]  /*0f30*/  @!P1 IMAD.IADD R13, R13, 0x1, -R90 ;  /* 0x000000010d0d9824 */ /* 0x000fe200078e0a5a */
[----:B------:R-:W-:Y:S01]  /*0f40*/  ISETP.GE.AND P1, PT, R4, RZ, PT ;  /* 0x000000ff0400720c */ /* 0x000fe20003f26270 */
[----:B------:R-:W-:Y:S01]  /*0f50*/  IMAD.HI.U32 R4, R0, R11, RZ ;  /* 0x0000000b00047227 */ /* 0x000fe200078e00ff */
[----:B------:R-:W-:Y:S02]  /*0f60*/  ISETP.GT.U32.AND P5, PT, R90, R5, PT ;  /* 0x000000055a00720c */ /* 0x000fe40003fa4070 */
[----:B------:R-:W-:Y:S01]  /*0f70*/  IABS R10, R14 ;  /* 0x0000000e000a7213 */ /* 0x000fe20000000000 */
[----:B0-----:R-:W-:-:S02]  /*0f80*/  IMAD.MOV.U32 R16, RZ, RZ, R13 ;  /* 0x000000ffff107224 */ /* 0x001fc400078e000d */
[----:B------:R-:W-:Y:S01]  /*0f90*/  @!P4 IMAD.IADD R15, R15, 0x1, -R90 ;  /* 0x000000010f0fc824 */ /* 0x000fe200078e0a5a */
[----:B------:R-:W-:Y:S01]  /*0fa0*/  ISETP.GE.AND P4, PT, R6, RZ, PT ;  /* 0x000000ff0600720c */ /* 0x000fe20003f86270 */
[----:B------:R-:W-:Y:S01]  /*0fb0*/  @!P3 IMAD.MOV R16, RZ, RZ, -R16 ;  /* 0x000000ffff10b224 */ /* 0x000fe200078e0a10 */
[----:B------:R-:W-:Y:S01]  /*0fc0*/  ISETP.GT.U32.AND P3, PT, R90, R7, PT ;  /* 0x000000075a00720c */ /* 0x000fe20003f64070 */
[----:B------:R-:W-:Y:S02]  /*0fd0*/  IMAD.MOV.U32 R13, RZ, RZ, R15 ;  /* 0x000000ffff0d7224 */ /* 0x000fe400078e000f */
[----:B------:R-:W-:Y:S01]  /*0fe0*/  IMAD.HI.U32 R6, R0, R17, RZ ;  /* 0x0000001100067227 */ /* 0x000fe200078e00ff */
[----:B------:R0:W-:Y:S03]  /*0ff0*/  STL [R1+0xa8c], R16 ;  /* 0x000a8c1001007387 */ /* 0x0001e60000100800 */
[----:B------:R-:W-:Y:S01]  /*1000*/  @!P0 IMAD.MOV R13, RZ, RZ, -R13 ;  /* 0x000000ffff0d8224 */ /* 0x000fe200078e0a0d */
[----:B------:R-:W-:Y:S01]  /*1010*/  ISETP.GE.AND P0, PT, R12, RZ, PT ;  /* 0x000000ff0c00720c */ /* 0x000fe20003f06270 */
[----:B------:R-:W-:-:S02]  /*1020*/  IMAD.MOV R4, RZ, RZ, -R4 ;  /* 0x000000ffff047224 */ /* 0x000fc400078e0a04 */
[----:B------:R-:W-:Y:S01]  /*1030*/  @!P5 IMAD.IADD R5, R5, 0x1, -R90 ;  /* 0x000000010505d824 */ /* 0x000fe200078e0a5a */
[----:B------:R1:W-:Y:S01]  /*1040*/  STL [R1+0xb2c], R13 ;  /* 0x000b2c0d01007387 */ /* 0x0003e20000100800 */
[----:B------:R-:W-:Y:S02]  /*1050*/  IMAD.MOV R6, RZ, RZ, -R6 ;  /* 0x000000ffff067224 */ /* 0x000fe400078e0a06 */
[C---:B------:R-:W-:Y:S02]  /*1060*/  IMAD R11, R90.reuse, R4, R11 ;  /* 0x000000045a0b7224 */ /* 0x040fe400078e020b */
[----:B0-----:R-:W-:Y:S02]  /*1070*/  IMAD.MOV.U32 R16, RZ, RZ, R5 ;  /* 0x000000ffff107224 */ /* 0x001fe400078e0005 */
[----:B------:R-:W-:Y:S01]  /*1080*/  @!P3 IMAD.IADD R7, R7, 0x1, -R90 ;  /* 0x000000010707b824 */ /* 0x000fe200078e0a5a */
[----:B------:R-:W-:Y:S01]  /*1090*/  ISETP.GT.U32.AND P5, PT, R90, R11, PT ;  /* 0x0000000b5a00720c */ /* 0x000fe20003fa4070 */
[----:B------:R-:W-:Y:S01]  /*10a0*/  IMAD.HI.U32 R4, R0, R19, RZ ;  /* 0x0000001300047227 */ /* 0x000fe200078e00ff */
[----:B------:R-:W-:-:S02]  /*10b0*/  @!P2 IADD3 R16, PT, PT, -R16, RZ, RZ ;  /* 0x000000ff1010a210 */ /* 0x000fc40007ffe1ff */
[C---:B------:R-:W-:Y:S01]  /*10c0*/  ISETP.GT.U32.AND P3, PT, R90.reuse, R7, PT ;  /* 0x000000075a00720c */ /* 0x040fe20003f64070 */
[C---:B-1----:R-:W-:Y:S02]  /*10d0*/  IMAD R13, R90.reuse, R6, R17 ;  /* 0x000000065a0d7224 */ /* 0x042fe400078e0211 */
[----:B------:R-:W-:Y:S01]  /*10e0*/  IMAD.MOV R4, RZ, RZ, -R4 ;  /* 0x000000ffff047224 */ /* 0x000fe200078e0a04 */
[----:B------:R-:W-:Y:S01]  /*10f0*/  STL [R1+0xbc4], R16 ;  /* 0x000bc41001007387 */ /* 0x000fe20000100800 */
[----:B------:R-:W-:Y:S01]  /*1100*/  IMAD.MOV.U32 R15, RZ, RZ, R10 ;  /* 0x000000ffff0f7224 */ /* 0x000fe200078e000a */
[C---:B------:R-:W-:Y:S01]  /*1110*/  ISETP.GT.U32.AND P2, PT, R90.reuse, R13, PT ;  /* 0x0000000d5a00720c */ /* 0x040fe20003f44070 */
[----:B------:R-:W-:Y:S02]  /*1120*/  IMAD R92, R90, R4, R19 ;  /* 0x000000045a5c7224 */ /* 0x000fe400078e0213 */
[----:B------:R-:W-:-:S04]  /*1130*/  IMAD.HI.U32 R6, R0, R15, RZ ;  /* 0x0000000f00067227 */ /* 0x000fc800078e00ff */
[--C-:B------:R-:W-:Y:S02]  /*1140*/  @!P5 IMAD.IADD R11, R11, 0x1, -R90.reuse ;  /* 0x000000010b0bd824 */ /* 0x100fe400078e0a5a */
[----:B------:R-:W-:Y:S01]  /*1150*/  @!P3 IMAD.IADD R7, R7, 0x1, -R90 ;  /* 0x000000010707b824 */ /* 0x000fe200078e0a5a */
[C---:B------:R-:W-:Y:S01]  /*1160*/  ISETP.GT.U32.AND P3, PT, R90.reuse, R92, PT ;  /* 0x0000005c5a00720c */ /* 0x040fe20003f64070 */
[----:B------:R-:W-:Y:S01]  /*1170*/  IMAD.MOV R6, RZ, RZ, -R6 ;  /* 0x000000ffff067224 */ /* 0x000fe200078e0a06 */
[C---:B------:R-:W-:Y:S01]  /*1180*/  ISETP.GT.U32.AND P5, PT, R90.reuse, R11, PT ;  /* 0x0000000b5a00720c */ /* 0x040fe20003fa4070 */
[----:B------:R-:W-:Y:S02]  /*1190*/  @!P2 IMAD.IADD R13, R13, 0x1, -R90 ;  /* 0x000000010d0da824 */ /* 0x000fe400078e0a5a */
[C---:B------:R-:W-:Y:S02]  /*11a0*/  VIADD R10, R93.reuse, 0xa ;  /* 0x0000000a5d0a7836 */ /* 0x040fe40000000000 */
[C---:B------:R-:W-:Y:S01]  /*11b0*/  IMAD R5, R90.reuse, R6, R15 ;  /* 0x000000065a057224 */ /* 0x040fe200078e020f */
[----:B------:R-:W-:Y:S01]  /*11c0*/  ISETP.GT.U32.AND P2, PT, R90, R13, PT ;  /* 0x0000000d5a00720c */ /* 0x000fe20003f44070 */
[----:B------:R-:W-:Y:S01]  /*11d0*/  IMAD.MOV.U32 R18, RZ, RZ, R7 ;  /* 0x000000ffff127224 */ /* 0x000fe200078e0007 */
[----:B------:R-:W-:Y:S01]  /*11e0*/  IABS R15, R10 ;  /* 0x0000000a000f7213 */ /* 0x000fe20000000000 */
[----:B------:R-:W-:-:S02]  /*11f0*/  VIADD R12, R93, 0xb ;  /* 0x0000000b5d0c7836 */ /* 0x000fc40000000000 */
[----:B------:R-:W-:Y:S01]  /*1200*/  @!P6 IMAD.MOV R18, RZ, RZ, -R18 ;  /* 0x000000ffff12e224 */ /* 0x000fe200078e0a12 */
[----:B------:R-:W-:Y:S01]  /*1210*/  ISETP.GT.U32.AND P6, PT, R90, R5, PT ;  /* 0x000000055a00720c */ /* 0x000fe20003fc4070 */
[----:B------:R-:W-:Y:S01]  /*1220*/  IMAD.HI.U32 R4, R0, R15, RZ ;  /* 0x0000000f00047227 */ /* 0x000fe200078e00ff */
[----:B------:R-:W-:Y:S02]  /*1230*/  IABS R17, R12 ;  /* 0x0000000c00117213 */ /* 0x000fe40000000000 */
[----:B------:R0:W-:Y:S01]  /*1240*/  STL [R1+0xe7c], R18 ;  /* 0x000e7c1201007387 */ /* 0x0001e20000100800 */
[----:B------:R-:W-:Y:S02]  /*1250*/  @!P3 IMAD.IADD R92, R92, 0x1, -R90 ;  /* 0x000000015c5cb824 */ /* 0x000fe400078e0a5a */
[----:B------:R-:W-:Y:S02]  /*1260*/  IMAD.MOV R4, RZ, RZ, -R4 ;  /* 0x000000ffff047224 */ /* 0x000fe400078e0a04 */
[--C-:B------:R-:W-:Y:S01]  /*1270*/  @!P5 IMAD.IADD R11, R11, 0x1, -R90.reuse ;  /* 0x000000010b0bd824 */ /* 0x100fe200078e0a5a */
[----:B------:R-:W-:Y:S01]  /*1280*/  ISETP.GT.U32.AND P3, PT, R90, R92, PT ;  /* 0x0000005c5a00720c */ /* 0x000fe20003f64070 */
[----:B------:R-:W-:Y:S01]  /*1290*/  @!P2 IMAD.IADD R13, R13, 0x1, -R90 ;  /* 0x000000010d0da824 */ /* 0x000fe200078e0a5a */
[----:B------:R-:W-:Y:S01]  /*12a0*/  ISETP.GE.AND P5, PT, R14, RZ, PT ;  /* 0x000000ff0e00720c */ /* 0x000fe20003fa6270 */
[----:B------:R-:W-:-:S02]  /*12b0*/  IMAD R7, R90, R4, R15 ;  /* 0x000000045a077224 */ /* 0x000fc400078e020f */
[----:B0-----:R-:W-:Y:S02]  /*12c0*/  IMAD.MOV.U32 R18, RZ, RZ, R11 ;  /* 0x000000ffff127224 */ /* 0x001fe400078e000b */
[----:B------:R-:W-:Y:S01]  /*12d0*/  IMAD.MOV.U32 R11, RZ, RZ, R13 ;  /* 0x000000ffff0b7224 */ /* 0x000fe200078e000d */
[----:B------:R-:W-:Y:S01]  /*12e0*/  ISETP.GT.U32.AND P2, PT, R90, R7, PT ;  /* 0x000000075a00720c */ /* 0x000fe20003f44070 */
[----:B------:R-:W-:-:S04]  /*12f0*/  IMAD.HI.U32 R4, R0, R17, RZ ;  /* 0x0000001100047227 */ /* 0x000fc800078e00ff */
[----:B------:R-:W-:Y:S02]  /*1300*/  @!P1 IMAD.MOV R18, RZ, RZ, -R18 ;  /* 0x000000ffff129224 */ /* 0x000fe400078e0a12 */
[----:B------:R-:W-:Y:S01]  /*1310*/  @!P4 IMAD.MOV R11, RZ, RZ, -R11 ;  /* 0x000000ffff0bc224 */ /* 0x000fe200078e0a0b */
[----:B------:R-:W-:Y:S01]  /*1320*/  ISETP.GE.AND P4, PT, R12, RZ, PT ;  /* 0x000000ff0c00720c */ /* 0x000fe20003f86270 */
[----:B------:R-:W-:Y:S01]  /*1330*/  @!P6 IMAD.IADD R5, R5, 0x1, -R90 ;  /* 0x000000010505e824 */ /* 0x000fe200078e0a5a */
[----:B------:R-:W-:Y:S01]  /*1340*/  STL [R1+0xe80], R18 ;  /* 0x000e801201007387 */ /* 0x000fe20000100800 */
[----:B------:R-:W-:Y:S01]  /*1350*/  IMAD.MOV R4, RZ, RZ, -R4 ;  /* 0x000000ffff047224 */ /* 0x000fe200078e0a04 */
[----:B------:R-:W-:Y:S01]  /*1360*/  ISETP.GE.AND P6, PT, R10, RZ, PT ;  /* 0x000000ff0a00720c */ /* 0x000fe20003fc6270 */
[--C-:B------:R-:W-:Y:S01]  /*1370*/  @!P3 IMAD.IADD R92, R92, 0x1, -R90.reuse ;  /* 0x000000015c5cb824 */ /* 0x100fe200078e0a5a */
[----:B------:R0:W-:Y:S01]  /*1380*/  STL [R1+0xebc], R11 ;  /* 0x000ebc0b01007387 */ /* 0x0001e20000100800 */
[----:B------:R-:W-:Y:S01]  /*1390*/  ISETP.GT.U32.AND P1, PT, R90, R5, PT ;  /* 0x000000055a00720c */ /* 0x000fe20003f24070 */
[----:B------:R-:W-:-:S02]  /*13a0*/  @!P2 IMAD.IADD R7, R7, 0x1, -R90 ;  /* 0x000000010707a824 */ /* 0x000fc400078e0a5a */
[----:B------:R-:W-:Y:S02]  /*13b0*/  @!P0 IMAD.MOV R92, RZ, RZ, -R92 ;  /* 0x000000ffff5c8224 */ /* 0x000fe400078e0a5c */
[C---:B------:R-:W-:Y:S01]  /*13c0*/  VIADD R16, R93.reuse, 0xc ;  /* 0x0000000c5d107836 */ /* 0x040fe20000000000 */
[C---:B------:R-:W-:Y:S01]  /*13d0*/  ISETP.GT.U32.AND P2, PT, R90.reuse, R7, PT ;  /* 0x000000075a00720c */ /* 0x040fe20003f44070 */
[C---:B------:R-:W-:Y:S02]  /*13e0*/  VIADD R10, R93.reuse, 0xf ;  /* 0x0000000f5d0a7836 */ /* 0x040fe40000000000 */
[----:B0-----:R-:W-:Y:S01]  /*13f0*/  IMAD R11, R90, R4, R17 ;  /* 0x000000045a0b7224 */ /* 0x001fe200078e0211 */
[----:B------:R-:W-:Y:S01]  /*1400*/  IABS R19, R16 ;  /* 0x0000001000137213 */ /* 0x000fe20000000000 */
[----:B------:R-:W-:Y:S01]  /*1410*/  VIADD R4, R93, 0xd ;  /* 0x0000000d5d047836 */ /* 0x000fe20000000000 */
[----:B------:R-:W-:Y:S01]  /*1420*/  ISETP.GE.AND P3, PT, R16, RZ, PT ;  /* 0x000000ff1000720c */ /* 0x000fe20003f66270 */
[----:B------:R-:W-:Y:S01]  /*1430*/  @!P1 IMAD.IADD R5, R5, 0x1, -R90 ;  /* 0x0000000105059824 */ /* 0x000fe200078e0a5a */
[----:B------:R-:W-:Y:S01]  /*1440*/  ISETP.GT.U32.AND P0, PT, R90, R11, PT ;  /* 0x0000000b5a00720c */ /* 0x000fe20003f04070 */
[----:B------:R-:W-:Y:S01]  /*1450*/  IMAD.HI.U32 R6, R0, R19, RZ ;  /* 0x0000001300067227 */ /* 0x000fe200078e00ff */
[----:B------:R-:W-:-:S02]  /*1460*/  ISETP.GE.AND P1, PT, R4, RZ, PT ;  /* 0x000000ff0400720c */ /* 0x000fc40003f26270 */
[----:B------:R-:W-:Y:S01]  /*1470*/  IABS R17, R10 ;  /* 0x0000000a00117213 */ /* 0x000fe20000000000 */
[----:B------:R-:W-:Y:S01]  /*1480*/  IMAD.MOV.U32 R15, RZ, RZ, R5 ;  /* 0x000000ffff0f7224 */ /* 0x000fe200078e0005 */
[----:B------:R-:W-:Y:S01]  /*1490*/  IABS R5, R4 ;  /* 0x0000000400057213 */ /* 0x000fe20000000000 */
[----:B------:R-:W-:Y:S02]  /*14a0*/  IMAD.MOV R6, RZ, RZ, -R6 ;  /* 0x000000ffff067224 */ /* 0x000fe400078e0a06 */
[----:B------:R-:W-:Y:S01]  /*14b0*/  @!P2 IMAD.IADD R7, R7, 0x1, -R90 ;  /* 0x000000010707a824 */ /* 0x000fe200078e0a5a */
[----:B------:R-:W-:Y:S01]  /*14c0*/  ISETP.GE.AND P2, PT, R10, RZ, PT ;  /* 0x000000ff0a00720c */ /* 0x000fe20003f46270 */
[----:B------:R-:W-:-:S04]  /*14d0*/  IMAD.HI.U32 R4, R0, R5, RZ ;  /* 0x0000000500047227 */ /* 0x000fc800078e00ff */
[----:B------:R-:W-:Y:S02]  /*14e0*/  @!P0 IMAD.IADD R11, R11, 0x1, -R90 ;  /* 0x000000010b0b8824 */ /* 0x000fe400078e0a5a */
[C---:B------:R-:W-:Y:S02]  /*14f0*/  IMAD R13, R90.reuse, R6, R19 ;  /* 0x000000065a0d7224 */ /* 0x040fe400078e0213 */
[----:B------:R-:W-:Y:S01]  /*1500*/  @!P5 IMAD.MOV R15, RZ, RZ, -R15 ;  /* 0x000000ffff0fd224 */ /* 0x000fe200078e0a0f */
[----:B------:R-:W-:Y:S01]  /*1510*/  ISETP.GT.U32.AND P0, PT, R90, R11, PT ;  /* 0x0000000b5a00720c */ /* 0x000fe20003f04070 */
[----:B------:R-:W-:Y:S02]  /*1520*/  VIADD R6, R93, 0xe ;  /* 0x0000000e5d067836 */ /* 0x000fe40000000000 */
[----:B------:R-:W-:Y:S01]  /*1530*/  IMAD.MOV R12, RZ, RZ, -R4 ;  /* 0x000000ffff0c7224 */ /* 0x000fe200078e0a04 */
[----:B------:R0:W-:Y:S01]  /*1540*/  STL [R1+0x9d8], R15 ;  /* 0x0009d80f01007387 */ /* 0x0001e20000100800 */
[----:B------:R-:W-:Y:S01]  /*1550*/  IMAD.MOV.U32 R16, RZ, RZ, R7 ;  /* 0x000000ffff107224 */ /* 0x000fe200078e0007 */
[----:B------:R-:W-:Y:S01]  /*1560*/  ISETP.GE.AND P5, PT, R6, RZ, PT ;  /* 0x000000ff0600720c */ /* 0x000fe20003fa6270 */
[----:B------:R-:W-:-:S02]  /*1570*/  IMAD R5, R90, R12, R5 ;  /* 0x0000000c5a057224 */ /* 0x000fc400078e0205 */
[----:B------:R-:W-:Y:S01]  /*1580*/  @!P6 IMAD.MOV R16, RZ, RZ, -R16 ;  /* 0x000000ffff10e224 */ /* 0x000fe200078e0a10 */
[----:B------:R-:W-:Y:S01]  /*1590*/  ISETP.GT.U32.AND P6, PT, R90, R13, PT ;  /* 0x0000000d5a00720c */ /* 0x000fe20003fc4070 */
[----:B------:R-:W-:Y:S02]  /*15a0*/  VIADD R14, R93, 0x10 ;  /* 0x000000105d0e7836 */ /* 0x000fe40000000000 */
[----:B------:R-:W-:Y:S01]  /*15b0*/  @!P0 IMAD.IADD R11, R11, 0x1, -R90 ;  /* 0x000000010b0b8824 */ /* 0x000fe200078e0a5a */
[----:B0-----:R-:W-:Y:S01]  /*15c0*/  IABS R15, R6 ;  /* 0x00000006000f7213 */ /* 0x001fe20000000000 */
[----:B------:R-:W-:Y:S01]  /*15d0*/  IMAD.HI.U32 R6, R0, R17, RZ ;  /* 0x0000001100067227 */ /* 0x000fe200078e00ff */
[----:B------:R-:W-:Y:S01]  /*15e0*/  ISETP.GT.U32.AND P0, PT, R90, R5, PT ;  /* 0x000000055a00720c */ /* 0x000fe20003f04070 */
[----:B------:R0:W-:Y:S01]  /*15f0*/  STL [R1+0xa90], R16 ;  /* 0x000a901001007387 */ /* 0x0001e20000100800 */
[----:B------:R-:W-:Y:S01]  /*1600*/  IABS R19, R14 ;  /* 0x0000000e00137213 */ /* 0x000fe20000000000 */
[----:B------:R-:W-:-:S04]  /*1610*/  IMAD.HI.U32 R4, R0, R15, RZ ;  /* 0x0000000f00047227 */ /* 0x000fc800078e00ff */
[----:B------:R-:W-:Y:S02]  /*1620*/  IMAD.MOV R4, RZ, RZ, -R4 ;  /* 0x000000ffff047224 */ /* 0x000fe400078e0a04 */
[--C-:B------:R-:W-:Y:S02]  /*1630*/  @!P6 IMAD.IADD R13, R13, 0x1, -R90.reuse ;  /* 0x000000010d0de824 */ /* 0x100fe400078e0a5a */
[C---:B------:R-:W-:Y:S02]  /*1640*/  IMAD R7, R90.reuse, R4, R15 ;  /* 0x000000045a077224 */ /* 0x040fe400078e020f */
[----:B------:R-:W-:Y:S01]  /*1650*/  @!P0 IMAD.IADD R5, R5, 0x1, -R90 ;  /* 0x0000000105058824 */ /* 0x000fe200078e0a5a */
[C---:B------:R-:W-:Y:S01]  /*1660*/  ISETP.GT.U32.AND P0, PT, R90.reuse, R13, PT ;  /* 0x0000000d5a00720c */ /* 0x040fe20003f04070 */
[----:B------:R-:W-:Y:S01]  /*1670*/  IMAD.MOV R6, RZ, RZ, -R6 ;  /* 0x000000ffff067224 */ /* 0x000fe200078e0a06 */
[----:B------:R-:W-:Y:S01]  /*1680*/  ISETP.GT.U32.AND P6, PT, R90, R7, PT ;  /* 0x000000075a00720c */ /* 0x000fe20003fc4070 */
[----:B------:R-:W-:-:S02]  /*1690*/  VIADD R12, R93, 0x11 ;  /* 0x000000115d0c7836 */ /* 0x000fc40000000000 */
[----:B------:R-:W-:Y:S02]  /*16a0*/  IMAD.MOV.U32 R22, RZ, RZ, R11 ;  /* 0x000000ffff167224 */ /* 0x000fe400078e000b */
[----:B------:R-:W-:Y:S01]  /*16b0*/  IMAD R24, R90, R6, R17 ;  /* 0x000000065a187224 */ /* 0x000fe200078e0211 */
[----:B------:R-:W-:Y:S01]  /*16c0*/  IABS R17, R12 ;  /* 0x0000000c00117213 */ /* 0x000fe20000000000 */
[----:B------:R-:W-:Y:S01]  /*16d0*/  IMAD.HI.U32 R10, R0, R19, RZ ;  /* 0x00000013000a7227 */ /* 0x000fe200078e00ff */
[----:B------:R-:W-:-:S03]  /*16e0*/  @!P4 IADD3 R22, PT, PT, -R22, RZ, RZ ;  /* 0x000000ff1616c210 */ /* 0x000fc60007ffe1ff */
[----:B------:R-:W-:Y:S02]  /*16f0*/  IMAD.MOV R10, RZ, RZ, -R10 ;  /* 0x000000ffff0a7224 */ /* 0x000fe400078e0a0a */
[--C-:B------:R-:W-:Y:S01]  /*1700*/  @!P6 IMAD.IADD R7, R7, 0x1, -R90.reuse ;  /* 0x000000010707e824 */ /* 0x100fe200078e0a5a */
[----:B------:R-:W-:Y:S01]  /*1710*/  ISETP.GT.U32.AND P6, PT, R90, R5, PT ;  /* 0x000000055a00720c */ /* 0x000fe20003fc4070 */
[----:B------:R-:W-:Y:S01]  /*1720*/  IMAD.HI.U32 R4, R0, R17, RZ ;  /* 0x0000001100047227 */ /* 0x000fe200078e00ff */
[----:B------:R1:W-:Y:S02]  /*1730*/  STL [R1+0xb30], R22 ;  /* 0x000b301601007387 */ /* 0x0003e40000100800 */
[C---:B------:R-:W-:Y:S01]  /*1740*/  ISETP.GT.U32.AND P4, PT, R90.reuse, R7, PT ;  /* 0x000000075a00720c */ /* 0x040fe20003f84070 */
[----:B------:R-:W-:Y:S01]  /*1750*/  @!P0 IMAD.IADD R13, R13, 0x1, -R90 ;  /* 0x000000010d0d8824 */ /* 0x000fe200078e0a5a */
[C---:B------:R-:W-:Y:S01]  /*1760*/  ISETP.GT.U32.AND P0, PT, R90.reuse, R24, PT ;  /* 0x000000185a00720c */ /* 0x040fe20003f04070 */
[----:B------:R-:W-:-:S02]  /*1770*/  IMAD R15, R90, R10, R19 ;  /* 0x0000000a5a0f7224 */ /* 0x000fc400078e0213 */
[----:B------:R-:W-:Y:S02]  /*1780*/  IMAD.MOV R11, RZ, RZ, -R4 ;  /* 0x000000ffff0b7224 */ /* 0x000fe400078e0a04 */
[----:B0-----:R-:W-:Y:S02]  /*1790*/  VIADD R16, R93, 0x12 ;  /* 0x000000125d107836 */ /* 0x001fe40000000000 */
[----:B-1----:R-:W-:Y:S02]  /*17a0*/  IMAD.MOV.U32 R22, RZ, RZ, R13 ;  /* 0x000000ffff167224 */ /* 0x002fe400078e000d */
[C---:B------:R-:W-:Y:S01]  /*17b0*/  IMAD R11, R90.reuse, R11, R17 ;  /* 0x0000000b5a0b7224 */ /* 0x040fe200078e0211 */
[----:B------:R-:W-:Y:S01]  /*17c0*/  IABS R19, R16 ;  /* 0x0000001000137213 */ /* 0x000fe20000000000 */
[----:B------:R-:W-:Y:S01]  /*17d0*/  @!P3 IMAD.MOV R22, RZ, RZ, -R22 ;  /* 0x000000ffff16b224 */ /* 0x000fe200078e0a16 */
[C---:B------:R-:W-:Y:S01]  /*17e0*/  ISETP.GT.U32.AND P3, PT, R90.reuse, R15, PT ;  /* 0x0000000f5a00720c */ /* 0x040fe20003f64070 */
[----:B------:R-:W-:Y:S01]  /*17f0*/  @!P6 IMAD.IADD R5, R5, 0x1, -R90 ;  /* 0x000000010505e824 */ /* 0x000fe200078e0a5a */
[----:B------:R-:W-:Y:S01]  /*1800*/  ISETP.GT.U32.AND P6, PT, R90, R11, PT ;  /* 0x0000000b5a00720c */ /* 0x000fe20003fc4070 */
[C---:B------:R-:W-:Y:S01]  /*1810*/  VIADD R18, R93.reuse, 0x13 ;  /* 0x000000135d127836 */ /* 0x040fe20000000000 */
[----:B------:R0:W-:Y:S01]  /*1820*/  STL [R1+0xbc8], R22 ;  /* 0x000bc81601007387 */ /* 0x0001e20000100800 */
[----:B------:R-:W-:-:S02]  /*1830*/  VIADD R20, R93, 0x14 ;  /* 0x000000145d147836 */ /* 0x000fc40000000000 */
[C---:B------:R-:W-:Y:S01]  /*1840*/  IMAD.HI.U32 R6, R0.reuse, R19, RZ ;  /* 0x0000001300067227 */ /* 0x040fe200078e00ff */
[----:B------:R-:W-:Y:S02]  /*1850*/  IABS R21, R18 ;  /* 0x0000001200157213 */ /* 0x000fe40000000000 */
[----:B------:R-:W-:Y:S01]  /*1860*/  IABS R23, R20 ;  /* 0x0000001400177213 */ /* 0x000fe20000000000 */
[----:B------:R-:W-:Y:S02]  /*1870*/  IMAD.MOV R6, RZ, RZ, -R6 ;  /* 0x000000ffff067224 */ /* 0x000fe400078e0a06 */
[----:B------:R-:W-:Y:S02]  /*1880*/  @!P3 IMAD.IADD R15, R15, 0x1, -R90 ;  /* 0x000000010f0fb824 */ /* 0x000fe400078e0a5a */
[----:B------:R-:W-:-:S04]  /*1890*/  IMAD.HI.U32 R10, R0, R21, RZ ;  /* 0x00000015000a7227 */ /* 0x000fc800078e00ff */
[----:B------:R-:W-:Y:S01]  /*18a0*/  @!P6 IMAD.IADD R11, R11, 0x1, -R90 ;  /* 0x000000010b0be824 */ /* 0x000fe200078e0a5a */
[----:B------:R-:W-:Y:S01]  /*18b0*/  ISETP.GT.U32.AND P6, PT, R90, R15, PT ;  /* 0x0000000f5a00720c */ /* 0x000fe20003fc4070 */
[----:B------:R-:W-:-:S04]  /*18c0*/  IMAD.HI.U32 R4, R0, R23, RZ ;  /* 0x0000001700047227 */ /* 0x000fc800078e00ff */
[----:B------:R-:W-:Y:S02]  /*18d0*/  IMAD.MOV R10, RZ, RZ, -R10 ;  /* 0x000000ffff0a7224 */ /* 0x000fe400078e0a0a */
[----:B------:R-:W-:Y:S02]  /*18e0*/  @!P4 IMAD.IADD R7, R7, 0x1, -R90 ;  /* 0x000000010707c824 */ /* 0x000fe400078e0a5a */
[C---:B------:R-:W-:Y:S02]  /*18f0*/  IMAD R13, R90.reuse, R6, R19 ;  /* 0x000000065a0d7224 */ /* 0x040fe400078e0213 */
[----:B------:R-:W-:Y:S02]  /*1900*/  IMAD.MOV.U32 R6, RZ, RZ, R5 ;  /* 0x000000ffff067224 */ /* 0x000fe400078e0005 */
[----:B------:R-:W-:Y:S01]  /*1910*/  IMAD.MOV R4, RZ, RZ, -R4 ;  /* 0x000000ffff047224 */ /* 0x000fe200078e0a04 */
[C---:B------:R-:W-:Y:S01]  /*1920*/  ISETP.GT.U32.AND P4, PT, R90.reuse, R13, PT ;  /* 0x0000000d5a00720c */ /* 0x040fe20003f84070 */
[----:B------:R-:W-:-:S02]  /*1930*/  IMAD R17, R90, R10, R21 ;  /* 0x0000000a5a117224 */ /* 0x000fc400078e0215 */
[----:B------:R-:W-:Y:S02]  /*1940*/  IMAD.MOV.U32 R5, RZ, RZ, R7 ;  /* 0x000000ffff057224 */ /* 0x000fe400078e0007 */
[C---:B------:R-:W-:Y:S02]  /*1950*/  IMAD R19, R90.reuse, R4, R23 ;  /* 0x000000045a137224 */ /* 0x040fe400078e0217 */
[----:B------:R-:W-:Y:S01]  /*1960*/  @!P5 IMAD.MOV R5, RZ, RZ, -R5 ;  /* 0x000000ffff05d224 */ /* 0x000fe200078e0a05 */
[----:B------:R-:W-:Y:S01]  /*1970*/  ISETP.GT.U32.AND P5, PT, R90, R17, PT ;  /* 0x000000115a00720c */ /* 0x000fe20003fa4070 */
[--C-:B------:R-:W-:Y:S01]  /*1980*/  @!P0 IMAD.IADD R24, R24, 0x1, -R90.reuse ;  /* 0x0000000118188824 */ /* 0x100fe200078e0a5a */
[----:B------:R-:W-:Y:S01]  /*1990*/  ISETP.GE.AND P0, PT, R14, RZ, PT ;  /* 0x000000ff0e00720c */ /* 0x000fe20003f06270 */
[----:B------:R-:W-:Y:S01]  /*19a0*/  @!P6 IMAD.IADD R15, R15, 0x1, -R90 ;  /* 0x000000010f0fe824 */ /* 0x000fe200078e0a5a */
[C---:B------:R-:W-:Y:S01]  /*19b0*/  ISETP.GT.U32.AND P6, PT, R90.reuse, R19, PT ;  /* 0x000000135a00720c */ /* 0x040fe20003fc4070 */
[C---:B------:R-:W-:Y:S01]  /*19c0*/  VIADD R14, R93.reuse, 0x18 ;  /* 0x000000185d0e7836 */ /* 0x040fe20000000000 */
[----:B------:R-:W-:Y:S01]  /*19d0*/  ISETP.GT.U32.AND P3, PT, R90, R24, PT ;  /* 0x000000185a00720c */ /* 0x000fe20003f64070 */
[----:B0-----:R-:W-:-:S02]  /*19e0*/  VIADD R22, R93, 0x19 ;  /* 0x000000195d167836 */ /* 0x001fc40000000000 */
[----:B------:R-:W-:Y:S01]  /*19f0*/  @!P1 IMAD.MOV R6, RZ, RZ, -R6 ;  /* 0x000000ffff069224 */ /* 0x000fe200078e0a06 */
[----:B------:R-:W-:Y:S01]  /*1a00*/  IABS R4, R14 ;  /* 0x0000000e00047213 */ /* 0x000fe20000000000 */
[--C-:B------:R-:W-:Y:S01]  /*1a10*/  @!P4 IMAD.IADD R13, R13, 0x1, -R90.reuse ;  /* 0x000000010d0dc824 */ /* 0x100fe200078e0a5a */
[----:B------:R-:W-:Y:S01]  /*1a20*/  IABS R21, R22 ;  /* 0x0000001600157213 */ /* 0x000fe20000000000 */
[----:B------:R-:W-:Y:S01]  /*1a30*/  @!P5 IMAD.IADD R17, R17, 0x1, -R90 ;  /* 0x000000011111d824 */ /* 0x000fe200078e0a5a */
[----:B------:R-:W-:Y:S01]  /*1a40*/  STL [R1+0xec0], R6 ;  /* 0x000ec00601007387 */ /* 0x000fe20000100800 */
[----:B------:R-:W-:Y:S01]  /*1a50*/  IMAD.MOV.U32 R7, RZ, RZ, R4 ;  /* 0x000000ffff077224 */ /* 0x000fe200078e0004 */
[----:B------:R-:W-:Y:S01]  /*1a60*/  ISETP.GT.U32.AND P4, PT, R90, R11, PT ;  /* 0x0000000b5a00720c */ /* 0x000fe20003f84070 */
[----:B------:R-:W-:Y:S01]  /*1a70*/  @!P6 IMAD.IADD R19, R19, 0x1, -R90 ;  /* 0x000000011313e824 */ /* 0x000fe200078e0a5a */
[----:B------:R0:W-:Y:S01]  /*1a80*/  STL [R1+0xecc], R5 ;  /* 0x000ecc0501007387 */ /* 0x0001e20000100800 */
[----:B------:R-:W-:Y:S01]  /*1a90*/  IMAD.HI.U32 R4, R0, R7, RZ ;  /* 0x0000000700047227 */ /* 0x000fe200078e00ff */
[----:B------:R-:W-:-:S02]  /*1aa0*/  ISETP.GT.U32.AND P6, PT, R90, R17, PT ;  /* 0x000000115a00720c */ /* 0x000fc40003fc4070 */
[----:B------:R-:W-:Y:S01]  /*1ab0*/  ISETP.GT.U32.AND P1, PT, R90, R13, PT ;  /* 0x0000000d5a00720c */ /* 0x000fe20003f24070 */
[----:B------:R-:W-:Y:S01]  /*1ac0*/  IMAD.MOV R4, RZ, RZ, -R4 ;  /* 0x000000ffff047224 */ /* 0x000fe200078e0a04 */
[----:B------:R-:W-:Y:S01]  /*1ad0*/  ISETP.GE.AND P5, PT, R20, RZ, PT ;  /* 0x000000ff1400720c */ /* 0x000fe20003fa6270 */
[----:B------:R-:W-:Y:S01]  /*1ae0*/  @!P3 IMAD.IADD R24, R24, 0x1, -R90 ;  /* 0x000000011818b824 */ /* 0x000fe200078e0a5a */
[----:B------:R-:W-:Y:S01]  /*1af0*/  ISETP.GE.AND P3, PT, R12, RZ, PT ;  /* 0x000000ff0c00720c */ /* 0x000fe20003f66270 */
[----:B------:R-:W-:Y:S02]  /*1b00*/  IMAD.MOV.U32 R10, RZ, RZ, R15 ;  /* 0x000000ffff0a7224 */ /* 0x000fe400078e000f */
[----:B0-----:R-:W-:Y:S01]  /*1b10*/  IMAD.HI.U32 R5, R0, R21, RZ ;  /* 0x0000001500057227 */ /* 0x001fe200078e00ff */
[----:B------:R-:W-:Y:S03]  /*1b20*/  STL [R1+0x6b8], R24 ;  /* 0x0006b81801007387 */ /* 0x000fe60000100800 */
[----:B------:R-:W-:-:S02]  /*1b30*/  IMAD.MOV R6, RZ, RZ, -R5 ;  /* 0x000000ffff067224 */ /* 0x000fc400078e0a05 */
[C---:B------:R-:W-:Y:S02]  /*1b40*/  IMAD R5, R90.reuse, R4, R7 ;  /* 0x000000045a057224 */ /* 0x040fe400078e0207 */
[C---:B------:R-:W-:Y:S02]  /*1b50*/  IMAD R7, R90.reuse, R6, R21 ;  /* 0x000000065a077224 */ /* 0x040fe400078e0215 */
[----:B------:R-:W-:Y:S01]  /*1b60*/  @!P0 IMAD.MOV R10, RZ, RZ, -R10 ;  /* 0x000000ffff0a8224 */ /* 0x000fe200078e0a0a */
[----:B------:R-:W-:Y:S01]  /*1b70*/  ISETP.GT.U32.AND P0, PT, R90, R19, PT ;  /* 0x000000135a00720c */ /* 0x000fe20003f04070 */
[--C-:B------:R-:W-:Y:S01]  /*1b80*/  @!P4 IMAD.IADD R11, R11, 0x1, -R90.reuse ;  /* 0x000000010b0bc824 */ /* 0x100fe200078e0a5a */
[----:B------:R-:W-:Y:S01]  /*1b90*/  ISETP.GE.AND P4, PT, R16, RZ, PT ;  /* 0x000000ff1000720c */ /* 0x000fe20003f86270 */
[--C-:B------:R-:W-:Y:S01]  /*1ba0*/  @!P6 IMAD.IADD R17, R17, 0x1, -R90.reuse ;  /* 0x000000011111e824 */ /* 0x100fe200078e0a5a */
[----:B------:R-:W-:Y:S01]  /*1bb0*/  ISETP.GT.U32.AND P6, PT, R90, R7, PT ;  /* 0x000000075a00720c */ /* 0x000fe20003fc4070 */
[----:B------:R-:W-:Y:S01]  /*1bc0*/  @!P1 IMAD.IADD R13, R13, 0x1, -R90 ;  /* 0x000000010d0d9824 */ /* 0x000fe200078e0a5a */
[----:B------:R0:W-:Y:S01]  /*1bd0*/  STL [R1+0x7bc], R10 ;  /* 0x0007bc0a01007387 */ /* 0x0001e20000100800 */
[----:B------:R-:W-:Y:S01]  /*1be0*/  ISETP.GE.AND P1, PT, R18, RZ, PT ;  /* 0x000000ff1200720c */ /* 0x000fe20003f26270 */
[----:B------:R-:W-:-:S02]  /*1bf0*/  VIADD R12, R93, 0x1a ;  /* 0x0000001a5d0c7836 */ /* 0x000fc40000000000 */
[----:B------:R-:W-:Y:S02]  /*1c00*/  IMAD.MOV.U32 R6, RZ, RZ, R13 ;  /* 0x000000ffff067224 */ /* 0x000fe400078e000d */
[----:B------:R-:W-:Y:S01]  /*1c10*/  IMAD.MOV.U32 R15, RZ, RZ, R17 ;  /* 0x000000ffff0f7224 */ /* 0x000fe200078e0011 */
[----:B------:R-:W-:Y:S01]  /*1c20*/  IABS R13, R12 ;  /* 0x0000000c000d7213 */ /* 0x000fe20000000000 */
[----:B------:R-:W-:Y:S02]  /*1c30*/  VIADD R4, R93, 0x15 ;  /* 0x000000155d047836 */ /* 0x000fe40000000000 */
[----:B0-----:R-:W-:Y:S02]  /*1c40*/  IMAD.MOV.U32 R10, RZ, RZ, R11 ;  /* 0x000000ffff0a7224 */ /* 0x001fe400078e000b */
[----:B------:R-:W-:Y:S01]  /*1c50*/  @!P4 IMAD.MOV R6, RZ, RZ, -R6 ;  /* 0x000000ffff06c224 */ /* 0x000fe200078e0a06 */
[----:B------:R-:W-:Y:S01]  /*1c60*/  ISETP.GE.AND P4, PT, R4, RZ, PT ;  /* 0x000000ff0400720c */ /* 0x000fe20003f86270 */
[----:B------:R-:W-:Y:S01]  /*1c70*/  @!P3 IMAD.MOV R10, RZ, RZ, -R10 ;  /* 0x000000ffff0ab224 */ /* 0x000fe200078e0a0a */
[C---:B------:R-:W-:Y:S01]  /*1c80*/  ISETP.GT.U32.AND P3, PT, R90.reuse, R5, PT ;  /* 0x000000055a00720c */ /* 0x040fe20003f64070 */
[--C-:B------:R-:W-:Y:S01]  /*1c90*/  @!P6 IMAD.IADD R7, R7, 0x1, -R90.reuse ;  /* 0x000000010707e824 */ /* 0x100fe200078e0a5a */
[----:B------:R-:W-:Y:S01]  /*1ca0*/  IABS R11, R4 ;  /* 0x00000004000b7213 */ /* 0x000fe20000000000 */
[----:B------:R-:W-:Y:S01]  /*1cb0*/  @!P1 IMAD.MOV R15, RZ, RZ, -R15 ;  /* 0x000000ffff0f9224 */ /* 0x000fe200078e0a0f */
[----:B------:R0:W-:Y:S01]  /*1cc0*/  STL [R1+0x9e0], R10 ;  /* 0x0009e00a01007387 */ /* 0x0001e20000100800 */
[----:B------:R-:W-:Y:S01]  /*1cd0*/  @!P0 IMAD.IADD R19, R19, 0x1, -R90 ;  /* 0x0000000113138824 */ /* 0x000fe200078e0a5a */
[----:B------:R-:W-:Y:S01]  /*1ce0*/  ISETP.GT.U32.AND P1, PT, R90, R7, PT ;  /* 0x000000075a00720c */ /* 0x000fe20003f24070 */
[----:B------:R-:W-:Y:S01]  /*1cf0*/  IMAD.HI.U32 R4, R0, R91, RZ ;  /* 0x0000005b00047227 */ /* 0x000fe200078e00ff */
[----:B------:R1:W-:Y:S01]  /*1d00*/  STL [R1+0xa9c], R6 ;  /* 0x000a9c0601007387 */ /* 0x0003e20000100800 */
[----:B------:R-:W-:-:S02]  /*1d10*/  ISETP.GE.AND P0, PT, R14, RZ, PT ;  /* 0x000000ff0e00720c */ /* 0x000fc40003f06270 */
[----:B------:R-:W-:Y:S01]  /*1d20*/  IMAD.MOV.U32 R14, RZ, RZ, R19 ;  /* 0x000000ffff0e7224 */ /* 0x000fe200078e0013 */
[----:B------:R-:W-:Y:S01]  /*1d30*/  STL [R1+0xb3c], R15 ;  /* 0x000b3c0f01007387 */ /* 0x000fe20000100800 */
[----:B------:R-:W-:Y:S01]  /*1d40*/  @!P3 IMAD.IADD R5, R5, 0x1, -R90 ;  /* 0x000000010505b824 */ /* 0x000fe200078e0a5a */
[----:B------:R-:W-:Y:S01]  /*1d50*/  ISETP.GE.AND P3, PT, R22, RZ, PT ;  /* 0x000000ff1600720c */ /* 0x000fe20003f66270 */
[----:B0-----:R-:W-:Y:S02]  /*1d60*/  IMAD.MOV R10, RZ, RZ, -R4 ;  /* 0x000000ffff0a7224 */ /* 0x001fe400078e0a04 */
[----:B------:R-:W-:Y:S01]  /*1d70*/  IMAD.HI.U32 R4, R0, R11, RZ ;  /* 0x0000000b00047227 */ /* 0x000fe200078e00ff */
[----:B------:R-:W-:-:S03]  /*1d80*/  ISETP.GT.U32.AND P6, PT, R90, R5, PT ;  /* 0x000000055a00720c */ /* 0x000fc60003fc4070 */
[----:B-1----:R-:W-:-:S04]  /*1d90*/  IMAD.HI.U32 R6, R0, R13, RZ ;  /* 0x0000000d00067227 */ /* 0x002fc800078e00ff */
[----:B------:R-:W-:Y:S02]  /*1da0*/  IMAD.MOV R6, RZ, RZ, -R6 ;  /* 0x000000ffff067224 */ /* 0x000fe400078e0a06 */
[----:B------:R-:W-:Y:S02]  /*1db0*/  @!P1 IMAD.IADD R7, R7, 0x1, -R90 ;  /* 0x0000000107079824 */ /* 0x000fe400078e0a5a */
[----:B------:R-:W-:Y:S02]  /*1dc0*/  IMAD R13, R90, R6, R13 ;  /* 0x000000065a0d7224 */ /* 0x000fe400078e020d */
[----:B------:R-:W-:Y:S01]  /*1dd0*/  @!P5 IMAD.MOV R14, RZ, RZ, -R14 ;  /* 0x000000ffff0ed224 */ /* 0x000fe200078e0a0e */
[----:B------:R-:W-:Y:S01]  /*1de0*/  ISETP.GE.AND P5, PT, R12, RZ, PT ;  /* 0x000000ff0c00720c */ /* 0x000fe20003fa6270 */
[----:B------:R-:W-:Y:S01]  /*1df0*/  @!P6 IMAD.IADD R5, R5, 0x1, -R90 ;  /* 0x000000010505e824 */ /* 0x000fe200078e0a5a */
[----:B------:R-:W-:Y:S01]  /*1e00*/  ISETP.GT.U32.AND P1, PT, R90, R13, PT ;  /* 0x0000000d5a00720c */ /* 0x000fe20003f24070 */
[----:B------:R-:W-:Y:S01]  /*1e10*/  IMAD.MOV R4, RZ, RZ, -R4 ;  /* 0x000000ffff047224 */ /* 0x000fe200078e0a04 */
[----:B------:R0:W-:Y:S01]  /*1e20*/  STL [R1+0xbcc], R14 ;  /* 0x000bcc0e01007387 */ /* 0x0001e20000100800 */
[----:B------:R-:W-:-:S02]  /*1e30*/  VIADD R6, R93, 0x1b ;  /* 0x0000001b5d067836 */ /* 0x000fc40000000000 */
[C---:B------:R-:W-:Y:S02]  /*1e40*/  IMAD R91, R90.reuse, R10, R91 ;  /* 0x0000000a5a5b7224 */ /* 0x040fe400078e025b */
[----:B------:R-:W-:Y:S01]  /*1e50*/  IMAD R10, R90, R4, R11 ;  /* 0x000000045a0a7224 */ /* 0x000fe200078e020b */
[----:B------:R-:W-:Y:S01]  /*1e60*/  IABS R11, R6 ;  /* 0x00000006000b7213 */ /* 0x000fe20000000000 */
[----:B------:R-:W-:Y:S01]  /*1e70*/  IMAD.MOV.U32 R12, RZ, RZ, R7 ;  /* 0x000000ffff0c7224 */ /* 0x000fe200078e0007 */
[C---:B------:R-:W-:Y:S01]  /*1e80*/  IADD3 R4, PT, PT, R93.reuse, 0x16, RZ ;  /* 0x000000165d047810 */ /* 0x040fe20007ffe0ff */
[----:B------:R-:W-:Y:S01]  /*1e90*/  VIADD R38, R93, 0x20 ;  /* 0x000000205d267836 */ /* 0x000fe20000000000 */
[----:B------:R1:W-:Y:S01]  /*1ea0*/  STL [R1+0x6bc], R10 ;  /* 0x0006bc0a01007387 */ /* 0x0003e20000100800 */
[----:B0-----:R-:W-:Y:S01]  /*1eb0*/  IMAD.MOV.U32 R14, RZ, RZ, R5 ;  /* 0x000000ffff0e7224 */ /* 0x001fe200078e0005 */
[----:B------:R-:W-:Y:S01]  /*1ec0*/  ISETP.GE.AND P6, PT, R4, RZ, PT ;  /* 0x000000ff0400720c */ /* 0x000fe20003fc6270 */
[----:B------:R-:W-:Y:S01]  /*1ed0*/  @!P1 IMAD.IADD R13, R13, 0x1, -R90 ;  /* 0x000000010d0d9824 */ /* 0x000fe200078e0a5a */
[----:B------:R-:W-:Y:S01]  /*1ee0*/  STL [R1+0x1634], R38 ;  /* 0x0016342601007387 */ /* 0x000fe20000100800 */
[----:B------:R-:W-:Y:S01]  /*1ef0*/  VIADD R35, R93, 0x21 ;  /* 0x000000215d237836 */ /* 0x000fe20000000000 */
[----:B------:R-:W-:Y:S01]  /*1f00*/  IABS R4, R4 ;  /* 0x0000000400047213 */ /* 0x000fe20000000000 */
[----:B------:R-:W-:Y:S01]  /*1f10*/  @!P0 IMAD.MOV R14, RZ, RZ, -R14 ;  /* 0x000000ffff0e8224 */ /* 0x000fe200078e0a0e */
[----:B------:R-:W-:Y:S01]  /*1f20*/  ISETP.GT.U32.AND P1, PT, R90, R13, PT ;  /* 0x0000000d5a00720c */ /* 0x000fe20003f24070 */
[----:B------:R-:W-:Y:S01]  /*1f30*/  @!P3 IMAD.MOV R12, RZ, RZ, -R12 ;  /* 0x000000ffff0cb224 */ /* 0x000fe200078e0a0c */
[----:B------:R-:W-:Y:S01]  /*1f40*/  STL [R1+0x163c], R35 ;  /* 0x00163c2301007387 */ /* 0x000fe20000100800 */
[----:B------:R-:W-:Y:S01]  /*1f50*/  IMAD.HI.U32 R5, R0, R11, RZ ;  /* 0x0000000b00057227 */ /* 0x000fe200078e00ff */
[----:B------:R-:W-:-:S02]  /*1f60*/  IABS R15, R38 ;  /* 0x00000026000f7213 */ /* 0x000fc40000000000 */
[----:B------:R-:W-:Y:S01]  /*1f70*/  STL [R1+0x7c0], R14 ;  /* 0x0007c00e01007387 */ /* 0x000fe20000100800 */
[C---:B-1----:R-:W-:Y:S01]  /*1f80*/  VIADD R10, R93.reuse, 0x1c ;  /* 0x0000001c5d0a7836 */ /* 0x042fe20000000000 */
[----:B------:R-:W-:Y:S01]  /*1f90*/  IABS R17, R35 ;  /* 0x0000002300117213 */ /* 0x000fe20000000000 */
[----:B------:R-:W-:Y:S01]  /*1fa0*/  IMAD.MOV.U32 R7, RZ, RZ, R4 ;  /* 0x000000ffff077224 */ /* 0x000fe200078e0004 */
[----:B------:R0:W-:Y:S01]  /*1fb0*/  STL [R1+0x9e4], R12 ;  /* 0x0009e40c01007387 */ /* 0x0001e20000100800 */
[----:B------:R-:W-:Y:S01]  /*1fc0*/  VIADD R34, R93, 0x22 ;  /* 0x000000225d227836 */ /* 0x000fe20000000000 */
[----:B------:R-:W-:Y:S01]  /*1fd0*/  IABS R19, R10 ;  /* 0x0000000a00137213 */ /* 0x000fe20000000000 */
[----:B------:R-:W-:Y:S01]  /*1fe0*/  @!P1 IMAD.IADD R13, R13, 0x1, -R90 ;  /* 0x000000010d0d9824 */ /* 0x000fe200078e0a5a */
[----:B------:R-:W-:Y:S01]  /*1ff0*/  ISETP.GE.AND P3, PT, R10, RZ, PT ;  /* 0x000000ff0a00720c */ /* 0x000fe20003f66270 */
[----:B------:R-:W-:Y:S01]  /*2000*/  IMAD.HI.U32 R4, R0, R7, RZ ;  /* 0x0000000700047227 */ /* 0x000fe200078e00ff */
[----:B------:R-:W-:-:S03]  /*2010*/  ISETP.GE.AND P0, PT, R6, RZ, PT ;  /* 0x000000ff0600720c */ /* 0x000fc60003f06270 */
[----:B------:R-:W-:Y:S02]  /*2020*/  IMAD.MOV R10, RZ, RZ, -R4 ;  /* 0x000000ffff0a7224 */ /* 0x000fe400078e0a04 */
[----:B0-----:R-:W-:Y:S02]  /*2030*/  IMAD.MOV R12, RZ, RZ, -R5 ;  /* 0x000000ffff0c7224 */ /* 0x001fe400078e0a05 */
[----:B------:R-:W-:-:S04]  /*2040*/  IMAD.HI.U32 R4, R0, R19, RZ ;  /* 0x0000001300047227 */ /* 0x000fc800078e00ff */
[C---:B------:R-:W-:Y:S02]  /*2050*/  IMAD R11, R90.reuse, R12, R11 ;  /* 0x0000000c5a0b7224 */ /* 0x040fe400078e020b */
[----:B------:R-:W-:Y:S02]  /*2060*/  IMAD.MOV R4, RZ, RZ, -R4 ;  /* 0x000000ffff047224 */ /* 0x000fe400078e0a04 */
[----:B------:R-:W-:Y:S01]  /*2070*/  IMAD.MOV.U32 R14, RZ, RZ, R13 ;  /* 0x000000ffff0e7224 */ /* 0x000fe200078e000d */
[C---:B------:R-:W-:Y:S01]  /*2080*/  ISETP.GT.U32.AND P1, PT, R90.reuse, R11, PT ;  /* 0x0000000b5a00720c */ /* 0x040fe20003f24070 */
[----:B------:R-:W-:Y:S02]  /*2090*/  IMAD R19, R90, R4, R19 ;  /* 0x000000045a137224 */ /* 0x000fe400078e0213 */
[----:B------:R-:W-:Y:S02]  /*20a0*/  @!P5 IMAD.MOV R14, RZ, RZ, -R14 ;  /* 0x000000ffff0ed224 */ /* 0x000fe400078e0a0e */
[----:B------:R-:W-:Y:S01]  /*20b0*/  IMAD.HI.U32 R5, R0, R15, RZ ;  /* 0x0000000f00057227 */ /* 0x000fe200078e00ff */
[----:B------:R-:W-:-:S03]  /*20c0*/  ISETP.GT.U32.AND P5, PT, R90, R19, PT ;  /* 0x000000135a00720c */ /* 0x000fc60003fa4070 */
[----:B------:R-:W-:Y:S02]  /*20d0*/  IMAD.MOV R5, RZ, RZ, -R5 ;  /* 0x000000ffff057224 */ /* 0x000fe400078e0a05 */
[----:B------:R-:W-:-:S04]  /*20e0*/  IMAD.HI.U32 R6, R0, R17, RZ ;  /* 0x0000001100067227 */ /* 0x000fc800078e00ff */
[--C-:B------:R-:W-:Y:S02]  /*20f0*/  @!P1 IMAD.IADD R11, R11, 0x1, -R90.reuse ;  /* 0x000000010b0b9824 */ /* 0x100fe400078e0a5a */
[C---:B------:R-:W-:Y:S01]  /*2100*/  IMAD R5, R90.reuse, R5, R15 ;  /* 0x000000055a057224 */ /* 0x040fe200078e020f */
[----:B------:R-:W-:Y:S01]  /*2110*/  IABS R15, R34 ;  /* 0x00000022000f7213 */ /* 0x000fe20000000000 */
[----:B------:R-:W-:Y:S01]  /*2120*/  @!P5 IMAD.IADD R19, R19, 0x1, -R90 ;  /* 0x000000011313d824 */ /* 0x000fe200078e0a5a */
[C---:B------:R-:W-:Y:S01]  /*2130*/  ISETP.GT.U32.AND P1, PT, R90.reuse, R11, PT ;  /* 0x0000000b5a00720c */ /* 0x040fe20003f24070 */
[C---:B------:R-:W-:Y:S02]  /*2140*/  IMAD R7, R90.reuse, R10, R7 ;  /* 0x0000000a5a077224 */ /* 0x040fe400078e0207 */
[----:B------:R-:W-:Y:S01]  /*2150*/  IMAD.MOV R6, RZ, RZ, -R6 ;  /* 0x000000ffff067224 */ /* 0x000fe200078e0a06 */
[----:B------:R-:W-:Y:S01]  /*2160*/  ISETP.GT.U32.AND P5, PT, R90, R19, PT ;  /* 0x000000135a00720c */ /* 0x000fe20003fa4070 */
[----:B------:R-:W-:Y:S01]  /*2170*/  IMAD.HI.U32 R4, R0, R15, RZ ;  /* 0x0000000f00047227 */ /* 0x000fe200078e00ff */
[----:B------:R0:W-:Y:S03]  /*2180*/  STL [R1+0x6c0], R7 ;  /* 0x0006c00701007387 */ /* 0x0001e60000100800 */
[----:B------:R-:W-:Y:S01]  /*2190*/  IMAD.MOV R13, RZ, RZ, -R4 ;  /* 0x000000ffff0d7224 */ /* 0x000fe200078e0a04 */
[----:B------:R-:W-:Y:S01]  /*21a0*/  STL [R1+0x164c], R34 ;  /* 0x00164c2201007387 */ /* 0x000fe20000100800 */
[----:B------:R-:W-:-:S02]  /*21b0*/  VIADD R32, R93, 0x23 ;  /* 0x000000235d207836 */ /* 0x000fc40000000000 */
[--C-:B------:R-:W-:Y:S01]  /*21c0*/  @!P1 IMAD.IADD R11, R11, 0x1, -R90.reuse ;  /* 0x000000010b0b9824 */ /* 0x100fe200078e0a5a */
[C---:B------:R-:W-:Y:S01]  /*21d0*/  ISETP.GT.U32.AND P1, PT, R90.reuse, R91, PT ;  /* 0x0000005b5a00720c */ /* 0x040fe20003f24070 */
[C---:B------:R-:W-:Y:S01]  /*21e0*/  IMAD R13, R90.reuse, R13, R15 ;  /* 0x0000000d5a0d7224 */ /* 0x040fe200078e020f */
[----:B------:R-:W-:Y:S01]  /*21f0*/  IABS R29, R32 ;  /* 0x00000020001d7213 */ /* 0x000fe20000000000 */
[----:B------:R-:W-:Y:S01]  /*2200*/  @!P5 IMAD.IADD R19, R19, 0x1, -R90 ;  /* 0x000000011313d824 */ /* 0x000fe200078e0a5a */
[C---:B------:R-:W-:Y:S01]  /*2210*/  ISETP.GT.U32.AND P5, PT, R90.reuse, R5, PT ;  /* 0x000000055a00720c */ /* 0x040fe20003fa4070 */
[----:B0-----:R-:W-:Y:S01]  /*2220*/  IMAD R7, R90, R6, R17 ;  /* 0x000000065a077224 */ /* 0x001fe200078e0211 */
[----:B------:R-:W-:Y:S01]  /*2230*/  STL [R1+0x165c], R32 ;  /* 0x00165c2001007387 */ /* 0x000fe20000100800 */
[C---:B------:R-:W-:Y:S02]  /*2240*/  VIADD R30, R93.reuse, 0x24 ;  /* 0x000000245d1e7836 */ /* 0x040fe40000000000 */
[----:B------:R-:W-:-:S02]  /*2250*/  VIADD R28, R93, 0x28 ;  /* 0x000000285d1c7836 */ /* 0x000fc40000000000 */
[----:B------:R-:W-:Y:S01]  /*2260*/  IMAD.MOV.U32 R18, RZ, RZ, R11 ;  /* 0x000000ffff127224 */ /* 0x000fe200078e000b */
[----:B------:R-:W-:Y:S01]  /*2270*/  IABS R31, R30 ;  /* 0x0000001e001f7213 */ /* 0x000fe20000000000 */
[--C-:B------:R-:W-:Y:S01]  /*2280*/  @!P1 IMAD.IADD R91, R91, 0x1, -R90.reuse ;  /* 0x000000015b5b9824 */ /* 0x100fe200078e0a5a */
[----:B------:R-:W-:Y:S01]  /*2290*/  STL [R1+0x1668], R30 ;  /* 0x0016681e01007387 */ /* 0x000fe20000100800 */
[----:B------:R-:W-:Y:S01]  /*22a0*/  VIADD R26, R93, 0x29 ;  /* 0x000000295d1a7836 */ /* 0x000fe20000000000 */
[----:B------:R-:W-:Y:S01]  /*22b0*/  IABS R27, R28 ;  /* 0x0000001c001b7213 */ /* 0x000fe20000000000 */
[----:B------:R-:W-:Y:S01]  /*22c0*/  @!P5 IMAD.IADD R5, R5, 0x1, -R90 ;  /* 0x000000010505d824 */ /* 0x000fe200078e0a5a */
[----:B------:R-:W-:Y:S01]  /*22d0*/  ISETP.GT.U32.AND P1, PT, R90, R91, PT ;  /* 0x0000005b5a00720c */ /* 0x000fe20003f24070 */
[----:B------:R-:W-:Y:S01]  /*22e0*/  IMAD.HI.U32 R6, R0, R29, RZ ;  /* 0x0000001d00067227 */ /* 0x000fe200078e00ff */
[C---:B------:R-:W-:Y:S01]  /*22f0*/  ISETP.GT.U32.AND P5, PT, R90.reuse, R13, PT ;  /* 0x0000000d5a00720c */ /* 0x040fe20003fa4070 */
[----:B------:R-:W-:Y:S01]  /*2300*/  STL [R1+0x1674], R28 ;  /* 0x0016741c01007387 */ /* 0x000fe20000100800 */
[----:B------:R-:W-:Y:S01]  /*2310*/  IABS R25, R26 ;  /* 0x0000001a00197213 */ /* 0x000fe20000000000 */
[----:B------:R-:W-:Y:S01]  /*2320*/  @!P0 IMAD.MOV R18, RZ, RZ, -R18 ;  /* 0x000000ffff128224 */ /* 0x000fe200078e0a12 */
[----:B------:R-:W-:Y:S01]  /*2330*/  ISETP.GT.U32.AND P0, PT, R90, R5, PT ;  /* 0x000000055a00720c */ /* 0x000fe20003f04070 */
[----:B------:R-:W-:Y:S01]  /*2340*/  STL [R1+0x167c], R26 ;  /* 0x00167c1a01007387 */ /* 0x000fe20000100800 */
[----:B------:R-:W-:-:S03]  /*2350*/  IMAD.HI.U32 R10, R0, R31, RZ ;  /* 0x0000001f000a7227 */ /* 0x000fc600078e00ff */
[----:B------:R0:W-:Y:S01]  /*2360*/  STL [R1+0xaa0], R14 ;  /* 0x000aa00e01007387 */ /* 0x0001e20000100800 */
[----:B------:R-:W-:Y:S02]  /*2370*/  IMAD.MOV R6, RZ, RZ, -R6 ;  /* 0x000000ffff067224 */ /* 0x000fe400078e0a06 */
[--C-:B------:R-:W-:Y:S01]  /*2380*/  @!P1 IMAD.IADD R91, R91, 0x1, -R90.reuse ;  /* 0x000000015b5b9824 */ /* 0x100fe200078e0a5a */
[C---:B------:R-:W-:Y:S01]  /*2390*/  ISETP.GT.U32.AND P1, PT, R90.reuse, R7, PT ;  /* 0x000000075a00720c */ /* 0x040fe20003f24070 */
[----:B------:R-:W-:Y:S02]  /*23a0*/  @!P5 IMAD.IADD R13, R13, 0x1, -R90 ;  /* 0x000000010d0dd824 */ /* 0x000fe400078e0a5a */
[----:B------:R-:W-:Y:S02]  /*23b0*/  IMAD.MOV R10, RZ, RZ, -R10 ;  /* 0x000000ffff0a7224 */ /* 0x000fe400078e0a0a */
[----:B------:R-:W-:Y:S02]  /*23c0*/  IMAD R29, R90, R6, R29 ;  /* 0x000000065a1d7224 */ /* 0x000fe400078e021d */
[----:B0-----:R-:W-:-:S02]  /*23d0*/  IMAD.MOV.U32 R14, RZ, RZ, R19 ;  /* 0x000000ffff0e7224 */ /* 0x001fc400078e0013 */
[C---:B------:R-:W-:Y:S02]  /*23e0*/  IMAD R31, R90.reuse, R10, R31 ;  /* 0x0000000a5a1f7224 */ /* 0x040fe400078e021f */
[----:B------:R-:W-:Y:S01]  /*23f0*/  @!P3 IMAD.MOV R14, RZ, RZ, -R14 ;  /* 0x000000ffff0eb224 */ /* 0x000fe200078e0a0e */
[C---:B------:R-:W-:Y:S01]  /*2400*/  ISETP.GT.U32.AND P3, PT, R90.reuse, R13, PT ;  /* 0x0000000d5a00720c */ /* 0x040fe20003f64070 */
[--C-:B------:R-:W-:Y:S01]  /*2410*/  @!P1 IMAD.IADD R7, R7, 0x1, -R90.reuse ;  /* 0x0000000107079824 */ /* 0x100fe200078e0a5a */
[C---:B------:R-:W-:Y:S01]  /*2420*/  ISETP.GE.AND P1, PT, R93.reuse, RZ, PT ;  /* 0x000000ff5d00720c */ /* 0x040fe20003f26270 */
[----:B------:R-:W-:Y:S02]  /*2430*/  VIADD R37, R93, 0x2b ;  /* 0x0000002b5d257836 */ /* 0x000fe40000000000 */
[----:B------:R-:W-:Y:S01]  /*2440*/  @!P0 IMAD.IADD R5, R5, 0x1, -R90 ;  /* 0x0000000105058824 */ /* 0x000fe200078e0a5a */
[C---:B------:R-:W-:Y:S01]  /*2450*/  ISETP.GT.U32.AND P5, PT, R90.reuse, R7, PT ;  /* 0x000000075a00720c */ /* 0x040fe20003fa4070 */
[C---:B------:R-:W-:Y:S01]  /*2460*/  VIADD R20, R93.reuse, 0x31 ;  /* 0x000000315d147836 */ /* 0x040fe20000000000 */
[----:B------:R-:W-:Y:S01]  /*2470*/  ISETP.GT.U32.AND P0, PT, R90, R31, PT ;  /* 0x0000001f5a00720c */ /* 0x000fe20003f04070 */
[----:B------:R-:W-:Y:S01]  /*2480*/  VIADD R16, R93, 0x2a ;  /* 0x0000002a5d107836 */ /* 0x000fe20000000000 */
[----:B------:R-:W-:Y:S01]  /*2490*/  IABS R17, R37 ;  /* 0x0000002500117213 */ /* 0x000fe20000000000 */
[----:B------:R-:W-:Y:S01]  /*24a0*/  IMAD.HI.U32 R4, R0, R27, RZ ;  /* 0x0000001b00047227 */ /* 0x000fe200078e00ff */
[----:B------:R-:W-:-:S02]  /*24b0*/  IABS R33, R20 ;  /* 0x0000001400217213 */ /* 0x000fc40000000000 */
[----:B------:R-:W-:Y:S01]  /*24c0*/  IABS R15, R16 ;  /* 0x00000010000f7213 */ /* 0x000fe20000000000 */
[----:B------:R-:W-:Y:S01]  /*24d0*/  @!P1 IMAD.MOV R91, RZ, RZ, -R91 ;  /* 0x000000ffff5b9224 */ /* 0x000fe200078e0a5b */
[----:B------:R-:W-:Y:S01]  /*24e0*/  ISETP.GT.U32.AND P1, PT, R90, R29, PT ;  /* 0x0000001d5a00720c */ /* 0x000fe20003f24070 */
[----:B------:R-:W-:Y:S01]  /*24f0*/  VIADD R24, R93, 0x30 ;  /* 0x000000305d187836 */ /* 0x000fe20000000000 */
[----:B------:R-:W-:Y:S01]  /*2500*/  STL [R1+0x1694], R16 ;  /* 0x0016941001007387 */ /* 0x000fe20000100800 */
[--C-:B------:R-:W-:Y:S01]  /*2510*/  @!P5 IMAD.IADD R7, R7, 0x1, -R90.reuse ;  /* 0x000000010707d824 */ /* 0x100fe200078e0a5a */
[----:B------:R-:W-:Y:S01]  /*2520*/  ISETP.GE.AND P5, PT, R38, RZ, PT ;  /* 0x000000ff2600720c */ /* 0x000fe20003fa6270 */
[----:B------:R-:W-:Y:S01]  /*2530*/  IMAD.HI.U32 R6, R0, R17, RZ ;  /* 0x0000001100067227 */ /* 0x000fe200078e00ff */
[----:B------:R-:W-:Y:S01]  /*2540*/  IABS R21, R24 ;  /* 0x0000001800157213 */ /* 0x000fe20000000000 */
[----:B------:R-:W-:Y:S02]  /*2550*/  STL [R1+0x169c], R37 ;  /* 0x00169c2501007387 */ /* 0x000fe40000100800 */
[----:B------:R-:W-:Y:S01]  /*2560*/  @!P3 IMAD.IADD R13, R13, 0x1, -R90 ;  /* 0x000000010d0db824 */ /* 0x000fe200078e0a5a */
[----:B------:R-:W-:Y:S01]  /*2570*/  ISETP.GE.AND P3, PT, R35, RZ, PT ;  /* 0x000000ff2300720c */ /* 0x000fe20003f66270 */
[----:B------:R-:W-:-:S02]  /*2580*/  IMAD.MOV R4, RZ, RZ, -R4 ;  /* 0x000000ffff047224 */ /* 0x000fc400078e0a04 */
[----:B------:R-:W-:Y:S02]  /*2590*/  IMAD.MOV R6, RZ, RZ, -R6 ;  /* 0x000000ffff067224 */ /* 0x000fe400078e0a06 */
[----:B------:R-:W-:Y:S01]  /*25a0*/  @!P1 IMAD.IADD R29, R29, 0x1, -R90 ;  /* 0x000000011d1d9824 */ /* 0x000fe200078e0a5a */
[----:B------:R-:W-:Y:S01]  /*25b0*/  ISETP.GE.AND P1, PT, R34, RZ, PT ;  /* 0x000000ff2200720c */ /* 0x000fe20003f26270 */
[----:B------:R-:W-:-:S04]  /*25c0*/  IMAD.HI.U32 R10, R0, R33, RZ ;  /* 0x00000021000a7227 */ /* 0x000fc800078e00ff */
[----:B------:R-:W-:-:S04]  /*25d0*/  IMAD.HI.U32 R12, R0, R25, RZ ;  /* 0x00000019000c7227 */ /* 0x000fc800078e00ff */
[C---:B------:R-:W-:Y:S02]  /*25e0*/  IMAD R27, R90.reuse, R4, R27 ;  /* 0x000000045a1b7224 */ /* 0x040fe400078e021b */
[----:B------:R-:W-:Y:S02]  /*25f0*/  VIADD R36, R93, 0x2c ;  /* 0x0000002c5d247836 */ /* 0x000fe40000000000 */
[----:B------:R-:W-:Y:S01]  /*2600*/  @!P0 IMAD.IADD R31, R31, 0x1, -R90 ;  /* 0x000000011f1f8824 */ /* 0x000fe200078e0a5a */
[----:B------:R-:W-:Y:S01]  /*2610*/  ISETP.GT.U32.AND P0, PT, R90, R29, PT ;  /* 0x0000001d5a00720c */ /* 0x000fe20003f04070 */
[----:B------:R-:W-:Y:S01]  /*2620*/  IMAD.HI.U32 R4, R0, R15, RZ ;  /* 0x0000000f00047227 */ /* 0x000fe200078e00ff */
[----:B------:R-:W-:Y:S01]  /*2630*/  IABS R23, R36 ;  /* 0x0000002400177213 */ /* 0x000fe20000000000 */
[----:B------:R-:W-:Y:S02]  /*2640*/  STL [R1+0x16a8], R36 ;  /* 0x0016a82401007387 */ /* 0x000fe40000100800 */
[----:B------:R-:W-:-:S02]  /*2650*/  IMAD R17, R90, R6, R17 ;  /* 0x000000065a117224 */ /* 0x000fc400078e0211 */
[----:B------:R-:W-:Y:S01]  /*2660*/  IMAD.HI.U32 R6, R0, R21, RZ ;  /* 0x0000001500067227 */ /* 0x000fe200078e00ff */
[----:B------:R-:W-:Y:S03]  /*2670*/  STL [R1+0x16cc], R24 ;  /* 0x0016cc1801007387 */ /* 0x000fe60000100800 */
[----:B------:R-:W-:Y:S01]  /*2680*/  IMAD.MOV R10, RZ, RZ, -R10 ;  /* 0x000000ffff0a7224 */ /* 0x000fe200078e0a0a */
[----:B------:R-:W-:Y:S01]  /*2690*/  IADD3 R6, PT, PT, -R6, RZ, RZ ;  /* 0x000000ff06067210 */ /* 0x000fe20007ffe1ff */
[----:B------:R-:W-:Y:S01]  /*26a0*/  IMAD.MOV R12, RZ, RZ, -R12 ;  /* 0x000000ffff0c7224 */ /* 0x000fe200078e0a0c */
[----:B------:R-:W-:Y:S01]  /*26b0*/  STL [R1+0x16d0], R20 ;  /* 0x0016d01401007387 */ /* 0x000fe20000100800 */
[----:B------:R-:W-:Y:S01]  /*26c0*/  @!P5 IMAD.MOV R5, RZ, RZ, -R5 ;  /* 0x000000ffff05d224 */ /* 0x000fe200078e0a05 */
[C---:B------:R-:W-:Y:S01]  /*26d0*/  ISETP.GT.U32.AND P5, PT, R90.reuse, R31, PT ;  /* 0x0000001f5a00720c */ /* 0x040fe20003fa4070 */
[----:B------:R-:W-:Y:S01]  /*26e0*/  IMAD.MOV R4, RZ, RZ, -R4 ;  /* 0x000000ffff047224 */ /* 0x000fe200078e0a04 */
[----:B------:R0:W-:Y:S01]  /*26f0*/  STL [R1+0xb40], R18 ;  /* 0x000b401201007387 */ /* 0x0001e20000100800 */
[----:B------:R-:W-:-:S02]  /*2700*/  IMAD R11, R90, R10, R33 ;  /* 0x0000000a5a0b7224 */ /* 0x000fc400078e0221 */
[C---:B------:R-:W-:Y:S01]  /*2710*/  IMAD R25, R90.reuse, R12, R25 ;  /* 0x0000000c5a197224 */ /* 0x040fe200078e0219 */
[----:B------:R1:W-:Y:S01]  /*2720*/  STL [R1+0xbd0], R14 ;  /* 0x000bd00e01007387 */ /* 0x0003e20000100800 */
[----:B------:R-:W-:Y:S02]  /*2730*/  IMAD.MOV.U32 R10, RZ, RZ, R13 ;  /* 0x000000ffff0a7224 */ /* 0x000fe400078e000d */
[----:B------:R-:W-:Y:S01]  /*2740*/  @!P3 IMAD.MOV R7, RZ, RZ, -R7 ;  /* 0x000000ffff07b224 */ /* 0x000fe200078e0a07 */
[C---:B------:R-:W-:Y:S01]  /*2750*/  ISETP.GT.U32.AND P3, PT, R90.reuse, R27, PT ;  /* 0x0000001b5a00720c */ /* 0x040fe20003f64070 */
[----:B------:R-:W-:Y:S02]  /*2760*/  IMAD R15, R90, R4, R15 ;  /* 0x000000045a0f7224 */ /* 0x000fe400078e020f */
[----:B------:R-:W-:Y:S02]  /*2770*/  VIADD R22, R93, 0x32 ;  /* 0x000000325d167836 */ /* 0x000fe40000000000 */
[----:B------:R-:W-:-:S03]  /*2780*/  IMAD.HI.U32 R4, R0, R23, RZ ;  /* 0x0000001700047227 */ /* 0x000fc600078e00ff */
[----:B------:R-:W-:Y:S01]  /*2790*/  STL [R1+0x16dc], R22 ;  /* 0x0016dc1601007387 */ /* 0x000fe20000100800 */
[----:B------:R-:W-:Y:S01]  /*27a0*/  @!P1 IMAD.MOV R10, RZ, RZ, -R10 ;  /* 0x000000ffff0a9224 */ /* 0x000fe200078e0a0a */
[C---:B------:R-:W-:Y:S01]  /*27b0*/  ISETP.GT.U32.AND P1, PT, R90.reuse, R25, PT ;  /* 0x000000195a00720c */ /* 0x040fe20003f24070 */
[----:B------:R-:W-:Y:S01]  /*27c0*/  IMAD R19, R90, R6, R21 ;  /* 0x000000065a137224 */ /* 0x000fe200078e0215 */
[----:B------:R-:W-:Y:S01]  /*27d0*/  IABS R21, R22 ;  /* 0x0000001600157213 */ /* 0x000fe20000000000 */
[----:B------:R-:W-:Y:S02]  /*27e0*/  IMAD.MOV R4, RZ, RZ, -R4 ;  /* 0x000000ffff047224 */ /* 0x000fe400078e0a04 */
[----:B------:R-:W-:Y:S01]  /*27f0*/  @!P5 IMAD.IADD R31, R31, 0x1, -R90 ;  /* 0x000000011f1fd824 */ /* 0x000fe200078e0a5a */
[----:B------:R-:W-:Y:S01]  /*2800*/  ISETP.GE.AND P5, PT, R32, RZ, PT ;  /* 0x000000ff2000720c */ /* 0x000fe20003fa6270 */
[----:B------:R-:W-:Y:S02]  /*2810*/  IMAD R23, R90, R4, R23 ;  /* 0x000000045a177224 */ /* 0x000fe400078e0217 */
[----:B------:R-:W-:-:S04]  /*2820*/  IMAD.HI.U32 R4, R0, R21, RZ ;  /* 0x0000001500047227 */ /* 0x000fc800078e00ff */
[----:B------:R-:W-:Y:S01]  /*2830*/  @!P3 IMAD.IADD R27, R27, 0x1, -R90 ;  /* 0x000000011b1bb824 */ /* 0x000fe200078e0a5a */
[----:B------:R-:W-:Y:S01]  /*2840*/  ISETP.GE.AND P3, PT, R30, RZ, PT ;  /* 0x000000ff1e00720c */ /* 0x000fe20003f66270 */
[----:B------:R-:W-:Y:S02]  /*2850*/  IMAD.MOV R4, RZ, RZ, -R4 ;  /* 0x000000ffff047224 */ /* 0x000fe400078e0a04 */
[--C-:B------:R-:W-:Y:S01]  /*2860*/  @!P0 IMAD.IADD R29, R29, 0x1, -R90.reuse ;  /* 0x000000011d1d8824 */ /* 0x100fe200078e0a5a */
[C---:B------:R-:W-:Y:S01]  /*2870*/  ISETP.GT.U32.AND P0, PT, R90.reuse, R15, PT ;  /* 0x0000000f5a00720c */ /* 0x040fe20003f04070 */
[----:B------:R-:W-:Y:S01]  /*2880*/  @!P1 IMAD.IADD R25, R25, 0x1, -R90 ;  /* 0x0000000119199824 */ /* 0x000fe200078e0a5a */
[C---:B------:R-:W-:Y:S01]  /*2890*/  ISETP.GT.U32.AND P1, PT, R90.reuse, R27, PT ;  /* 0x0000001b5a00720c */ /* 0x040fe20003f24070 */
[----:B0-----:R-:W-:Y:S02]  /*28a0*/  VIADD R18, R93, 0x33 ;  /* 0x000000335d127836 */ /* 0x001fe40000000000 */
[----:B------:R-:W-:-:S02]  /*28b0*/  IMAD R21, R90, R4, R21 ;  /* 0x000000045a157224 */ /* 0x000fc400078e0215 */
[C---:B-1----:R-:W-:Y:S01]  /*28c0*/  VIADD R14, R93.reuse, 0x34 ;  /* 0x000000345d0e7836 */ /* 0x042fe20000000000 */
[----:B------:R-:W-:Y:S01]  /*28d0*/  STL [R1+0x1718], R18 ;  /* 0x0017181201007387 */ /* 0x000fe20000100800 */
[----:B------:R-:W-:Y:S01]  /*28e0*/  IMAD.MOV.U32 R4, RZ, RZ, R29 ;  /* 0x000000ffff047224 */ /* 0x000fe200078e001d */
[----:B------:R-:W-:Y:S01]  /*28f0*/  IABS R33, R18 ;  /* 0x0000001200217213 */ /* 0x000fe20000000000 */
[C---:B------:R-:W-:Y:S01]  /*2900*/  VIADD R34, R93.reuse, 0x38 ;  /* 0x000000385d227836 */ /* 0x040fe20000000000 */
[----:B------:R-:W-:Y:S01]  /*2910*/  STL [R1+0x171c], R14 ;  /* 0x00171c0e01007387 */ /* 0x000fe20000100800 */
[----:B------:R-:W-:Y:S01]  /*2920*/  @!P5 IMAD.MOV R4, RZ, RZ, -R4 ;  /* 0x000000ffff04d224 */ /* 0x000fe200078e0a04 */
[C---:B------:R-:W-:Y:S01]  /*2930*/  ISETP.GT.U32.AND P5, PT, R90.reuse, R25, PT ;  /* 0x000000195a00720c */ /* 0x040fe20003fa4070 */
[----:B------:R-:W-:Y:S01]  /*2940*/  VIADD R32, R93, 0x39 ;  /* 0x000000395d207836 */ /* 0x000fe20000000000 */
[----:B------:R0:W-:Y:S01]  /*2950*/  STL [R1+0x7c4], R5 ;  /* 0x0007c40501007387 */ /* 0x0001e20000100800 */
[--C-:B------:R-:W-:Y:S01]  /*2960*/  @!P1 IMAD.IADD R27, R27, 0x1, -R90.reuse ;  /* 0x000000011b1b9824 */ /* 0x100fe200078e0a5a */
[C---:B------:R-:W-:Y:S01]  /*2970*/  ISETP.GT.U32.AND P1, PT, R90.reuse, R17, PT ;  /* 0x000000115a00720c */ /* 0x040fe20003f24070 */
[--C-:B------:R-:W-:Y:S01]  /*2980*/  @!P0 IMAD.IADD R15, R15, 0x1, -R90.reuse ;  /* 0x000000010f0f8824 */ /* 0x100fe200078e0a5a */
[----:B------:R-:W-:Y:S01]  /*2990*/  STL [R1+0x9e8], R7 ;  /* 0x0009e80701007387 */ /* 0x000fe20000100800 */
[C---:B------:R-:W-:Y:S01]  /*29a0*/  VIADD R30, R93.reuse, 0x3a ;  /* 0x0000003a5d1e7836 */ /* 0x040fe20000000000 */
[----:B------:R-:W-:Y:S01]  /*29b0*/  IABS R13, R34 ;  /* 0x00000022000d7213 */ /* 0x000fe20000000000 */
[----:B------:R-:W-:Y:S01]  /*29c0*/  VIADD R65, R93, 0xfb ;  /* 0x000000fb5d417836 */ /* 0x000fe20000000000 */
[----:B------:R1:W-:Y:S01]  /*29d0*/  STL [R1+0xaa4], R10 ;  /* 0x000aa40a01007387 */ /* 0x0003e20000100800 */
[----:B------:R-:W-:Y:S01]  /*29e0*/  ISETP.GT.U32.AND P0, PT, R90, R15, PT ;  /* 0x0000000f5a00720c */ /* 0x000fe20003f04070 */
[----:B0-----:R-:W-:Y:S01]  /*29f0*/  IMAD.HI.U32 R5, R0, R33, RZ ;  /* 0x0000002100057227 */ /* 0x001fe200078e00ff */
[----:B------:R-:W-:Y:S01]  /*2a00*/  IABS R29, R32 ;  /* 0x00000020001d7213 */ /* 0x000fe20000000000 */
[----:B------:R-:W-:Y:S01]  /*2a10*/  STL [R1+0x1738], R34 ;  /* 0x0017382201007387 */ /* 0x000fe20000100800 */
[----:B------:R-:W-:Y:S01]  /*2a20*/  IABS R35, R14 ;  /* 0x0000000e00237213 */ /* 0x000fe20000000000 */
[--C-:B------:R-:W-:Y:S01]  /*2a30*/  @!P5 IMAD.IADD R25, R25, 0x1, -R90.reuse ;  /* 0x000000011919d824 */ /* 0x100fe200078e0a5a */
[----:B------:R-:W-:Y:S01]  /*2a40*/  ISETP.GT.U32.AND P5, PT, R90, R23, PT ;  /* 0x000000175a00720c */ /* 0x000fe20003fa4070 */
[----:B------:R-:W-:Y:S01]  /*2a50*/  STL [R1+0x173c], R32 ;  /* 0x00173c2001007387 */ /* 0x000fe20000100800 */
[----:B------:R-:W-:Y:S01]  /*2a60*/  @!P1 IMAD.IADD R17, R17, 0x1, -R90 ;  /* 0x0000000111119824 */ /* 0x000fe200078e0a5a */
[----:B------:R-:W-:Y:S01]  /*2a70*/  ISETP.GE.AND P1, PT, R16, RZ, PT ;  /* 0x000000ff1000720c */ /* 0x000fe20003f26270 */
[----:B-1----:R-:W-:Y:S01]  /*2a80*/  IMAD.MOV.U32 R10, RZ, RZ, R27 ;  /* 0x000000ffff0a7224 */ /* 0x002fe200078e001b */
[----:B------:R0:W-:Y:S01]  /*2a90*/  STL [R1+0xb48], R4 ;  /* 0x000b480401007387 */ /* 0x0001e20000100800 */
[----:B------:R-:W-:-:S02]  /*2aa0*/  IMAD.MOV.U32 R12, RZ, RZ, R25 ;  /* 0x000000ffff0c7224 */ /* 0x000fc400078e0019 */
[----:B------:R-:W-:Y:S01]  /*2ab0*/  @!P0 IMAD.IADD R15, R15, 0x1, -R90 ;  /* 0x000000010f0f8824 */ /* 0x000fe200078e0a5a */
[----:B------:R-:W-:Y:S01]  /*2ac0*/  ISETP.GE.AND P0, PT, R26, RZ, PT ;  /* 0x000000ff1a00720c */ /* 0x000fe20003f06270 */
[----:B------:R-:W-:Y:S01]  /*2ad0*/  STL [R1+0x1750], R30 ;  /* 0x0017501e01007387 */ /* 0x000fe20000100800 */
[----:B------:R-:W-:-:S04]  /*2ae0*/  IMAD.HI.U32 R6, R0, R35, RZ ;  /* 0x0000002300067227 */ /* 0x000fc800078e00ff */
[----:B0-----:R-:W-:Y:S01]  /*2af0*/  IMAD.MOV.U32 R4, RZ, RZ, R31 ;  /* 0x000000ffff047224 */ /* 0x001fe200078e001f */
[----:B------:R-:W-:Y:S01]  /*2b00*/  IABS R31, R30 ;  /* 0x0000001e001f7213 */ /* 0x000fe20000000000 */
[----:B------:R-:W-:Y:S02]  /*2b10*/  @!P5 IMAD.IADD R23, R23, 0x1, -R90 ;  /* 0x000000011717d824 */ /* 0x000fe400078e0a5a */
[----:B------:R-:W-:Y:S01]  /*2b20*/  @!P3 IMAD.MOV R4, RZ, RZ, -R4 ;  /* 0x000000ffff04b224 */ /* 0x000fe200078e0a04 */
[----:B------:R-:W-:Y:S01]  /*2b30*/  ISETP.GE.AND P3, PT, R28, RZ, PT ;  /* 0x000000ff1c00720c */ /* 0x000fe20003f66270 */
[C---:B------:R-:W-:Y:S01]  /*2b40*/  VIADD R28, R93.reuse, 0x3c ;  /* 0x0000003c5d1c7836 */ /* 0x040fe20000000000 */
[----:B------:R-:W-:Y:S01]  /*2b50*/  ISETP.GT.U32.AND P5, PT, R90, R23, PT ;  /* 0x000000175a00720c */ /* 0x000fe20003fa4070 */
[----:B------:R-:W-:Y:S01]  /*2b60*/  IMAD.MOV R5, RZ, RZ, -R5 ;  /* 0x000000ffff057224 */ /* 0x000fe200078e0a05 */
[----:B------:R0:W-:Y:S01]  /*2b70*/  STL [R1+0xbf4], R4 ;  /* 0x000bf40401007387 */ /* 0x0001e20000100800 */
[----:B------:R-:W-:Y:S01]  /*2b80*/  @!P0 IADD3 R12, PT, PT, -R12, RZ, RZ ;  /* 0x000000ff0c0c8210 */ /* 0x000fe20007ffe1ff */
[----:B------:R-:W-:Y:S01]  /*2b90*/  VIADD R26, R93, 0x40 ;  /* 0x000000405d1a7836 */ /* 0x000fe20000000000 */
[C---:B------:R-:W-:Y:S01]  /*2ba0*/  ISETP.GT.U32.AND P0, PT, R90.reuse, R19, PT ;  /* 0x000000135a00720c */ /* 0x040fe20003f04070 */
[----:B------:R-:W-:Y:S01]  /*2bb0*/  IMAD.MOV R6, RZ, RZ, -R6 ;  /* 0x000000ffff067224 */ /* 0x000fe200078e0a06 */
[----:B------:R-:W-:Y:S01]  /*2bc0*/  IABS R27, R28 ;  /* 0x0000001c001b7213 */ /* 0x000fe20000000000 */
[----:B------:R-:W-:-:S02]  /*2bd0*/  IMAD R7, R90, R5, R33 ;  /* 0x000000055a077224 */ /* 0x000fc400078e0221 */
[C---:B------:R-:W-:Y:S02]  /*2be0*/  IMAD R5, R90.reuse, R6, R35 ;  /* 0x000000065a057224 */ /* 0x040fe400078e0223 */
[----:B------:R-:W-:Y:S01]  /*2bf0*/  @!P3 IMAD.MOV R10, RZ, RZ, -R10 ;  /* 0x000000ffff0ab224 */ /* 0x000fe200078e0a0a */
[----:B------:R-:W-:Y:S01]  /*2c00*/  ISETP.GT.U32.AND P3, PT, R90, R17, PT ;  /* 0x000000115a00720c */ /* 0x000fe20003f64070 */
[----:B0-----:R-:W-:-:S03]  /*2c10*/  IMAD.HI.U32 R4, R0, R13, RZ ;  /* 0x0000000d00047227 */ /* 0x001fc600078e00ff */
[----:B------:R0:W-:Y:S01]  /*2c20*/  STL [R1+0x7cc], R10 ;  /* 0x0007cc0a01007387 */ /* 0x0001e20000100800 */
[----:B------:R-:W-:Y:S02]  /*2c30*/  IMAD.MOV R4, RZ, RZ, -R4 ;  /* 0x000000ffff047224 */ /* 0x000fe400078e0a04 */
[----:B------:R-:W-:Y:S01]  /*2c40*/  @!P5 IMAD.IADD R23, R23, 0x1, -R90 ;  /* 0x000000011717d824 */ /* 0x000fe200078e0a5a */
[----:B------:R-:W-:Y:S01]  /*2c50*/  ISETP.GE.AND P5, PT, R37, RZ, PT ;  /* 0x000000ff2500720c */ /* 0x000fe20003fa6270 */
[----:B------:R-:W-:Y:S01]  /*2c60*/  IMAD R13, R90, R4, R13 ;  /* 0x000000045a0d7224 */ /* 0x000fe200078e020d */
[----:B------:R-:W-:Y:S01]  /*2c70*/  STL [R1+0x9f0], R12 ;  /* 0x0009f00c01007387 */ /* 0x000fe20000100800 */
[----:B------:R-:W-:-:S04]  /*2c80*/  IMAD.HI.U32 R4, R0, R29, RZ ;  /* 0x0000001d00047227 */ /* 0x000fc800078e00ff */
[----:B0-----:R-:W-:Y:S02]  /*2c90*/  IMAD.MOV.U32 R10, RZ, RZ, R15 ;  /* 0x000000ffff0a7224 */ /* 0x001fe400078e000f */
[----:B------:R-:W-:Y:S01]  /*2ca0*/  @!P3 IMAD.IADD R17, R17, 0x1, -R90 ;  /* 0x000000011111b824 */ /* 0x000fe200078e0a5a */
[C---:B------:R-:W-:Y:S01]  /*2cb0*/  ISETP.GT.U32.AND P3, PT, R90.reuse, R21, PT ;  /* 0x000000155a00720c */ /* 0x040fe20003f64070 */
[----:B------:R-:W-:Y:S01]  /*2cc0*/  @!P1 IMAD.MOV R10, RZ, RZ, -R10 ;  /* 0x000000ffff0a9224 */ /* 0x000fe200078e0a0a */
[----:B------:R-:W-:Y:S01]  /*2cd0*/  ISETP.GT.U32.AND P1, PT, R90, R11, PT ;  /* 0x0000000b5a00720c */ /* 0x000fe20003f24070 */
[----:B------:R-:W-:Y:S02]  /*2ce0*/  IMAD.MOV R4, RZ, RZ, -R4 ;  /* 0x000000ffff047224 */ /* 0x000fe400078e0a04 */
[----:B------:R-:W-:Y:S01]  /*2cf0*/  @!P0 IMAD.IADD R19, R19, 0x1, -R90 ;  /* 0x0000000113138824 */ /* 0x000fe200078e0a5a */
[----:B------:R-:W-:Y:S01]  /*2d00*/  ISETP.GE.AND P0, PT, R36, RZ, PT ;  /* 0x000000ff2400720c */ /* 0x000fe20003f06270 */
[----:B------:R-:W-:-:S02]  /*2d10*/  IMAD R16, R90, R4, R29 ;  /* 0x000000045a107224 */ /* 0x000fc400078e021d */
[----:B------:R-:W-:Y:S02]  /*2d20*/  VIADD R29, R93, 0x3b ;  /* 0x0000003b5d1d7836 */ /* 0x000fe40000000000 */
[----:B------:R-:W-:-:S03]  /*2d30*/  IMAD.HI.U32 R6, R0, R31, RZ ;  /* 0x0000001f00067227 */ /* 0x000fc600078e00ff */
[----:B------:R-:W-:Y:S01]  /*2d40*/  STL [R1+0x1754], R29 ;  /* 0x0017541d01007387 */ /* 0x000fe20000100800 */
[--C-:B------:R-:W-:Y:S01]  /*2d50*/  @!P1 IMAD.IADD R11, R11, 0x1, -R90.reuse ;  /* 0x000000010b0b9824 */ /* 0x100fe200078e0a5a */
[C---:B------:R-:W-:Y:S01]  /*2d60*/  ISETP.GT.U32.AND P1, PT, R90.reuse, R19, PT ;  /* 0x000000135a00720c */ /* 0x040fe20003f24070 */
[----:B------:R-:W-:Y:S01]  /*2d70*/  @!P3 IMAD.IADD R21, R21, 0x1, -R90 ;  /* 0x000000011515b824 */ /* 0x000fe200078e0a5a */
[----:B------:R0:W-:Y:S01]  /*2d80*/  STL [R1+0xaa8], R10 ;  /* 0x000aa80a01007387 */ /* 0x0001e20000100800 */
[----:B------:R-:W-:Y:S01]  /*2d90*/  IMAD.MOV R6, RZ, RZ, -R6 ;  /* 0x000000ffff067224 */ /* 0x000fe200078e0a06 */
[C---:B------:R-:W-:Y:S02]  /*2da0*/  ISETP.GT.U32.AND P3, PT, R90.reuse, R11, PT ;  /* 0x0000000b5a00720c */ /* 0x040fe40003f64070 */
[----:B------:R-:W-:Y:S01]  /*2db0*/  STL [R1+0x1758], R28 ;  /* 0x0017581c01007387 */ /* 0x000fe20000100800 */
[----:B------:R-:W-:Y:S01]  /*2dc0*/  IMAD R15, R90, R6, R31 ;  /* 0x000000065a0f7224 */ /* 0x000fe200078e021f */
[----:B------:R-:W-:Y:S01]  /*2dd0*/  IABS R25, R29 ;  /* 0x0000001d00197213 */ /* 0x000fe20000000000 */
[----:B------:R-:W-:Y:S01]  /*2de0*/  IMAD.HI.U32 R6, R0, R27, RZ ;  /* 0x0000001b00067227 */ /* 0x000fe200078e00ff */
[----:B------:R-:W-:Y:S03]  /*2df0*/  STL [R1+0x175c], R26 ;  /* 0x00175c1a01007387 */ /* 0x000fe60000100800 */
[----:B0-----:R-:W-:Y:S01]  /*2e00*/  IMAD.MOV.U32 R10, RZ, RZ, R17 ;  /* 0x000000ffff0a7224 */ /* 0x001fe200078e0011 */
[----:B------:R-:W-:Y:S01]  /*2e10*/  IABS R17, R26 ;  /* 0x0000001a00117213 */ /* 0x000fe20000000000 */
[----:B------:R-:W-:Y:S01]  /*2e20*/  @!P1 IMAD.IADD R19, R19, 0x1, -R90 ;  /* 0x0000000113139824 */ /* 0x000fe200078e0a5a */
[----:B------:R-:W-:Y:S01]  /*2e30*/  ISETP.GE.AND P1, PT, R24, RZ, PT ;  /* 0x000000ff1800720c */ /* 0x000fe20003f26270 */
[----:B------:R-:W-:Y:S01]  /*2e40*/  @!P5 IMAD.MOV R10, RZ, RZ, -R10 ;  /* 0x000000ffff0ad224 */ /* 0x000fe200078e0a0a */
[C---:B------:R-:W-:Y:S01]  /*2e50*/  ISETP.GT.U32.AND P5, PT, R90.reuse, R21, PT ;  /* 0x000000155a00720c */ /* 0x040fe20003fa4070 */
[----:B------:R-:W-:Y:S01]  /*2e60*/  @!P3 IMAD.IADD R11, R11, 0x1, -R90 ;  /* 0x000000010b0bb824 */ /* 0x000fe200078e0a5a */
[----:B------:R-:W-:Y:S01]  /*2e70*/  ISETP.GT.U32.AND P3, PT, R90, R5, PT ;  /* 0x000000055a00720c */ /* 0x000fe20003f64070 */
[----:B------:R-:W-:Y:S01]  /*2e80*/  IMAD.MOV R6, RZ, RZ, -R6 ;  /* 0x000000ffff067224 */ /* 0x000fe200078e0a06 */
[----:B------:R0:W-:Y:S01]  /*2e90*/  STL [R1+0xb4c], R10 ;  /* 0x000b4c0a01007387 */ /* 0x0001e20000100800 */
[----:B------:R-:W-:-:S02]  /*2ea0*/  VIADD R24, R93, 0x41 ;  /* 0x000000415d187836 */ /* 0x000fc40000000000 */
[----:B------:R-:W-:Y:S02]  /*2eb0*/  IMAD R12, R90, R6, R27 ;  /* 0x000000065a0c7224 */ /* 0x000fe400078e021b */
[----:B------:R-:W-:Y:S02]  /*2ec0*/  IMAD.MOV.U32 R6, RZ, RZ, R19 ;  /* 0x000000ffff067224 */ /* 0x000fe400078e0013 */
[----:B------:R-:W-:-:S04]  /*2ed0*/  IMAD.HI.U32 R4, R0, R25, RZ ;  /* 0x0000001900047227 */ /* 0x000fc800078e00ff */
[----:B0-----:R-:W-:Y:S02]  /*2ee0*/  IMAD.MOV.U32 R10, RZ, RZ, R23 ;  /* 0x000000ffff0a7224 */ /* 0x001fe400078e0017 */
[----:B------:R-:W-:Y:S01]  /*2ef0*/  @!P5 IMAD.IADD R21, R21, 0x1, -R90 ;  /* 0x000000011515d824 */ /* 0x000fe200078e0a5a */
[----:B------:R-:W-:Y:S01]  /*2f00*/  ISETP.GE.AND P5, PT, R20, RZ, PT ;  /* 0x000000ff1400720c */ /* 0x000fe20003fa6270 */
[----:B------:R-:W-:Y:S01]  /*2f10*/  @!P0 IMAD.MOV R10, RZ, RZ, -R10 ;  /* 0x000000ffff0a8224 */ /* 0x000fe200078e0a0a */
[C---:B------:R-:W-:Y:S01]  /*2f20*/  ISETP.GT.U32.AND P0, PT, R90.reuse, R7, PT ;  /* 0x000000075a00720c */ /* 0x040fe20003f04070 */
[----:B------:R-:W-:Y:S02]  /*2f30*/  @!P3 IMAD.IADD R5, R5, 0x1, -R90 ;  /* 0x000000010505b824 */ /* 0x000fe400078e0a5a */
[C---:B------:R-:W-:Y:S01]  /*2f40*/  VIADD R20, R93.reuse, 0x42 ;  /* 0x000000425d147836 */ /* 0x040fe20000000000 */
[----:B------:R0:W-:Y:S01]  /*2f50*/  STL [R1+0xbf8], R10 ;  /* 0x000bf80a01007387 */ /* 0x0001e20000100800 */
[----:B------:R-:W-:Y:S01]  /*2f60*/  @!P1 IMAD.MOV R6, RZ, RZ, -R6 ;  /* 0x000000ffff069224 */ /* 0x000fe200078e0a06 */
[----:B------:R-:W-:Y:S01]  /*2f70*/  ISETP.GT.U32.AND P3, PT, R90, R5, PT ;  /* 0x000000055a00720c */ /* 0x000fe20003f64070 */
[----:B------:R-:W-:Y:S01]  /*2f80*/  IMAD.MOV R4, RZ, RZ, -R4 ;  /* 0x000000ffff047224 */ /* 0x000fe200078e0a04 */
[----:B------:R-:W-:Y:S01]  /*2f90*/  STL [R1+0x1760], R24 ;  /* 0x0017601801007387 */ /* 0x000fe20000100800 */
[----:B------:R-:W-:Y:S01]  /*2fa0*/  IABS R19, R20 ;  /* 0x0000001400137213 */ /* 0x000fe20000000000 */
[----:B------:R-:W-:-:S02]  /*2fb0*/  VIADD R23, R93, 0x48 ;  /* 0x000000485d177836 */ /* 0x000fc40000000000 */
[----:B------:R-:W-:Y:S01]  /*2fc0*/  @!P5 IMAD.MOV R11, RZ, RZ, -R11 ;  /* 0x000000ffff0bd224 */ /* 0x000fe200078e0a0b */
[----:B------:R-:W-:Y:S01]  /*2fd0*/  STL [R1+0x1764], R20 ;  /* 0x0017641401007387 */ /* 0x000fe20000100800 */
[--C-:B------:R-:W-:Y:S01]  /*2fe0*/  @!P0 IMAD.IADD R7, R7, 0x1, -R90.reuse ;  /* 0x0000000107078824 */ /* 0x100fe200078e0a5a */
[----:B------:R-:W-:Y:S01]  /*2ff0*/  ISETP.GE.AND P0, PT, R22, RZ, PT ;  /* 0x000000ff1600720c */ /* 0x000fe20003f06270 */
[C---:B------:R-:W-:Y:S01]  /*3000*/  IMAD R4, R90.reuse, R4, R25 ;  /* 0x000000045a047224 */ /* 0x040fe200078e0219 */
[----:B------:R1:W-:Y:S01]  /*3010*/  STL [R1+0x7d0], R6 ;  /* 0x0007d00601007387 */ /* 0x0003e20000100800 */
[C---:B------:R-:W-:Y:S01]  /*3020*/  ISETP.GT.U32.AND P5, PT, R90.reuse, R13, PT ;  /* 0x0000000d5a00720c */ /* 0x040fe20003fa4070 */
[----:B------:R-:W-:Y:S01]  /*3030*/  @!P3 IMAD.IADD R5, R5, 0x1, -R90 ;  /* 0x000000010505b824 */ /* 0x000fe200078e0a5a */
[C---:B------:R-:W-:Y:S01]  /*3040*/  ISETP.GT.U32.AND P1, PT, R90.reuse, R7, PT ;  /* 0x000000075a00720c */ /* 0x040fe20003f24070 */
[----:B------:R2:W-:Y:S01]  /*3050*/  STL [R1+0x9f8], R11 ;  /* 0x0009f80b01007387 */ /* 0x0005e20000100800 */
[----:B------:R-:W-:Y:S01]  /*3060*/  ISETP.GT.U32.AND P3, PT, R90, R15, PT ;  /* 0x0000000f5a00720c */ /* 0x000fe20003f64070 */
[C---:B------:R-:W-:Y:S01]  /*3070*/  VIADD R22, R93.reuse, 0x43 ;  /* 0x000000435d167836 */ /* 0x040fe20000000000 */
[----:B0-----:R-:W-:Y:S01]  /*3080*/  IABS R10, R24 ;  /* 0x00000018000a7213 */ /* 0x001fe20000000000 */
[----:B------:R-:W-:-:S02]  /*3090*/  VIADD R27, R93, 0x4a ;  /* 0x0000004a5d1b7836 */ /* 0x000fc40000000000 */
[----:B-1----:R-:W-:-:S04]  /*30a0*/  IMAD.HI.U32 R6, R0, R17, RZ ;  /* 0x0000001100067227 */ /* 0x002fc800078e00ff */
[----:B--2---:R-:W-:Y:S02]  /*30b0*/  IMAD.MOV.U32 R11, RZ, RZ, R21 ;  /* 0x000000ffff0b7224 */ /* 0x004fe400078e0015 */
[--C-:B------:R-:W-:Y:S01]  /*30c0*/  @!P1 IMAD.IADD R7, R7, 0x1, -R90.reuse ;  /* 0x0000000107079824 */ /* 0x100fe200078e0a5a */
[----:B------:R-:W-:Y:S01]  /*30d0*/  ISETP.GE.AND P1, PT, R18, RZ, PT ;  /* 0x000000ff1200720c */ /* 0x000fe20003f26270 */
[----:B------:R-:W-:Y:S01]  /*30e0*/  @!P0 IMAD.MOV R11, RZ, RZ, -R11 ;  /* 0x000000ffff0b8224 */ /* 0x000fe200078e0a0b */
[----:B------:R-:W-:Y:S01]  /*30f0*/  ISETP.GT.U32.AND P0, PT, R90, R16, PT ;  /* 0x000000105a00720c */ /* 0x000fe20003f04070 */
[--C-:B------:R-:W-:Y:S01]  /*3100*/  @!P5 IMAD.IADD R13, R13, 0x1, -R90.reuse ;  /* 0x000000010d0dd824 */ /* 0x100fe200078e0a5a */
[----:B------:R-:W-:Y:S01]  /*3110*/  ISETP.GE.AND P5, PT, R14, RZ, PT ;  /* 0x000000ff0e00720c */ /* 0x000fe20003fa6270 */
[----:B------:R-:W-:Y:S01]  /*3120*/  @!P3 IMAD.IADD R15, R15, 0x1, -R90 ;  /* 0x000000010f0fb824 */ /* 0x000fe200078e0a5a */
[----:B------:R0:W-:Y:S01]  /*3130*/  STL [R1+0xab0], R11 ;  /* 0x000ab00b01007387 */ /* 0x0001e20000100800 */
[----:B------:R-:W-:-:S02]  /*3140*/  IMAD.MOV R6, RZ, RZ, -R6 ;  /* 0x000000ffff067224 */ /* 0x000fc400078e0a06 */
[----:B------:R-:W-:Y:S01]  /*3150*/  IMAD.MOV.U32 R21, RZ, RZ, R10 ;  /* 0x000000ffff157224 */ /* 0x000fe200078e000a */
[C---:B------:R-:W-:Y:S01]  /*3160*/  ISETP.GT.U32.AND P3, PT, R90.reuse, R15, PT ;  /* 0x0000000f5a00720c */ /* 0x040fe20003f64070 */
[----:B------:R-:W-:Y:S01]  /*3170*/  IMAD R17, R90, R6, R17 ;  /* 0x000000065a117224 */ /* 0x000fe200078e0211 */
[----:B------:R-:W-:Y:S01]  /*3180*/  STL [R1+0x1768], R22 ;  /* 0x0017681601007387 */ /* 0x000fe20000100800 */
[----:B------:R-:W-:Y:S02]  /*3190*/  @!P1 IMAD.MOV R7, RZ, RZ, -R7 ;  /* 0x000000ffff079224 */ /* 0x000fe400078e0a07 */
[--C-:B------:R-:W-:Y:S01]  /*31a0*/  @!P0 IMAD.IADD R16, R16, 0x1, -R90.reuse ;  /* 0x0000000110108824 */ /* 0x100fe200078e0a5a */
[C---:B------:R-:W-:Y:S01]  /*31b0*/  ISETP.GT.U32.AND P0, PT, R90.reuse, R13, PT ;  /* 0x0000000d5a00720c */ /* 0x040fe20003f04070 */
[----:B------:R-:W-:Y:S01]  /*31c0*/  @!P5 IMAD.MOV R5, RZ, RZ, -R5 ;  /* 0x000000ffff05d224 */ /* 0x000fe200078e0a05 */
[----:B------:R-:W-:Y:S01]  /*31d0*/  ISETP.GT.U32.AND P5, PT, R90, R4, PT ;  /* 0x000000045a00720c */ /* 0x000fe20003fa4070 */
[----:B------:R-:W-:Y:S01]  /*31e0*/  IMAD.HI.U32 R6, R0, R21, RZ ;  /* 0x0000001500067227 */ /* 0x000fe200078e00ff */
[----:B------:R-:W-:Y:S01]  /*31f0*/  ISETP.GT.U32.AND P1, PT, R90, R16, PT ;  /* 0x000000105a00720c */ /* 0x000fe20003f24070 */
[----:B------:R1:W-:Y:S01]  /*3200*/  STL [R1+0xb50], R7 ;  /* 0x000b500701007387 */ /* 0x0003e20000100800 */
[----:B0-----:R-:W-:Y:S01]  /*3210*/  IABS R11, R22 ;  /* 0x00000016000b7213 */ /* 0x001fe20000000000 */
[----:B------:R-:W-:Y:S01]  /*3220*/  @!P3 IMAD.IADD R15, R15, 0x1, -R90 ;  /* 0x000000010f0fb824 */ /* 0x000fe200078e0a5a */
[----:B------:R-:W-:Y:S01]  /*3230*/  ISETP.GE.AND P3, PT, R32, RZ, PT ;  /* 0x000000ff2000720c */ /* 0x000fe20003f66270 */
[----:B------:R-:W-:-:S04]  /*3240*/  IMAD.HI.U32 R10, R0, R19, RZ ;  /* 0x00000013000a7227 */ /* 0x000fc800078e00ff */
[----:B------:R-:W-:Y:S01]  /*3250*/  @!P0 IMAD.IADD R13, R13, 0x1, -R90 ;  /* 0x000000010d0d8824 */ /* 0x000fe200078e0a5a */
[----:B------:R-:W-:Y:S01]  /*3260*/  ISETP.GE.AND P0, PT, R34, RZ, PT ;  /* 0x000000ff2200720c */ /* 0x000fe20003f06270 */
[----:B------:R-:W-:Y:S02]  /*3270*/  IMAD.MOV R6, RZ, RZ, -R6 ;  /* 0x000000ffff067224 */ /* 0x000fe400078e0a06 */
[----:B------:R-:W-:Y:S01]  /*3280*/  @!P1 IMAD.IADD R16, R16, 0x1, -R90 ;  /* 0x0000000110109824 */ /* 0x000fe200078e0a5a */
[----:B------:R-:W-:Y:S01]  /*3290*/  ISETP.GT.U32.AND P1, PT, R90, R12, PT ;  /* 0x0000000c5a00720c */ /* 0x000fe20003f24070 */
[----:B------:R-:W-:Y:S02]  /*32a0*/  IMAD.MOV R10, RZ, RZ, -R10 ;  /* 0x000000ffff0a7224 */ /* 0x000fe400078e0a0a */
[----:B------:R-:W-:Y:S01]  /*32b0*/  @!P5 IMAD.IADD R4, R4, 0x1, -R90 ;  /* 0x000000010404d824 */ /* 0x000fe200078e0a5a */
[----:B------:R-:W-:Y:S01]  /*32c0*/  ISETP.GE.AND P5, PT, R30, RZ, PT ;  /* 0x000000ff1e00720c */ /* 0x000fe20003fa6270 */
[----:B-1----:R-:W-:-:S02]  /*32d0*/  IMAD R7, R90, R6, R21 ;  /* 0x000000065a077224 */ /* 0x002fc400078e0215 */
[C---:B------:R-:W-:Y:S01]  /*32e0*/  IMAD R6, R90.reuse, R10, R19 ;  /* 0x0000000a5a067224 */ /* 0x040fe200078e0213 */
[----:B------:R-:W-:Y:S01]  /*32f0*/  MOV R19, R13 ;  /* 0x0000000d00137202 */ /* 0x000fe20000000f00 */
[----:B------:R-:W-:Y:S02]  /*3300*/  VIADD R18, R93, 0x44 ;  /* 0x000000445d127836 */ /* 0x000fe40000000000 */
[----:B------:R-:W-:Y:S01]  /*3310*/  @!P3 IMAD.MOV R16, RZ, RZ, -R16 ;  /* 0x000000ffff10b224 */ /* 0x000fe200078e0a10 */
[----:B------:R-:W-:Y:S01]  /*3320*/  ISETP.GT.U32.AND P3, PT, R90, R17, PT ;  /* 0x000000115a00720c */ /* 0x000fe20003f64070 */
[----:B------:R-:W-:Y:S01]  /*3330*/  @!P1 IMAD.IADD R12, R12, 0x1, -R90 ;  /* 0x000000010c0c9824 */ /* 0x000fe200078e0a5a */
[----:B------:R-:W-:Y:S01]  /*3340*/  STL [R1+0x176c], R18 ;  /* 0x00176c1201007387 */ /* 0x000fe20000100800 */
[C---:B------:R-:W-:Y:S01]  /*3350*/  ISETP.GT.U32.AND P1, PT, R90.reuse, R4, PT ;  /* 0x000000045a00720c */ /* 0x040fe20003f24070 */
[----:B------:R-:W-:Y:S01]  /*3360*/  @!P0 IMAD.MOV R19, RZ, RZ, -R19 ;  /* 0x000000ffff138224 */ /* 0x000fe200078e0a13 */
[----:B------:R-:W-:Y:S01]  /*3370*/  IABS R10, R18 ;  /* 0x00000012000a7213 */ /* 0x000fe20000000000 */
[----:B------:R-:W-:Y:S01]  /*3380*/  STL [R1+0x1770], R23 ;  /* 0x0017701701007387 */ /* 0x000fe20000100800 */
[----:B------:R-:W-:Y:S01]  /*3390*/  ISETP.GT.U32.AND P0, PT, R90, R12, PT ;  /* 0x0000000c5a00720c */ /* 0x000fe20003f04070 */
[----:B------:R-:W-:Y:S01]  /*33a0*/  @!P5 IMAD.MOV R15, RZ, RZ, -R15 ;  /* 0x000000ffff0fd224 */ /* 0x000fe200078e0a0f */
[----:B------:R-:W-:Y:S01]  /*33b0*/  ISETP.GE.AND P5, PT, R29, RZ, PT ;  /* 0x000000ff1d00720c */ /* 0x000fe20003fa6270 */
[----:B------:R0:W-:Y:S01]  /*33c0*/  STL [R1+0xc00], R5 ;  /* 0x000c000501007387 */ /* 0x0001e20000100800 */
[----:B------:R-:W-:-:S03]  /*33d0*/  IMAD.HI.U32 R14, R0, R11, RZ ;  /* 0x0000000b000e7227 */ /* 0x000fc600078e00ff */
[----:B------:R-:W-:Y:S01]  /*33e0*/  STL [R1+0x7d4], R19 ;  /* 0x0007d41301007387 */ /* 0x000fe20000100800 */
[--C-:B------:R-:W-:Y:S02]  /*33f0*/  @!P3 IMAD.IADD R17, R17, 0x1, -R90.reuse ;  /* 0x000000011111b824 */ /* 0x100fe400078e0a5a */
[----:B------:R-:W-:Y:S01]  /*3400*/  @!P1 IMAD.IADD R4, R4, 0x1, -R90 ;  /* 0x0000000104049824 */ /* 0x000fe200078e0a5a */
[----:B------:R-:W-:Y:S01]  /*3410*/  ISETP.GE.AND P1, PT, R28, RZ, PT ;  /* 0x000000ff1c00720c */ /* 0x000fe20003f26270 */
[----:B------:R-:W-:Y:S01]  /*3420*/  IMAD.MOV R14, RZ, RZ, -R14 ;  /* 0x000000ffff0e7224 */ /* 0x000fe200078e0a0e */
[----:B0-----:R-:W-:Y:S01]  /*3430*/  IABS R5, R23 ;  /* 0x0000001700057213 */ /* 0x001fe20000000000 */
[----:B------:R-:W-:Y:S01]  /*3440*/  @!P0 IMAD.IADD R12, R12, 0x1, -R90 ;  /* 0x000000010c0c8824 */ /* 0x000fe200078e0a5a */
[C---:B------:R-:W-:Y:S01]  /*3450*/  ISETP.GT.U32.AND P0, PT, R90.reuse, R7, PT ;  /* 0x000000075a00720c */ /* 0x040fe20003f04070 */
[C---:B------:R-:W-:Y:S01]  /*3460*/  IMAD R11, R90.reuse, R14, R11 ;  /* 0x0000000e5a0b7224 */ /* 0x040fe200078e020b */
[----:B------:R-:W-:Y:S01]  /*3470*/  ISETP.GT.U32.AND P3, PT, R90, R17, PT ;  /* 0x000000115a00720c */ /* 0x000fe20003f64070 */
[----:B------:R-:W-:Y:S01]  /*3480*/  IMAD.HI.U32 R13, R0, R5, RZ ;  /* 0x00000005000d7227 */ /* 0x000fe200078e00ff */
[----:B------:R-:W-:Y:S03]  /*3490*/  STL [R1+0x9fc], R16 ;  /* 0x0009fc1001007387 */ /* 0x000fe60000100800 */
[----:B------:R-:W-:Y:S01]  /*34a0*/  IMAD.MOV R13, RZ, RZ, -R13 ;  /* 0x000000ffff0d7224 */ /* 0x000fe200078e0a0d */
[----:B------:R0:W-:Y:S01]  /*34b0*/  STL [R1+0xab4], R15 ;  /* 0x000ab40f01007387 */ /* 0x0001e20000100800 */
[----:B------:R-:W-:Y:S01]  /*34c0*/  @!P1 IMAD.MOV R12, RZ, RZ, -R12 ;  /* 0x000000ffff0c9224 */ /* 0x000fe200078e0a0c */
[----:B------:R-:W-:Y:S01]  /*34d0*/  ISETP.GE.AND P1, PT, R26, RZ, PT ;  /* 0x000000ff1a00720c */ /* 0x000fe20003f26270 */
[----:B------:R-:W-:-:S02]  /*34e0*/  IMAD R5, R90, R13, R5 ;  /* 0x0000000d5a057224 */ /* 0x000fc400078e0205 */
[----:B------:R-:W-:Y:S02]  /*34f0*/  IMAD.MOV.U32 R13, RZ, RZ, R4 ;  /* 0x000000ffff0d7224 */ /* 0x000fe400078e0004 */
[--C-:B------:R-:W-:Y:S02]  /*3500*/  @!P0 IMAD.IADD R7, R7, 0x1, -R90.reuse ;  /* 0x0000000107078824 */ /* 0x100fe400078e0a5a */
[----:B------:R-:W-:Y:S01]  /*3510*/  @!P5 IMAD.MOV R13, RZ, RZ, -R13 ;  /* 0x000000ffff0dd224 */ /* 0x000fe200078e0a0d */
[C---:B------:R-:W-:Y:S01]  /*3520*/  ISETP.GT.U32.AND P5, PT, R90.reuse, R6, PT ;  /* 0x000000065a00720c */ /* 0x040fe20003fa4070 */
[----:B------:R-:W-:Y:S01]  /*3530*/  @!P3 IMAD.IADD R17, R17, 0x1, -R90 ;  /* 0x000000011111b824 */ /* 0x000fe200078e0a5a */
[----:B------:R-:W-:Y:S01]  /*3540*/  ISETP.GT.U32.AND P3, PT, R90, R11, PT ;  /* 0x0000000b5a00720c */ /* 0x000fe20003f64070 */
[----:B------:R-:W-:Y:S01]  /*3550*/  IMAD.HI.U32 R14, R0, R10, RZ ;  /* 0x0000000a000e7227 */ /* 0x000fe200078e00ff */
[----:B------:R-:W-:-:S03]  /*3560*/  ISETP.GT.U32.AND P0, PT, R90, R7, PT ;  /* 0x000000075a00720c */ /* 0x000fc60003f04070 */
[----:B------:R-:W-:Y:S02]  /*3570*/  IMAD.MOV R14, RZ, RZ, -R14 ;  /* 0x000000ffff0e7224 */ /* 0x000fe400078e0a0e */
[----:B------:R-:W-:Y:S02]  /*3580*/  IMAD.MOV.U32 R25, RZ, RZ, R17 ;  /* 0x000000ffff197224 */ /* 0x000fe400078e0011 */
[----:B------:R-:W-:Y:S01]  /*3590*/  IMAD R10, R90, R14, R10 ;  /* 0x0000000e5a0a7224 */ /* 0x000fe200078e020a */
[----:B------:R-:W-:Y:S01]  /*35a0*/  IABS R14, R27 ;  /* 0x0000001b000e7213 */ /* 0x000fe20000000000 */
[--C-:B------:R-:W-:Y:S02]  /*35b0*/  @!P5 IMAD.IADD R6, R6, 0x1, -R90.reuse ;  /* 0x000000010606d824 */ /* 0x100fe400078e0a5a */
[----:B------:R-:W-:Y:S01]  /*35c0*/  @!P1 IMAD.MOV R25, RZ, RZ, -R25 ;  /* 0x000000ffff199224 */ /* 0x000fe200078e0a19 */
[----:B------:R-:W-:Y:S01]  /*35d0*/  ISETP.GE.AND P1, PT, R24, RZ, PT ;  /* 0x000000ff1800720c */ /* 0x000fe20003f26270 */
[--C-:B------:R-:W-:Y:S01]  /*35e0*/  @!P3 IMAD.IADD R11, R11, 0x1, -R90.reuse ;  /* 0x000000010b0bb824 */ /* 0x100fe200078e0a5a */
[----:B------:R-:W-:Y:S01]  /*35f0*/  ISETP.GT.U32.AND P5, PT, R90, R6, PT ;  /* 0x000000065a00720c */ /* 0x000fe20003fa4070 */
[----:B------:R-:W-:Y:S01]  /*3600*/  @!P0 IMAD.IADD R7, R7, 0x1, -R90 ;  /* 0x0000000107078824 */ /* 0x000fe200078e0a5a */
[----:B------:R-:W-:Y:S01]  /*3610*/  ISETP.GE.AND P0, PT, R20, RZ, PT ;  /* 0x000000ff1400720c */ /* 0x000fe20003f06270 */
[----:B0-----:R-:W-:Y:S01]  /*3620*/  IMAD.HI.U32 R15, R0, R14, RZ ;  /* 0x0000000e000f7227 */ /* 0x001fe200078e00ff */
[----:B------:R-:W-:-:S03]  /*3630*/  ISETP.GT.U32.AND P3, PT, R90, R11, PT ;  /* 0x0000000b5a00720c */ /* 0x000fc60003f64070 */
[C---:B------:R-:W-:Y:S02]  /*3640*/  VIADD R21, R93.reuse, 0x49 ;  /* 0x000000495d157836 */ /* 0x040fe40000000000 */
[C---:B------:R-:W-:Y:S02]  /*3650*/  VIADD R19, R93.reuse, 0x4b ;  /* 0x0000004b5d137836 */ /* 0x040fe40000000000 */
[----:B------:R-:W-:Y:S01]  /*3660*/  IMAD.MOV R15, RZ, RZ, -R15 ;  /* 0x000000ffff0f7224 */ /* 0x000fe200078e0a0f */
[----:B------:R-:W-:Y:S01]  /*3670*/  IABS R4, R21 ;  /* 0x0000001500047213 */ /* 0x000fe20000000000 */
[----:B------:R-:W-:Y:S01]  /*3680*/  @!P5 IMAD.IADD R6, R6, 0x1, -R90 ;  /* 0x000000010606d824 */ /* 0x000fe200078e0a5a */
[----:B------:R-:W-:Y:S01]  /*3690*/  STL [R1+0x1774], R21 ;  /* 0x0017741501007387 */ /* 0x000fe20000100800 */
[C---:B------:R-:W-:Y:S01]  /*36a0*/  IMAD R14, R90.reuse, R15, R14 ;  /* 0x0000000f5a0e7224 */ /* 0x040fe200078e020e */
[----:B------:R-:W-:Y:S01]  /*36b0*/  ISETP.GT.U32.AND P5, PT, R90, R10, PT ;  /* 0x0000000a5a00720c */ /* 0x000fe20003fa4070 */
[C---:B------:R-:W-:Y:S01]  /*36c0*/  VIADD R24, R93.reuse, 0x4c ;  /* 0x0000004c5d187836 */ /* 0x040fe20000000000 */
[----:B------:R-:W-:Y:S01]  /*36d0*/  STL [R1+0x177c], R27 ;  /* 0x00177c1b01007387 */ /* 0x000fe20000100800 */
[----:B------:R-:W-:-:S02]  /*36e0*/  VIADD R20, R93, 0x50 ;  /* 0x000000505d147836 */ /* 0x000fc40000000000 */
[----:B------:R-:W-:Y:S01]  /*36f0*/  IMAD.MOV.U32 R15, RZ, RZ, R6 ;  /* 0x000000ffff0f7224 */ /* 0x000fe200078e0006 */
[----:B------:R-:W-:Y:S01]  /*3700*/  STL [R1+0x1780], R19 ;  /* 0x0017801301007387 */ /* 0x000fe20000100800 */
[----:B------:R-:W-:Y:S01]  /*3710*/  @!P1 IMAD.MOV R7, RZ, RZ, -R7 ;  /* 0x000000ffff079224 */ /* 0x000fe200078e0a07 */
[----:B------:R-:W-:Y:S01]  /*3720*/  ISETP.GE.AND P1, PT, R22, RZ, PT ;  /* 0x000000ff1600720c */ /* 0x000fe20003f26270 */
[C---:B------:R-:W-:Y:S01]  /*3730*/  VIADD R29, R93.reuse, 0x51 ;  /* 0x000000515d1d7836 */ /* 0x040fe20000000000 */
[----:B------:R0:W-:Y:S01]  /*3740*/  STL [R1+0xb78], R13 ;  /* 0x000b780d01007387 */ /* 0x0001e20000100800 */
[----:B------:R-:W-:Y:S01]  /*3750*/  IMAD.HI.U32 R16, R0, R4, RZ ;  /* 0x0000000400107227 */ /* 0x000fe200078e00ff */
[----:B------:R-:W-:Y:S02]  /*3760*/  IABS R6, R20 ;  /* 0x0000001400067213 */ /* 0x000fe40000000000 */
[----:B------:R1:W-:Y:S01]  /*3770*/  STL [R1+0xc04], R12 ;  /* 0x000c040c01007387 */ /* 0x0003e20000100800 */
[----:B------:R-:W-:-:S02]  /*3780*/  VIADD R28, R93, 0x52 ;  /* 0x000000525d1c7836 */ /* 0x000fc40000000000 */
[----:B------:R-:W-:Y:S01]  /*3790*/  @!P0 IMAD.MOV R15, RZ, RZ, -R15 ;  /* 0x000000ffff0f8224 */ /* 0x000fe200078e0a0f */
[----:B------:R-:W-:Y:S01]  /*37a0*/  STL [R1+0x7d8], R25 ;  /* 0x0007d81901007387 */ /* 0x000fe20000100800 */
[----:B------:R-:W-:Y:S01]  /*37b0*/  IMAD.MOV R16, RZ, RZ, -R16 ;  /* 0x000000ffff107224 */ /* 0x000fe200078e0a10 */
[----:B0-----:R-:W-:Y:S01]  /*37c0*/  IABS R13, R19 ;  /* 0x00000013000d7213 */ /* 0x001fe20000000000 */
[----:B------:R-:W-:Y:S01]  /*37d0*/  @!P3 IMAD.IADD R11, R11, 0x1, -R90 ;  /* 0x000000010b0bb824 */ /* 0x000fe200078e0a5a */
[----:B------:R-:W-:Y:S01]  /*37e0*/  STL [R1+0x1778], R24 ;  /* 0x0017781801007387 */ /* 0x000fe20000100800 */
[C---:B------:R-:W-:Y:S01]  /*37f0*/  IMAD R4, R90.reuse, R16, R4 ;  /* 0x000000105a047224 */ /* 0x040fe200078e0204 */
[----:B------:R-:W-:Y:S01]  /*3800*/  ISETP.GT.U32.AND P3, PT, R90, R5, PT ;  /* 0x000000055a00720c */ /* 0x000fe20003f64070 */
[----:B------:R-:W-:Y:S01]  /*3810*/  @!P5 IMAD.IADD R10, R10, 0x1, -R90 ;  /* 0x000000010a0ad824 */ /* 0x000fe200078e0a5a */
[----:B------:R-:W-:Y:S01]  /*3820*/  STL [R1+0x1784], R20 ;  /* 0x0017841401007387 */ /* 0x000fe20000100800 */
[----:B-1----:R-:W-:Y:S01]  /*3830*/  IMAD.HI.U32 R12, R0, R13, RZ ;  /* 0x0000000d000c7227 */ /* 0x002fe200078e00ff */
[----:B------:R-:W-:-:S02]  /*3840*/  ISETP.GE.AND P0, PT, R18, RZ, PT ;  /* 0x000000ff1200720c */ /* 0x000fc40003f06270 */
[----:B------:R-:W-:Y:S01]  /*3850*/  STL [R1+0x178c], R29 ;  /* 0x00178c1d01007387 */ /* 0x000fe20000100800 */
[----:B------:R-:W-:Y:S01]  /*3860*/  ISETP.GT.U32.AND P5, PT, R90, R10, PT ;  /* 0x0000000a5a00720c */ /* 0x000fe20003fa4070 */
[----:B------:R-:W-:Y:S01]  /*3870*/  IMAD.MOV R12, RZ, RZ, -R12 ;  /* 0x000000ffff0c7224 */ /* 0x000fe200078e0a0c */
[----:B------:R-:W-:Y:S01]  /*3880*/  IABS R18, R28 ;  /* 0x0000001c00127213 */ /* 0x000fe20000000000 */
[----:B------:R0:W-:Y:S01]  /*3890*/  STL [R1+0xa0c], R7 ;  /* 0x000a0c0701007387 */ /* 0x0001e20000100800 */
[----:B------:R-:W-:-:S03]  /*38a0*/  IMAD.HI.U32 R16, R0, R6, RZ ;  /* 0x0000000600107227 */ /* 0x000fc600078e00ff */
[----:B------:R-:W-:Y:S01]  /*38b0*/  STL [R1+0x1794], R28 ;  /* 0x0017941c01007387 */ /* 0x000fe20000100800 */
[----:B------:R-:W-:Y:S02]  /*38c0*/  @!P3 IMAD.IADD R5, R5, 0x1, -R90 ;  /* 0x000000010505b824 */ /* 0x000fe400078e0a5a */
[C---:B------:R-:W-:Y:S01]  /*38d0*/  IMAD R13, R90.reuse, R12, R13 ;  /* 0x0000000c5a0d7224 */ /* 0x040fe200078e020d */
[----:B------:R1:W-:Y:S01]  /*38e0*/  STL [R1+0xab8], R15 ;  /* 0x000ab80f01007387 */ /* 0x0003e20000100800 */
[----:B------:R-:W-:Y:S01]  /*38f0*/  IMAD.MOV R16, RZ, RZ, -R16 ;  /* 0x000000ffff107224 */ /* 0x000fe200078e0a10 */
[----:B------:R-:W-:Y:S01]  /*3900*/  ISETP.GT.U32.AND P3, PT, R90, R5, PT ;  /* 0x000000055a00720c */ /* 0x000fe20003f64070 */
[----:B------:R-:W-:Y:S01]  /*3910*/  @!P5 IMAD.IADD R10, R10, 0x1, -R90 ;  /* 0x000000010a0ad824 */ /* 0x000fe200078e0a5a */
[C---:B------:R-:W-:Y:S01]  /*3920*/  ISETP.GT.U32.AND P5, PT, R90.reuse, R14, PT ;  /* 0x0000000e5a00720c */ /* 0x040fe20003fa4070 */
[----:B------:R-:W-:Y:S01]  /*3930*/  IMAD R6, R90, R16, R6 ;  /* 0x000000105a067224 */ /* 0x000fe200078e0206 */
[----:B0-----:R-:W-:Y:S01]  /*3940*/  IABS R7, R24 ;  /* 0x0000001800077213 */ /* 0x001fe20000000000 */
[----:B------:R-:W-:Y:S01]  /*3950*/  IMAD.MOV.U32 R22, RZ, RZ, R10 ;  /* 0x000000ffff167224 */ /* 0x000fe200078e000a */
[----:B------:R-:W-:Y:S01]  /*3960*/  IABS R12, R29 ;  /* 0x0000001d000c7213 */ /* 0x000fe20000000000 */
[----:B------:R-:W-:-:S02]  /*3970*/  VIADD R26, R93, 0x53 ;  /* 0x000000535d1a7836 */ /* 0x000fc40000000000 */
[----:B-1----:R-:W-:Y:S02]  /*3980*/  IMAD.MOV.U32 R15, RZ, RZ, R11 ;  /* 0x000000ffff0f7224 */ /* 0x002fe400078e000b */
[----:B------:R-:W-:-:S04]  /*3990*/  IMAD.HI.U32 R17, R0, R7, RZ ;  /* 0x0000000700117227 */ /* 0x000fc800078e00ff */
[----:B------:R-:W-:Y:S01]  /*39a0*/  @!P1 IMAD.MOV R15, RZ, RZ, -R15 ;  /* 0x000000ffff0f9224 */ /* 0x000fe200078e0a0f */
[----:B------:R-:W-:Y:S01]  /*39b0*/  ISETP.GT.U32.AND P1, PT, R90, R4, PT ;  /* 0x000000045a00720c */ /* 0x000fe20003f24070 */
[----:B------:R-:W-:Y:S01]  /*39c0*/  @!P3 IMAD.IADD R5, R5, 0x1, -R90 ;  /* 0x000000010505b824 */ /* 0x000fe200078e0a5a */
[----:B------:R-:W-:Y:S01]  /*39d0*/  @!P5 IADD3 R14, PT, PT, R14, -R90, RZ ;  /* 0x8000005a0e0ed210 */ /* 0x000fe20007ffe0ff */
[----:B------:R-:W-:Y:S01]  /*39e0*/  IMAD.MOV R17, RZ, RZ, -R17 ;  /* 0x000000ffff117224 */ /* 0x000fe200078e0a11 */
[----:B------:R-:W-:Y:S01]  /*39f0*/  ISETP.GE.AND P3, PT, R23, RZ, PT ;  /* 0x000000ff1700720c */ /* 0x000fe20003f66270 */
[----:B------:R-:W-:Y:S01]  /*3a00*/  @!P0 IMAD.MOV R22, RZ, RZ, -R22 ;  /* 0x000000ffff168224 */ /* 0x000fe200078e0a16 */
[----:B------:R-:W-:Y:S01]  /*3a10*/  ISETP.GE.AND P5, PT, R21, RZ, PT ;  /* 0x000000ff1500720c */ /* 0x000fe20003fa6270 */
[C---:B------:R-:W-:Y:S01]  /*3a20*/  IMAD R7, R90.reuse, R17, R7 ;  /* 0x000000115a077224 */ /* 0x040fe200078e0207 */
[----:B------:R-:W-:Y:S01]  /*3a30*/  ISETP.GT.U32.AND P0, PT, R90, R14, PT ;  /* 0x0000000e5a00720c */ /* 0x000fe20003f04070 */
[----:B------:R0:W-:Y:S01]  /*3a40*/  STL [R1+0xb7c], R15 ;  /* 0x000b7c0f01007387 */ /* 0x0001e20000100800 */
[----:B------:R-:W-:-:S03]  /*3a50*/  IMAD.HI.U32 R11, R0, R18, RZ ;  /* 0x00000012000b7227 */ /* 0x000fc600078e00ff */
[----:B------:R1:W-:Y:S01]  /*3a60*/  STL [R1+0xc08], R22 ;  /* 0x000c081601007387 */ /* 0x0003e20000100800 */
[----:B------:R-:W-:Y:S02]  /*3a70*/  @!P1 IMAD.IADD R4, R4, 0x1, -R90 ;  /* 0x0000000104049824 */ /* 0x000fe400078e0a5a */
[----:B------:R-:W-:Y:S01]  /*3a80*/  IMAD.MOV R11, RZ, RZ, -R11 ;  /* 0x000000ffff0b7224 */ /* 0x000fe200078e0a0b */
[----:B------:R-:W-:Y:S01]  /*3a90*/  STL [R1+0x1788], R26 ;  /* 0x0017881a01007387 */ /* 0x000fe20000100800 */
[----:B------:R-:W-:Y:S01]  /*3aa0*/  @!P3 IMAD.MOV R5, RZ, RZ, -R5 ;  /* 0x000000ffff05b224 */ /* 0x000fe200078e0a05 */
[----:B------:R-:W-:Y:S01]  /*3ab0*/  ISETP.GT.U32.AND P1, PT, R90, R4, PT ;  /* 0x000000045a00720c */ /* 0x000fe20003f24070 */
[----:B0-----:R-:W-:Y:S01]  /*3ac0*/  IMAD.HI.U32 R15, R0, R12, RZ ;  /* 0x0000000c000f7227 */ /* 0x001fe200078e00ff */
[----:B------:R-:W-:-:S03]  /*3ad0*/  ISETP.GE.AND P3, PT, R27, RZ, PT ;  /* 0x000000ff1b00720c */ /* 0x000fc60003f66270 */
[----:B------:R-:W-:Y:S01]  /*3ae0*/  @!P0 IMAD.IADD R14, R14, 0x1, -R90 ;  /* 0x000000010e0e8824 */ /* 0x000fe200078e0a5a */
[----:B------:R-:W-:Y:S01]  /*3af0*/  ISETP.GE.AND P0, PT, R19, RZ, PT ;  /* 0x000000ff1300720c */ /* 0x000fe20003f06270 */
[----:B------:R-:W-:Y:S02]  /*3b00*/  IMAD.MOV R15, RZ, RZ, -R15 ;  /* 0x000000ffff0f7224 */ /* 0x000fe400078e0a0f */
[C---:B------:R-:W-:Y:S01]  /*3b10*/  IMAD R18, R90.reuse, R11, R18 ;  /* 0x0000000b5a127224 */ /* 0x040fe200078e0212 */
[----:B------:R-:W-:Y:S01]  /*3b20*/  IABS R11, R26 ;  /* 0x0000001a000b7213 */ /* 0x000fe20000000000 */
[----:B------:R-:W-:Y:S02]  /*3b30*/  IMAD R12, R90, R15, R12 ;  /* 0x0000000f5a0c7224 */ /* 0x000fe400078e020c */
[----:B------:R-:W-:Y:S01]  /*3b40*/  @!P1 IMAD.IADD R4, R4, 0x1, -R90 ;  /* 0x0000000104049824 */ /* 0x000fe200078e0a5a */
[----:B------:R-:W-:Y:S01]  /*3b50*/  ISETP.GT.U32.AND P1, PT, R90, R13, PT ;  /* 0x0000000d5a00720c */ /* 0x000fe20003f24070 */
[----:B------:R-:W-:-:S02]  /*3b60*/  @!P3 IMAD.MOV R14, RZ, RZ, -R14 ;  /* 0x000000ffff0eb224 */ /* 0x000fc400078e0a0e */
[----:B------:R-:W-:Y:S02]  /*3b70*/  IMAD.MOV.U32 R10, RZ, RZ, R4 ;  /* 0x000000ffff0a7224 */ /* 0x000fe400078e0004 */
[----:B------:R-:W-:-:S04]  /*3b80*/  IMAD.HI.U32 R19, R0, R11, RZ ;  /* 0x0000000b00137227 */ /* 0x000fc800078e00ff */
[----:B------:R-:W-:Y:S01]  /*3b90*/  @!P5 IMAD.MOV R10, RZ, RZ, -R10 ;  /* 0x000000ffff0ad224 */ /* 0x000fe200078e0a0a */
[C---:B------:R-:W-:Y:S01]  /*3ba0*/  ISETP.GT.U32.AND P5, PT, R90.reuse, R7, PT ;  /* 0x000000075a00720c */ /* 0x040fe20003fa4070 */
[----:B------:R-:W-:Y:S02]  /*3bb0*/  VIADD R23, R93, 0x54 ;  /* 0x000000545d177836 */ /* 0x000fe40000000000 */
[--C-:B------:R-:W-:Y:S01]  /*3bc0*/  @!P1 IMAD.IADD R13, R13, 0x1, -R90.reuse ;  /* 0x000000010d0d9824 */ /* 0x100fe200078e0a5a */
[C---:B------:R-:W-:Y:S01]  /*3bd0*/  ISETP.GT.U32.AND P1, PT, R90.reuse, R6, PT ;  /* 0x000000065a00720c */ /* 0x040fe20003f24070 */
[C---:B------:R-:W-:Y:S01]  /*3be0*/  VIADD R21, R93.reuse, 0x58 ;  /* 0x000000585d157836 */ /* 0x040fe20000000000 */
[----:B------:R-:W-:Y:S01]  /*3bf0*/  STL [R1+0x1790], R23 ;  /* 0x0017901701007387 */ /* 0x000fe20000100800 */
[----:B------:R-:W-:Y:S01]  /*3c00*/  IMAD.MOV R19, RZ, RZ, -R19 ;  /* 0x000000ffff137224 */ /* 0x000fe200078e0a13 */
[C---:B------:R-:W-:Y:S01]  /*3c10*/  ISETP.GT.U32.AND P3, PT, R90.reuse, R13, PT ;  /* 0x0000000d5a00720c */ /* 0x040fe20003f64070 */
[C---:B------:R-:W-:Y:S01]  /*3c20*/  VIADD R25, R93.reuse, 0x59 ;  /* 0x000000595d197836 */ /* 0x040fe20000000000 */
[----:B------:R-:W-:Y:S01]  /*3c30*/  STL [R1+0x179c], R21 ;  /* 0x00179c1501007387 */ /* 0x000fe20000100800 */
[----:B-1----:R-:W-:Y:S01]  /*3c40*/  VIADD R22, R93, 0x5a ;  /* 0x0000005a5d167836 */ /* 0x002fe20000000000 */
[----:B------:R-:W-:Y:S01]  /*3c50*/  IABS R4, R21 ;  /* 0x0000001500047213 */ /* 0x000fe20000000000 */
[--C-:B------:R-:W-:Y:S01]  /*3c60*/  @!P5 IMAD.IADD R7, R7, 0x1, -R90.reuse ;  /* 0x000000010707d824 */ /* 0x100fe200078e0a5a */
[----:B------:R-:W-:Y:S01]  /*3c70*/  STL [R1+0x17a4], R25 ;  /* 0x0017a41901007387 */ /* 0x000fe20000100800 */
[----:B------:R-:W-:Y:S01]  /*3c80*/  IMAD R11, R90, R19, R11 ;  /* 0x000000135a0b7224 */ /* 0x000fe200078e020b */
[----:B------:R-:W-:Y:S01]  /*3c90*/  IABS R16, R22 ;  /* 0x0000001600107213 */ /* 0x000fe20000000000 */
[----:B------:R-:W-:Y:S01]  /*3ca0*/  @!P1 IMAD.IADD R6, R6, 0x1, -R90 ;  /* 0x0000000106069824 */ /* 0x000fe200078e0a5a */
[----:B------:R-:W-:Y:S01]  /*3cb0*/  ISETP.GT.U32.AND P5, PT, R90, R7, PT ;  /* 0x000000075a00720c */ /* 0x000fe20003fa4070 */
[----:B------:R-:W-:Y:S01]  /*3cc0*/  STL [R1+0x17a8], R22 ;  /* 0x0017a81601007387 */ /* 0x000fe20000100800 */
[----:B------:R-:W-:-:S02]  /*3cd0*/  IMAD.HI.U32 R17, R0, R4, RZ ;  /* 0x0000000400117227 */ /* 0x000fc400078e00ff */
[C---:B------:R-:W-:Y:S01]  /*3ce0*/  ISETP.GT.U32.AND P1, PT, R90.reuse, R6, PT ;  /* 0x000000065a00720c */ /* 0x040fe20003f24070 */
[----:B------:R0:W-:Y:S01]  /*3cf0*/  STL [R1+0x7dc], R5 ;  /* 0x0007dc0501007387 */ /* 0x0001e20000100800 */
[----:B------:R-:W-:Y:S01]  /*3d00*/  @!P3 IMAD.IADD R13, R13, 0x1, -R90 ;  /* 0x000000010d0db824 */ /* 0x000fe200078e0a5a */
[C---:B------:R-:W-:Y:S01]  /*3d10*/  ISETP.GT.U32.AND P3, PT, R90.reuse, R12, PT ;  /* 0x0000000c5a00720c */ /* 0x040fe20003f64070 */
[----:B------:R-:W-:Y:S01]  /*3d20*/  IMAD.MOV R17, RZ, RZ, -R17 ;  /* 0x000000ffff117224 */ /* 0x000fe200078e0a11 */
[----:B------:R1:W-:Y:S01]  /*3d30*/  STL [R1+0xa10], R10 ;  /* 0x000a100a01007387 */ /* 0x0003e20000100800 */
[----:B------:R-:W-:Y:S02]  /*3d40*/  @!P0 IMAD.MOV R13, RZ, RZ, -R13 ;  /* 0x000000ffff0d8224 */ /* 0x000fe400078e0a0d */
[C---:B------:R-:W-:Y:S01]  /*3d50*/  IMAD R4, R90.reuse, R17, R4 ;  /* 0x000000115a047224 */ /* 0x040fe200078e0204 */
[----:B------:R2:W-:Y:S01]  /*3d60*/  STL [R1+0xabc], R14 ;  /* 0x000abc0e01007387 */ /* 0x0005e20000100800 */
[--C-:B------:R-:W-:Y:S01]  /*3d70*/  @!P5 IMAD.IADD R7, R7, 0x1, -R90.reuse ;  /* 0x000000010707d824 */ /* 0x100fe200078e0a5a */
[----:B------:R-:W-:Y:S01]  /*3d80*/  ISETP.GT.U32.AND P5, PT, R90, R18, PT ;  /* 0x000000125a00720c */ /* 0x000fe20003fa4070 */
[C---:B------:R-:W-:Y:S01]  /*3d90*/  VIADD R19, R93.reuse, 0x5b ;  /* 0x0000005b5d137836 */ /* 0x040fe20000000000 */
[----:B0-----:R-:W-:Y:S01]  /*3da0*/  IABS R5, R23 ;  /* 0x0000001700057213 */ /* 0x001fe20000000000 */
[--C-:B------:R-:W-:Y:S01]  /*3db0*/  @!P1 IMAD.IADD R6, R6, 0x1, -R90.reuse ;  /* 0x0000000106069824 */ /* 0x100fe200078e0a5a */
[----:B------:R-:W-:Y:S01]  /*3dc0*/  ISETP.GE.AND P1, PT, R24, RZ, PT ;  /* 0x000000ff1800720c */ /* 0x000fe20003f26270 */
[--C-:B------:R-:W-:Y:S01]  /*3dd0*/  @!P3 IMAD.IADD R12, R12, 0x1, -R90.reuse ;  /* 0x000000010c0cb824 */ /* 0x100fe200078e0a5a */
[----:B------:R-:W-:Y:S01]  /*3de0*/  ISETP.GE.AND P3, PT, R20, RZ, PT ;  /* 0x000000ff1400720c */ /* 0x000fe20003f66270 */
[----:B------:R-:W-:Y:S01]  /*3df0*/  VIADD R27, R93, 0x5c ;  /* 0x0000005c5d1b7836 */ /* 0x000fe20000000000 */
[----:B-1----:R-:W-:Y:S01]  /*3e00*/  IABS R10, R25 ;  /* 0x00000019000a7213 */ /* 0x002fe20000000000 */
[----:B--2---:R-:W-:Y:S01]  /*3e10*/  IMAD.HI.U32 R14, R0, R5, RZ ;  /* 0x00000005000e7227 */ /* 0x004fe200078e00ff */
[----:B------:R0:W-:Y:S03]  /*3e20*/  STL [R1+0xb84], R13 ;  /* 0x000b840d01007387 */ /* 0x0001e60000100800 */
[----:B------:R-:W-:Y:S01]  /*3e30*/  @!P5 IMAD.IADD R18, R18, 0x1, -R90 ;  /* 0x000000011212d824 */ /* 0x000fe200078e0a5a */
[C---:B------:R-:W-:Y:S01]  /*3e40*/  ISETP.GT.U32.AND P5, PT, R90.reuse, R12, PT ;  /* 0x0000000c5a00720c */ /* 0x040fe20003fa4070 */
[----:B------:R-:W-:Y:S01]  /*3e50*/  IMAD.MOV R14, RZ, RZ, -R14 ;  /* 0x000000ffff0e7224 */ /* 0x000fe200078e0a0e */
[----:B------:R-:W-:Y:S01]  /*3e60*/  STL [R1+0x1798], R19 ;  /* 0x0017981301007387 */ /* 0x000fe20000100800 */
[----:B------:R-:W-:Y:S01]  /*3e70*/  @!P1 IMAD.MOV R7, RZ, RZ, -R7 ;  /* 0x000000ffff079224 */ /* 0x000fe200078e0a07 */
[C---:B------:R-:W-:Y:S01]  /*3e80*/  ISETP.GT.U32.AND P1, PT, R90.reuse, R11, PT ;  /* 0x0000000b5a00720c */ /* 0x040fe20003f24070 */
[C---:B------:R-:W-:Y:S01]  /*3e90*/  IMAD R5, R90.reuse, R14, R5 ;  /* 0x0000000e5a057224 */ /* 0x040fe200078e0205 */
[----:B------:R-:W-:Y:S01]  /*3ea0*/  ISETP.GT.U32.AND P0, PT, R90, R18, PT ;  /* 0x000000125a00720c */ /* 0x000fe20003f04070 */
[C---:B------:R-:W-:Y:S01]  /*3eb0*/  IMAD.HI.U32 R15, R0.reuse, R10, RZ ;  /* 0x0000000a000f7227 */ /* 0x040fe200078e00ff */
[----:B------:R-:W-:Y:S03]  /*3ec0*/  STL [R1+0x17a0], R27 ;  /* 0x0017a01b01007387 */ /* 0x000fe60000100800 */
[----:B------:R-:W-:-:S04]  /*3ed0*/  IMAD.HI.U32 R14, R0, R16, RZ ;  /* 0x00000010000e7227 */ /* 0x000fc800078e00ff */
[--C-:B------:R-:W-:Y:S01]  /*3ee0*/  @!P5 IMAD.IADD R12, R12, 0x1, -R90.reuse ;  /* 0x000000010c0cd824 */ /* 0x100fe200078e0a5a */
[C---:B------:R-:W-:Y:S01]  /*3ef0*/  ISETP.GT.U32.AND P5, PT, R90.reuse, R5, PT ;  /* 0x000000055a00720c */ /* 0x040fe20003fa4070 */
[----:B------:R-:W-:Y:S01]  /*3f00*/  @!P1 IMAD.IADD R11, R11, 0x1, -R90 ;  /* 0x000000010b0b9824 */ /* 0x000fe200078e0a5a */
[----:B------:R-:W-:Y:S01]  /*3f10*/  ISETP.GT.U32.AND P1, PT, R90, R4, PT ;  /* 0x000000045a00720c */ /* 0x000fe20003f24070 */
[----:B------:R-:W-:Y:S01]  /*3f20*/  @!P3 IMAD.MOV R6, RZ, RZ, -R6 ;  /* 0x000000ffff06b224 */ /* 0x000fe200078e0a06 */
[----:B------:R-:W-:Y:S01]  /*3f30*/  ISETP.GE.AND P3, PT, R29, RZ, PT ;  /* 0x000000ff1d00720c */ /* 0x000fe20003f66270 */
[----:B------:R-:W-:Y:S02]  /*3f40*/  IMAD.MOV R15, RZ, RZ, -R15 ;  /* 0x000000ffff0f7224 */ /* 0x000fe400078e0a0f */
[----:B------:R-:W-:Y:S02]  /*3f50*/  IMAD.MOV R14, RZ, RZ, -R14 ;  /* 0x000000ffff0e7224 */ /* 0x000fe400078e0a0e */
[----:B------:R-:W-:Y:S01]  /*3f60*/  @!P0 IMAD.IADD R18, R18, 0x1, -R90 ;  /* 0x0000000112128824 */ /* 0x000fe200078e0a5a */
[----:B------:R-:W-:Y:S01]  /*3f70*/  ISETP.GE.AND P0, PT, R28, RZ, PT ;  /* 0x000000ff1c00720c */ /* 0x000fe20003f06270 */
[----:B------:R-:W-:-:S02]  /*3f80*/  IMAD R10, R90, R15, R10 ;  /* 0x0000000f5a0a7224 */ /* 0x000fc400078e020a */
[--C-:B------:R-:W-:Y:S01]  /*3f90*/  @!P5 IMAD.IADD R5, R5, 0x1, -R90.reuse ;  /* 0x000000010505d824 */ /* 0x100fe200078e0a5a */
[----:B------:R-:W-:Y:S01]  /*3fa0*/  ISETP.GT.U32.AND P5, PT, R90, R11, PT ;  /* 0x0000000b5a00720c */ /* 0x000fe20003fa4070 */
[----:B------:R-:W-:Y:S02]  /*3fb0*/  @!P1 IMAD.IADD R4, R4, 0x1, -R90 ;  /* 0x0000000104049824 */ /* 0x000fe400078e0a5a */
[C---:B------:R-:W-:Y:S01]  /*3fc0*/  IMAD R16, R90.reuse, R14, R16 ;  /* 0x0000000e5a107224 */ /* 0x040fe200078e0210 */
[----:B------:R-:W-:Y:S01]  /*3fd0*/  IABS R14, R27 ;  /* 0x0000001b000e7213 */ /* 0x000fe20000000000 */
[C---:B------:R-:W-:Y:S01]  /*3fe0*/  VIADD R24, R93.reuse, 0x60 ;  /* 0x000000605d187836 */ /* 0x040fe20000000000 */
[----:B------:R-:W-:Y:S01]  /*3ff0*/  ISETP.GT.U32.AND P1, PT, R90, R4, PT ;  /* 0x000000045a00720c */ /* 0x000fe20003f24070 */
[----:B------:R-:W-:Y:S01]  /*4000*/  @!P3 IMAD.MOV R12, RZ, RZ, -R12 ;  /* 0x000000ffff0cb224 */ /* 0x000fe200078e0a0c */
[----:B------:R-:W-:Y:S01]  /*4010*/  ISETP.GE.AND P3, PT, R26, RZ, PT ;  /* 0x000000ff1a00720c */ /* 0x000fe20003f66270 */
[----:B------:R-:W-:Y:S01]  /*4020*/  VIADD R20, R93, 0x61 ;  /* 0x000000615d147836 */ /* 0x000fe20000000000 */
[----:B------:R-:W-:Y:S01]  /*4030*/  STL [R1+0x17b0], R24 ;  /* 0x0017b01801007387 */ /* 0x000fe20000100800 */
[----:B------:R-:W-:Y:S01]  /*4040*/  @!P0 IMAD.MOV R18, RZ, RZ, -R18 ;  /* 0x000000ffff128224 */ /* 0x000fe200078e0a12 */
[C---:B------:R-:W-:Y:S01]  /*4050*/  ISETP.GT.U32.AND P0, PT, R90.reuse, R5, PT ;  /* 0x000000055a00720c */ /* 0x040fe20003f04070 */
[----:B------:R-:W-:Y:S01]  /*4060*/  @!P5 IMAD.IADD R11, R11, 0x1, -R90 ;  /* 0x000000010b0bd824 */ /* 0x000fe200078e0a5a */
[----:B------:R-:W-:Y:S01]  /*4070*/  ISETP.GT.U32.AND P5, PT, R90, R10, PT ;  /* 0x0000000a5a00720c */ /* 0x000fe20003fa4070 */
[----:B------:R-:W-:Y:S01]  /*4080*/  STL [R1+0xc0c], R7 ;  /* 0x000c0c0701007387 */ /* 0x000fe20000100800 */
[----:B0-----:R-:W-:Y:S01]  /*4090*/  IABS R13, R24 ;  /* 0x00000018000d7213 */ /* 0x001fe20000000000 */
[----:B------:R-:W-:-:S02]  /*40a0*/  IMAD.HI.U32 R15, R0, R14, RZ ;  /* 0x0000000e000f7227 */ /* 0x000fc400078e00ff */
[----:B------:R-:W-:Y:S02]  /*40b0*/  STL [R1+0x17b8], R20 ;  /* 0x0017b81401007387 */ /* 0x000fe40000100800 */
[--C-:B------:R-:W-:Y:S01]  /*40c0*/  @!P1 IMAD.IADD R4, R4, 0x1, -R90.reuse ;  /* 0x0000000104049824 */ /* 0x100fe200078e0a5a */
[----:B------:R-:W-:Y:S01]  /*40d0*/  ISETP.GT.U32.AND P1, PT, R90, R16, PT ;  /* 0x000000105a00720c */ /* 0x000fe20003f24070 */
[----:B------:R0:W-:Y:S01]  /*40e0*/  STL [R1+0x7e0], R6 ;  /* 0x0007e00601007387 */ /* 0x0001e20000100800 */
[----:B------:R-:W-:Y:S01]  /*40f0*/  IMAD.MOV R15, RZ, RZ, -R15 ;  /* 0x000000ffff0f7224 */ /* 0x000fe200078e0a0f */
[----:B------:R-:W-:Y:S01]  /*4100*/  @!P0 IADD3 R5, PT, PT, R5, -R90, RZ ;  /* 0x8000005a05058210 */ /* 0x000fe20007ffe0ff */
[----:B------:R-:W-:Y:S01]  /*4110*/  VIADD R26, R93, 0x64 ;  /* 0x000000645d1a7836 */ /* 0x000fe20000000000 */
[----:B------:R1:W-:Y:S01]  /*4120*/  STL [R1+0xa14], R12 ;  /* 0x000a140c01007387 */ /* 0x0003e20000100800 */
[----:B------:R-:W-:Y:S01]  /*4130*/  @!P5 IMAD.IADD R10, R10, 0x1, -R90 ;  /* 0x000000010a0ad824 */ /* 0x000fe200078e0a5a */
[----:B------:R-:W-:Y:S01]  /*4140*/  ISETP.GE.AND P0, PT, R21, RZ, PT ;  /* 0x000000ff1500720c */ /* 0x000fe20003f06270 */
[----:B------:R-:W-:Y:S01]  /*4150*/  VIADD R21, R93, 0x63 ;  /* 0x000000635d157836 */ /* 0x000fe20000000000 */
[----:B------:R2:W-:Y:S01]  /*4160*/  STL [R1+0xac8], R18 ;  /* 0x000ac81201007387 */ /* 0x0005e20000100800 */
[----:B------:R-:W-:Y:S01]  /*4170*/  IMAD R14, R90, R15, R14 ;  /* 0x0000000f5a0e7224 */ /* 0x000fe200078e020e */
[----:B0-----:R-:W-:-:S02]  /*4180*/  IABS R6, R19 ;  /* 0x0000001300067213 */ /* 0x001fc40000000000 */
[----:B------:R-:W-:Y:S01]  /*4190*/  @!P1 IMAD.IADD R16, R16, 0x1, -R90 ;  /* 0x0000000110109824 */ /* 0x000fe200078e0a5a */
[----:B------:R-:W-:Y:S01]  /*41a0*/  ISETP.GT.U32.AND P5, PT, R90, R10, PT ;  /* 0x0000000a5a00720c */ /* 0x000fe20003fa4070 */
[----:B-1----:R-:W-:Y:S01]  /*41b0*/  IMAD.HI.U32 R12, R0, R13, RZ ;  /* 0x0000000d000c7227 */ /* 0x002fe200078e00ff */
[----:B------:R-:W-:Y:S02]  /*41c0*/  IABS R7, R20 ;  /* 0x0000001400077213 */ /* 0x000fe40000000000 */
[----:B------:R-:W-:Y:S01]  /*41d0*/  ISETP.GT.U32.AND P1, PT, R90, R16, PT ;  /* 0x000000105a00720c */ /* 0x000fe20003f24070 */
[----:B--2---:R-:W-:Y:S02]  /*41e0*/  IMAD.MOV.U32 R18, RZ, RZ, R11 ;  /* 0x000000ffff127224 */ /* 0x004fe400078e000b */
[----:B------:R-:W-:-:S04]  /*41f0*/  IMAD.HI.U32 R17, R0, R6, RZ ;  /* 0x0000000600117227 */ /* 0x000fc800078e00ff */
[----:B------:R-:W-:Y:S01]  /*4200*/  @!P3 IMAD.MOV R18, RZ, RZ, -R18 ;  /* 0x000000ffff12b224 */ /* 0x000fe200078e0a12 */
[----:B------:R-:W-:Y:S01]  /*4210*/  ISETP.GE.AND P3, PT, R23, RZ, PT ;  /* 0x000000ff1700720c */ /* 0x000fe20003f66270 */
[----:B------:R-:W-:Y:S02]  /*4220*/  IMAD.MOV R17, RZ, RZ, -R17 ;  /* 0x000000ffff117224 */ /* 0x000fe400078e0a11 */
[----:B------:R-:W-:Y:S01]  /*4230*/  IMAD.MOV R12, RZ, RZ, -R12 ;  /* 0x000000ffff0c7224 */ /* 0x000fe200078e0a0c */
[----:B------:R0:W-:Y:S01]  /*4240*/  STL [R1+0xb8c], R18 ;  /* 0x000b8c1201007387 */ /* 0x0001e20000100800 */
[C---:B------:R-:W-:Y:S02]  /*4250*/  IMAD R6, R90.reuse, R17, R6 ;  /* 0x000000115a067224 */ /* 0x040fe400078e0206 */
[----:B------:R-:W-:Y:S02]  /*4260*/  IMAD R13, R90, R12, R13 ;  /* 0x0000000c5a0d7224 */ /* 0x000fe400078e020d */
[----:B------:R-:W-:Y:S01]  /*4270*/  IMAD.MOV.U32 R12, RZ, RZ, R4 ;  /* 0x000000ffff0c7224 */ /* 0x000fe200078e0004 */
[----:B------:R-:W-:Y:S01]  /*4280*/  IABS R4, R21 ;  /* 0x0000001500047213 */ /* 0x000fe20000000000 */
[--C-:B------:R-:W-:Y:S01]  /*4290*/  @!P5 IMAD.IADD R10, R10, 0x1, -R90.reuse ;  /* 0x000000010a0ad824 */ /* 0x100fe200078e0a5a */
[----:B------:R-:W-:Y:S01]  /*42a0*/  ISETP.GT.U32.AND P5, PT, R90, R6, PT ;  /* 0x000000065a00720c */ /* 0x000fe20003fa4070 */
[----:B------:R-:W-:Y:S01]  /*42b0*/  @!P3 IMAD.MOV R5, RZ, RZ, -R5 ;  /* 0x000000ffff05b224 */ /* 0x000fe200078e0a05 */
[----:B------:R-:W-:Y:S01]  /*42c0*/  ISETP.GE.AND P3, PT, R25, RZ, PT ;  /* 0x000000ff1900720c */ /* 0x000fe20003f66270 */
[----:B------:R-:W-:Y:S01]  /*42d0*/  @!P1 IMAD.IADD R16, R16, 0x1, -R90 ;  /* 0x0000000110109824 */ /* 0x000fe200078e0a5a */
[----:B------:R-:W-:Y:S01]  /*42e0*/  ISETP.GT.U32.AND P1, PT, R90, R13, PT ;  /* 0x0000000d5a00720c */ /* 0x000fe20003f24070 */
[----:B------:R-:W-:Y:S01]  /*42f0*/  @!P0 IMAD.MOV R12, RZ, RZ, -R12 ;  /* 0x000000ffff0c8224 */ /* 0x000fe200078e0a0c */
[----:B------:R-:W-:Y:S01]  /*4300*/  ISETP.GE.AND P0, PT, R22, RZ, PT ;  /* 0x000000ff1600720c */ /* 0x000fe20003f06270 */
[----:B------:R-:W-:-:S02]  /*4310*/  VIADD R23, R93, 0x62 ;  /* 0x000000625d177836 */ /* 0x000fc40000000000 */
[----:B------:R-:W-:Y:S02]  /*4320*/  VIADD R17, R93, 0x68 ;  /* 0x000000685d117836 */ /* 0x000fe40000000000 */
[----:B0-----:R-:W-:Y:S01]  /*4330*/  IMAD.MOV.U32 R18, RZ, RZ, R10 ;  /* 0x000000ffff127224 */ /* 0x001fe200078e000a */
[----:B------:R-:W-:Y:S01]  /*4340*/  STL [R1+0x17ac], R23 ;  /* 0x0017ac1701007387 */ /* 0x000fe20000100800 */
[----:B------:R-:W-:Y:S02]  /*4350*/  @!P5 IMAD.IADD R6, R6, 0x1, -R90 ;  /* 0x000000010606d824 */ /* 0x000fe400078e0a5a */
[----:B------:R-:W-:Y:S01]  /*4360*/  @!P3 IMAD.MOV R18, RZ, RZ, -R18 ;  /* 0x000000ffff12b224 */ /* 0x000fe200078e0a12 */
[----:B------:R-:W-:Y:S01]  /*4370*/  STL [R1+0x17b4], R21 ;  /* 0x0017b41501007387 */ /* 0x000fe20000100800 */
[C---:B------:R-:W-:Y:S01]  /*4380*/  ISETP.GT.U32.AND P3, PT, R90.reuse, R14, PT ;  /* 0x0000000e5a00720c */ /* 0x040fe20003f64070 */
[----:B------:R-:W-:Y:S01]  /*4390*/  @!P1 IMAD.IADD R13, R13, 0x1, -R90 ;  /* 0x000000010d0d9824 */ /* 0x000fe200078e0a5a */
[----:B------:R-:W-:Y:S01]  /*43a0*/  ISETP.GT.U32.AND P5, PT, R90, R6, PT ;  /* 0x000000065a00720c */ /* 0x000fe20003fa4070 */
[----:B------:R-:W-:Y:S01]  /*43b0*/  STL [R1+0x17bc], R26 ;  /* 0x0017bc1a01007387 */ /* 0x000fe20000100800 */
[----:B------:R-:W-:-:S02]  /*43c0*/  @!P0 IMAD.MOV R16, RZ, RZ, -R16 ;  /* 0x000000ffff108224 */ /* 0x000fc400078e0a10 */
[----:B------:R-:W-:Y:S01]  /*43d0*/  ISETP.GT.U32.AND P0, PT, R90, R13, PT ;  /* 0x0000000d5a00720c */ /* 0x000fe20003f04070 */
[----:B------:R-:W-:Y:S01]  /*43e0*/  STL [R1+0x17c8], R17 ;  /* 0x0017c81101007387 */ /* 0x000fe20000100800 */
[----:B------:R-:W-:-:S03]  /*43f0*/  IMAD.HI.U32 R11, R0, R7, RZ ;  /* 0x00000007000b7227 */ /* 0x000fc600078e00ff */
[----:B------:R0:W-:Y:S01]  /*4400*/  STL [R1+0xc3c], R5 ;  /* 0x000c3c0501007387 */ /* 0x0001e20000100800 */
[----:B------:R-:W-:Y:S02]  /*4410*/  IMAD.MOV R11, RZ, RZ, -R11 ;  /* 0x000000ffff0b7224 */ /* 0x000fe400078e0a0b */
[--C-:B------:R-:W-:Y:S01]  /*4420*/  @!P3 IMAD.IADD R14, R14, 0x1, -R90.reuse ;  /* 0x000000010e0eb824 */ /* 0x100fe200078e0a5a */
[----:B------:R-:W-:Y:S01]  /*4430*/  ISETP.GE.AND P3, PT, R19, RZ, PT ;  /* 0x000000ff1300720c */ /* 0x000fe20003f66270 */
[--C-:B------:R-:W-:Y:S01]  /*4440*/  @!P5 IMAD.IADD R6, R6, 0x1, -R90.reuse ;  /* 0x000000010606d824 */ /* 0x100fe200078e0a5a */
[----:B------:R1:W-:Y:S01]  /*4450*/  STL [R1+0x7e4], R12 ;  /* 0x0007e40c01007387 */ /* 0x0003e20000100800 */
[C---:B------:R-:W-:Y:S01]  /*4460*/  IMAD R7, R90.reuse, R11, R7 ;  /* 0x0000000b5a077224 */ /* 0x040fe200078e0207 */
[----:B------:R-:W-:Y:S01]  /*4470*/  ISETP.GT.U32.AND P1, PT, R90, R14, PT ;  /* 0x0000000e5a00720c */ /* 0x000fe20003f24070 */
[----:B------:R-:W-:Y:S01]  /*4480*/  @!P0 IMAD.IADD R13, R13, 0x1, -R90 ;  /* 0x000000010d0d8824 */ /* 0x000fe200078e0a5a */
[----:B0-----:R-:W-:Y:S01]  /*4490*/  IABS R5, R23 ;  /* 0x0000001700057213 */ /* 0x001fe20000000000 */
[----:B------:R-:W-:Y:S01]  /*44a0*/  STL [R1+0xa24], R18 ;  /* 0x000a241201007387 */ /* 0x000fe20000100800 */
[----:B------:R-:W-:Y:S01]  /*44b0*/  IMAD.HI.U32 R10, R0, R4, RZ ;  /* 0x00000004000a7227 */ /* 0x000fe200078e00ff */
[----:B------:R-:W-:-:S02]  /*44c0*/  IABS R11, R17 ;  /* 0x00000011000b7213 */ /* 0x000fc40000000000 */
[----:B------:R0:W-:Y:S01]  /*44d0*/  STL [R1+0xacc], R16 ;  /* 0x000acc1001007387 */ /* 0x0001e20000100800 */
[----:B------:R-:W-:Y:S01]  /*44e0*/  IMAD.HI.U32 R15, R0, R5, RZ ;  /* 0x00000005000f7227 */ /* 0x000fe200078e00ff */
[C---:B------:R-:W-:Y:S02]  /*44f0*/  ISETP.GT.U32.AND P5, PT, R90.reuse, R7, PT ;  /* 0x000000075a00720c */ /* 0x040fe40003fa4070 */
[----:B-1----:R-:W-:Y:S01]  /*4500*/  IABS R12, R26 ;  /* 0x0000001a000c7213 */ /* 0x002fe20000000000 */
[----:B------:R-:W-:Y:S02]  /*4510*/  IMAD.MOV R15, RZ, RZ, -R15 ;  /* 0x000000ffff0f7224 */ /* 0x000fe400078e0a0f */
[----:B------:R-:W-:Y:S02]  /*4520*/  IMAD.MOV R10, RZ, RZ, -R10 ;  /* 0x000000ffff0a7224 */ /* 0x000fe400078e0a0a */
[----:B------:R-:W-:Y:S02]  /*4530*/  IMAD R5, R90, R15, R5 ;  /* 0x0000000f5a057224 */ /* 0x000fe400078e0205 */
[----:B0-----:R-:W-:-:S02]  /*4540*/  IMAD.MOV.U32 R16, RZ, RZ, R6 ;  /* 0x000000ffff107224 */ /* 0x001fc400078e0006 */
[C---:B------:R-:W-:Y:S01]  /*4550*/  IMAD R4, R90.reuse, R10, R4 ;  /* 0x0000000a5a047224 */ /* 0x040fe200078e0204 */
[----:B------:R-:W-:Y:S01]  /*4560*/  ISETP.GT.U32.AND P0, PT, R90, R5, PT ;  /* 0x000000055a00720c */ /* 0x000fe20003f04070 */
[----:B------:R-:W-:Y:S01]  /*4570*/  @!P3 IMAD.MOV R16, RZ, RZ, -R16 ;  /* 0x000000ffff10b224 */ /* 0x000fe200078e0a10 */
[----:B------:R-:W-:Y:S01]  /*4580*/  ISETP.GE.AND P3, PT, R27, RZ, PT ;  /* 0x000000ff1b00720c */ /* 0x000fe20003f66270 */
[----:B------:R-:W-:Y:S01]  /*4590*/  @!P1 IMAD.IADD R14, R14, 0x1, -R90 ;  /* 0x000000010e0e9824 */ /* 0x000fe200078e0a5a */
[----:B------:R-:W-:Y:S01]  /*45a0*/  ISETP.GE.AND P1, PT, R24, RZ, PT ;  /* 0x000000ff1800720c */ /* 0x000fe20003f26270 */
[----:B------:R-:W-:-:S04]  /*45b0*/  IMAD.HI.U32 R10, R0, R11, RZ ;  /* 0x0000000b000a7227 */ /* 0x000fc800078e00ff */
[----:B------:R-:W-:Y:S02]  /*45c0*/  IMAD.MOV R10, RZ, RZ, -R10 ;  /* 0x000000ffff0a7224 */ /* 0x000fe400078e0a0a */
[----:B------:R-:W-:Y:S02]  /*45d0*/  VIADD R25, R93, 0x69 ;  /* 0x000000695d197836 */ /* 0x000fe40000000000 */
[----:B------:R-:W-:Y:S02]  /*45e0*/  @!P0 IMAD.IADD R5, R5, 0x1, -R90 ;  /* 0x0000000105058824 */ /* 0x000fe400078e0a5a */
[----:B------:R-:W-:Y:S01]  /*45f0*/  @!P3 IMAD.MOV R14, RZ, RZ, -R14 ;  /* 0x000000ffff0eb224 */ /* 0x000fe200078e0a0e */
[C---:B------:R-:W-:Y:S01]  /*4600*/  ISETP.GT.U32.AND P3, PT, R90.reuse, R4, PT ;  /* 0x000000045a00720c */ /* 0x040fe20003f64070 */
[C---:B------:R-:W-:Y:S01]  /*4610*/  VIADD R22, R93.reuse, 0x6a ;  /* 0x0000006a5d167836 */ /* 0x040fe20000000000 */
[C---:B------:R-:W-:Y:S01]  /*4620*/  ISETP.GT.U32.AND P0, PT, R90.reuse, R5, PT ;  /* 0x000000055a00720c */ /* 0x040fe20003f04070 */
[----:B------:R-:W-:Y:S01]  /*4630*/  VIADD R19, R93, 0x6b ;  /* 0x0000006b5d137836 */ /* 0x000fe20000000000 */
[----:B------:R-:W-:Y:S01]  /*4640*/  STL [R1+0x17c0], R25 ;  /* 0x0017c01901007387 */ /* 0x000fe20000100800 */
[----:B------:R-:W-:Y:S01]  /*4650*/  IMAD R11, R90, R10, R11 ;  /* 0x0000000a5a0b7224 */ /* 0x000fe200078e020b */
[----:B------:R-:W-:Y:S01]  /*4660*/  IABS R10, R25 ;  /* 0x00000019000a7213 */ /* 0x000fe20000000000 */
[----:B------:R-:W-:Y:S01]  /*4670*/  @!P5 IMAD.IADD R7, R7, 0x1, -R90 ;  /* 0x000000010707d824 */ /* 0x000fe200078e0a5a */
[----:B------:R-:W-:Y:S01]  /*4680*/  STL [R1+0x17c4], R22 ;  /* 0x0017c41601007387 */ /* 0x000fe20000100800 */
[----:B------:R-:W-:Y:S01]  /*4690*/  IMAD.HI.U32 R15, R0, R12, RZ ;  /* 0x0000000c000f7227 */ /* 0x000fe200078e00ff */
[----:B------:R-:W-:-:S02]  /*46a0*/  IABS R6, R22 ;  /* 0x0000001600067213 */ /* 0x000fc40000000000 */
[----:B------:R-:W-:Y:S01]  /*46b0*/  STL [R1+0x17cc], R19 ;  /* 0x0017cc1301007387 */ /* 0x000fe20000100800 */
[----:B------:R-:W-:Y:S01]  /*46c0*/  ISETP.GT.U32.AND P5, PT, R90, R7, PT ;  /* 0x000000075a00720c */ /* 0x000fe20003fa4070 */
[--C-:B------:R-:W-:Y:S02]  /*46d0*/  @!P3 IMAD.IADD R4, R4, 0x1, -R90.reuse ;  /* 0x000000010404b824 */ /* 0x100fe400078e0a5a */
[----:B------:R-:W-:Y:S01]  /*46e0*/  @!P0 IMAD.IADD R5, R5, 0x1, -R90 ;  /* 0x0000000105058824 */ /* 0x000fe200078e0a5a */
[----:B------:R0:W-:Y:S01]  /*46f0*/  STL [R1+0xb90], R16 ;  /* 0x000b901001007387 */ /* 0x0001e20000100800 */
[----:B------:R-:W-:Y:S01]  /*4700*/  ISETP.GE.AND P0, PT, R23, RZ, PT ;  /* 0x000000ff1700720c */ /* 0x000fe20003f06270 */
[----:B------:R-:W-:Y:S01]  /*4710*/  IMAD.MOV R15, RZ, RZ, -R15 ;  /* 0x000000ffff0f7224 */ /* 0x000fe200078e0a0f */
[C---:B------:R-:W-:Y:S01]  /*4720*/  ISETP.GT.U32.AND P3, PT, R90.reuse, R4, PT ;  /* 0x000000045a00720c */ /* 0x040fe20003f64070 */
[----:B------:R-:W-:Y:S02]  /*4730*/  VIADD R18, R93, 0x6c ;  /* 0x0000006c5d127836 */ /* 0x000fe40000000000 */
[----:B------:R-:W-:-:S02]  /*4740*/  IMAD R12, R90, R15, R12 ;  /* 0x0000000f5a0c7224 */ /* 0x000fc400078e020c */
[----:B------:R-:W-:Y:S01]  /*4750*/  IMAD.MOV.U32 R15, RZ, RZ, R13 ;  /* 0x000000ffff0f7224 */ /* 0x000fe200078e000d */
[----:B------:R-:W-:Y:S01]  /*4760*/  STL [R1+0x17d4], R18 ;  /* 0x0017d41201007387 */ /* 0x000fe20000100800 */
[----:B0-----:R-:W-:-:S03]  /*4770*/  IMAD.HI.U32 R16, R0, R10, RZ ;  /* 0x0000000a00107227 */ /* 0x001fc600078e00ff */
[----:B------:R0:W-:Y:S01]  /*4780*/  STL [R1+0xc40], R14 ;  /* 0x000c400e01007387 */ /* 0x0001e20000100800 */
[----:B------:R-:W-:Y:S02]  /*4790*/  IMAD.MOV R16, RZ, RZ, -R16 ;  /* 0x000000ffff107224 */ /* 0x000fe400078e0a10 */
[----:B------:R-:W-:Y:S01]  /*47a0*/  @!P5 IMAD.IADD R7, R7, 0x1, -R90 ;  /* 0x000000010707d824 */ /* 0x000fe200078e0a5a */
[C---:B------:R-:W-:Y:S01]  /*47b0*/  ISETP.GT.U32.AND P5, PT, R90.reuse, R12, PT ;  /* 0x0000000c5a00720c */ /* 0x040fe20003fa4070 */
[----:B------:R-:W-:Y:S01]  /*47c0*/  IMAD R10, R90, R16, R10 ;  /* 0x000000105a0a7224 */ /* 0x000fe200078e020a */
[----:B------:R-:W-:Y:S01]  /*47d0*/  @!P3 IADD3 R4, PT, PT, R4, -R90, RZ ;  /* 0x8000005a0404b210 */ /* 0x000fe20007ffe0ff */
[----:B------:R-:W-:Y:S01]  /*47e0*/  @!P0 IMAD.MOV R5, RZ, RZ, -R5 ;  /* 0x000000ffff058224 */ /* 0x000fe200078e0a05 */
[C---:B------:R-:W-:Y:S01]  /*47f0*/  ISETP.GT.U32.AND P3, PT, R90.reuse, R11, PT ;  /* 0x0000000b5a00720c */ /* 0x040fe20003f64070 */
[----:B------:R-:W-:Y:S01]  /*4800*/  @!P1 IMAD.MOV R15, RZ, RZ, -R15 ;  /* 0x000000ffff0f9224 */ /* 0x000fe200078e0a0f */
[----:B------:R-:W-:Y:S01]  /*4810*/  ISETP.GT.U32.AND P0, PT, R90, R10, PT ;  /* 0x0000000a5a00720c */ /* 0x000fe20003f04070 */
[C---:B------:R-:W-:Y:S01]  /*4820*/  VIADD R24, R93.reuse, 0x71 ;  /* 0x000000715d187836 */ /* 0x040fe20000000000 */
[----:B------:R-:W-:Y:S01]  /*4830*/  ISETP.GE.AND P1, PT, R20, RZ, PT ;  /* 0x000000ff1400720c */ /* 0x000fe20003f26270 */
[----:B------:R-:W-:Y:S01]  /*4840*/  VIADD R23, R93, 0x72 ;  /* 0x000000725d177836 */ /* 0x000fe20000000000 */
[----:B------:R1:W-:Y:S01]  /*4850*/  STL [R1+0x7e8], R15 ;  /* 0x0007e80f01007387 */ /* 0x0003e20000100800 */
[----:B0-----:R-:W-:-:S02]  /*4860*/  IABS R14, R18 ;  /* 0x00000012000e7213 */ /* 0x001fc40000000000 */
[----:B------:R-:W-:Y:S01]  /*4870*/  @!P5 IMAD.IADD R12, R12, 0x1, -R90 ;  /* 0x000000010c0cd824 */ /* 0x000fe200078e0a5a */
[----:B------:R-:W-:-:S03]  /*4880*/  IABS R20, R19 ;  /* 0x0000001300147213 */ /* 0x000fc60000000000 */
[--C-:B------:R-:W-:Y:S01]  /*4890*/  @!P3 IMAD.IADD R11, R11, 0x1, -R90.reuse ;  /* 0x000000010b0bb824 */ /* 0x100fe200078e0a5a */
[----:B------:R-:W-:Y:S01]  /*48a0*/  ISETP.GT.U32.AND P5, PT, R90, R12, PT ;  /* 0x0000000c5a00720c */ /* 0x000fe20003fa4070 */
[----:B------:R-:W-:Y:S02]  /*48b0*/  @!P0 IMAD.IADD R10, R10, 0x1, -R90 ;  /* 0x000000010a0a8824 */ /* 0x000fe400078e0a5a */
[----:B-1----:R-:W-:Y:S01]  /*48c0*/  IMAD.HI.U32 R15, R0, R6, RZ ;  /* 0x00000006000f7227 */ /* 0x002fe200078e00ff */
[C---:B------:R-:W-:Y:S02]  /*48d0*/  ISETP.GT.U32.AND P3, PT, R90.reuse, R11, PT ;  /* 0x0000000b5a00720c */ /* 0x040fe40003f64070 */
[----:B------:R-:W-:Y:S01]  /*48e0*/  ISETP.GT.U32.AND P0, PT, R90, R10, PT ;  /* 0x0000000a5a00720c */ /* 0x000fe20003f04070 */
[----:B------:R-:W-:Y:S02]  /*48f0*/  IMAD.MOV R15, RZ, RZ, -R15 ;  /* 0x000000ffff0f7224 */ /* 0x000fe400078e0a0f */
[----:B------:R-:W-:-:S04]  /*4900*/  IMAD.HI.U32 R13, R0, R20, RZ ;  /* 0x00000014000d7227 */ /* 0x000fc800078e00ff */
[----:B------:R-:W-:Y:S02]  /*4910*/  IMAD R6, R90, R15, R6 ;  /* 0x0000000f5a067224 */ /* 0x000fe400078e0206 */
[----:B------:R-:W-:Y:S02]  /*4920*/  IMAD.MOV.U32 R15, RZ, RZ, R7 ;  /* 0x000000ffff0f7224 */ /* 0x000fe400078e0007 */
[----:B------:R-:W-:-:S04]  /*4930*/  IMAD.HI.U32 R7, R0, R14, RZ ;  /* 0x0000000e00077227 */ /* 0x000fc800078e00ff */
[----:B------:R-:W-:Y:S01]  /*4940*/  @!P1 IMAD.MOV R15, RZ, RZ, -R15 ;  /* 0x000000ffff0f9224 */ /* 0x000fe200078e0a0f */
[----:B------:R-:W-:Y:S01]  /*4950*/  ISETP.GE.AND P1, PT, R21, RZ, PT ;  /* 0x000000ff1500720c */ /* 0x000fe20003f26270 */
[----:B------:R-:W-:Y:S02]  /*4960*/  IMAD.MOV R7, RZ, RZ, -R7 ;  /* 0x000000ffff077224 */ /* 0x000fe400078e0a07 */
[----:B------:R-:W-:Y:S01]  /*4970*/  IMAD.MOV R13, RZ, RZ, -R13 ;  /* 0x000000ffff0d7224 */ /* 0x000fe200078e0a0d */
[----:B------:R0:W-:Y:S01]  /*4980*/  STL [R1+0xa28], R15 ;  /* 0x000a280f01007387 */ /* 0x0001e20000100800 */
[C---:B------:R-:W-:Y:S01]  /*4990*/  IMAD R14, R90.reuse, R7, R14 ;  /* 0x000000075a0e7224 */ /* 0x040fe200078e020e */
[----:B------:R-:W-:Y:S01]  /*49a0*/  IABS R7, R24 ;  /* 0x0000001800077213 */ /* 0x000fe20000000000 */
[----:B------:R-:W-:Y:S02]  /*49b0*/  IMAD R20, R90, R13, R20 ;  /* 0x0000000d5a147224 */ /* 0x000fe400078e0214 */
[----:B------:R-:W-:-:S02]  /*49c0*/  IMAD.MOV.U32 R13, RZ, RZ, R4 ;  /* 0x000000ffff0d7224 */ /* 0x000fc400078e0004 */
[--C-:B------:R-:W-:Y:S01]  /*49d0*/  @!P5 IMAD.IADD R12, R12, 0x1, -R90.reuse ;  /* 0x000000010c0cd824 */ /* 0x100fe200078e0a5a */
[----:B------:R-:W-:Y:S01]  /*49e0*/  ISETP.GT.U32.AND P5, PT, R90, R6, PT ;  /* 0x000000065a00720c */ /* 0x000fe20003fa4070 */
[--C-:B------:R-:W-:Y:S01]  /*49f0*/  @!P0 IMAD.IADD R10, R10, 0x1, -R90.reuse ;  /* 0x000000010a0a8824 */ /* 0x100fe200078e0a5a */
[----:B------:R-:W-:Y:S01]  /*4a00*/  ISETP.GT.U32.AND P0, PT, R90, R14, PT ;  /* 0x0000000e5a00720c */ /* 0x000fe20003f04070 */
[----:B------:R-:W-:Y:S01]  /*4a10*/  @!P1 IMAD.MOV R13, RZ, RZ, -R13 ;  /* 0x000000ffff0d9224 */ /* 0x000fe200078e0a0d */
[----:B------:R-:W-:Y:S01]  /*4a20*/  ISETP.GE.AND P1, PT, R26, RZ, PT ;  /* 0x000000ff1a00720c */ /* 0x000fe20003f26270 */
[----:B------:R-:W-:Y:S02]  /*4a30*/  VIADD R21, R93, 0x70 ;  /* 0x000000705d157836 */ /* 0x000fe40000000000 */
[----:B------:R-:W-:Y:S01]  /*4a40*/  @!P3 IMAD.IADD R11, R11, 0x1, -R90 ;  /* 0x000000010b0bb824 */ /* 0x000fe200078e0a5a */
[----:B------:R-:W-:Y:S02]  /*4a50*/  ISETP.GT.U32.AND P3, PT, R90, R20, PT ;  /* 0x000000145a00720c */ /* 0x000fe40003f64070 */
[----:B------:R-:W-:Y:S01]  /*4a60*/  STL [R1+0x17d8], R21 ;  /* 0x0017d81501007387 */ /* 0x000fe20000100800 */
[----:B------:R-:W-:Y:S01]  /*4a70*/  IABS R4, R21 ;  /* 0x0000001500047213 */ /* 0x000fe20000000000 */
[----:B------:R-:W-:-:S02]  /*4a80*/  IMAD.MOV.U32 R16, RZ, RZ, R11 ;  /* 0x000000ffff107224 */ /* 0x000fc400078e000b */
[----:B------:R1:W-:Y:S01]  /*4a90*/  STL [R1+0xad0], R5 ;  /* 0x000ad00501007387 */ /* 0x0003e20000100800 */
[--C-:B------:R-:W-:Y:S02]  /*4aa0*/  @!P5 IMAD.IADD R6, R6, 0x1, -R90.reuse ;  /* 0x000000010606d824 */ /* 0x100fe400078e0a5a */
[--C-:B------:R-:W-:Y:S01]  /*4ab0*/  @!P0 IMAD.IADD R14, R14, 0x1, -R90.reuse ;  /* 0x000000010e0e8824 */ /* 0x100fe200078e0a5a */
[----:B------:R-:W-:Y:S01]  /*4ac0*/  STL [R1+0x17e0], R24 ;  /* 0x0017e01801007387 */ /* 0x000fe20000100800 */
[----:B0-----:R-:W-:Y:S01]  /*4ad0*/  IMAD.HI.U32 R15, R0, R4, RZ ;  /* 0x00000004000f7227 */ /* 0x001fe200078e00ff */
[C---:B------:R-:W-:Y:S02]  /*4ae0*/  ISETP.GT.U32.AND P5, PT, R90.reuse, R6, PT ;  /* 0x000000065a00720c */ /* 0x040fe40003fa4070 */
[----:B------:R0:W-:Y:S01]  /*4af0*/  STL [R1+0xbb4], R13 ;  /* 0x000bb40d01007387 */ /* 0x0001e20000100800 */
[----:B------:R-:W-:Y:S01]  /*4b00*/  ISETP.GT.U32.AND P0, PT, R90, R14, PT ;  /* 0x0000000e5a00720c */ /* 0x000fe20003f04070 */
[----:B------:R-:W-:Y:S01]  /*4b10*/  @!P3 IMAD.IADD R20, R20, 0x1, -R90 ;  /* 0x000000011414b824 */ /* 0x000fe200078e0a5a */
[----:B------:R-:W-:Y:S01]  /*4b20*/  ISETP.GE.AND P3, PT, R22, RZ, PT ;  /* 0x000000ff1600720c */ /* 0x000fe20003f66270 */
[----:B------:R-:W-:Y:S01]  /*4b30*/  IMAD.MOV R15, RZ, RZ, -R15 ;  /* 0x000000ffff0f7224 */ /* 0x000fe200078e0a0f */
[----:B-1----:R-:W-:Y:S01]  /*4b40*/  IABS R5, R23 ;  /* 0x0000001700057213 */ /* 0x002fe20000000000 */
[----:B------:R-:W-:Y:S01]  /*4b50*/  STL [R1+0x17e4], R23 ;  /* 0x0017e41701007387 */ /* 0x000fe20000100800 */
[----:B------:R-:W-:-:S02]  /*4b60*/  VIADD R11, R93, 0x1f ;  /* 0x0000001f5d0b7836 */ /* 0x000fc40000000000 */
[----:B------:R-:W-:Y:S02]  /*4b70*/  IMAD R4, R90, R15, R4 ;  /* 0x0000000f5a047224 */ /* 0x000fe400078e0204 */
[----:B0-----:R-:W-:Y:S02]  /*4b80*/  IMAD.MOV.U32 R13, RZ, RZ, R12 ;  /* 0x000000ffff0d7224 */ /* 0x001fe400078e000c */
[--C-:B------:R-:W-:Y:S01]  /*4b90*/  @!P5 IMAD.IADD R6, R6, 0x1, -R90.reuse ;  /* 0x000000010606d824 */ /* 0x100fe200078e0a5a */
[----:B------:R-:W-:Y:S01]  /*4ba0*/  ISETP.GE.AND P5, PT, R25, RZ, PT ;  /* 0x000000ff1900720c */ /* 0x000fe20003fa6270 */
[----:B------:R-:W-:Y:S01]  /*4bb0*/  @!P1 IMAD.MOV R13, RZ, RZ, -R13 ;  /* 0x000000ffff0d9224 */ /* 0x000fe200078e0a0d */
[----:B------:R-:W-:Y:S01]  /*4bc0*/  ISETP.GE.AND P1, PT, R17, RZ, PT ;  /* 0x000000ff1100720c */ /* 0x000fe20003f26270 */
[----:B------:R-:W-:Y:S01]  /*4bd0*/  @!P0 IMAD.IADD R14, R14, 0x1, -R90 ;  /* 0x000000010e0e8824 */ /* 0x000fe200078e0a5a */
[----:B------:R-:W-:Y:S01]  /*4be0*/  ISETP.GT.U32.AND P0, PT, R90, R4, PT ;  /* 0x000000045a00720c */ /* 0x000fe20003f04070 */
[----:B------:R-:W-:Y:S01]  /*4bf0*/  @!P3 IMAD.MOV R6, RZ, RZ, -R6 ;  /* 0x000000ffff06b224 */ /* 0x000fe200078e0a06 */
[----:B------:R-:W-:Y:S01]  /*4c00*/  ISETP.GE.AND P3, PT, R19, RZ, PT ;  /* 0x000000ff1300720c */ /* 0x000fe20003f66270 */
[----:B------:R0:W-:Y:S01]  /*4c10*/  STL [R1+0xc44], R13 ;  /* 0x000c440d01007387 */ /* 0x0001e20000100800 */
[----:B------:R-:W-:-:S04]  /*4c20*/  IMAD.HI.U32 R12, R0, R5, RZ ;  /* 0x00000005000c7227 */ /* 0x000fc800078e00ff */
[----:B------:R-:W-:Y:S02]  /*4c30*/  IMAD.MOV R12, RZ, RZ, -R12 ;  /* 0x000000ffff0c7224 */ /* 0x000fe400078e0a0c */
[----:B------:R-:W-:Y:S02]  /*4c40*/  VIADD R22, R93, 0x73 ;  /* 0x000000735d167836 */ /* 0x000fe40000000000 */
[----:B------:R-:W-:Y:S01]  /*4c50*/  @!P1 IMAD.MOV R16, RZ, RZ, -R16 ;  /* 0x000000ffff109224 */ /* 0x000fe200078e0a10 */
[----:B------:R-:W-:Y:S01]  /*4c60*/  ISETP.GT.U32.AND P1, PT, R90, R20, PT ;  /* 0x000000145a00720c */ /* 0x000fe20003f24070 */
[----:B0-----:R-:W-:-:S03]  /*4c70*/  IMAD.HI.U32 R13, R0, R7, RZ ;  /* 0x00000007000d7227 */ /* 0x001fc600078e00ff */
[----:B------:R0:W-:Y:S01]  /*4c80*/  STL [R1+0x7ec], R16 ;  /* 0x0007ec1001007387 */ /* 0x0001e20000100800 */
[----:B------:R-:W-:Y:S02]  /*4c90*/  IMAD.MOV R13, RZ, RZ, -R13 ;  /* 0x000000ffff0d7224 */ /* 0x000fe400078e0a0d */
[--C-:B------:R-:W-:Y:S02]  /*4ca0*/  @!P0 IMAD.IADD R4, R4, 0x1, -R90.reuse ;  /* 0x0000000104048824 */ /* 0x100fe400078e0a5a */
[C---:B------:R-:W-:Y:S02]  /*4cb0*/  IMAD R7, R90.reuse, R13, R7 ;  /* 0x0000000d5a077224 */ /* 0x040fe400078e0207 */
[----:B------:R-:W-:Y:S02]  /*4cc0*/  IMAD R5, R90, R12, R5 ;  /* 0x0000000c5a057224 */ /* 0x000fe400078e0205 */
[----:B------:R-:W-:Y:S01]  /*4cd0*/  @!P1 IMAD.IADD R20, R20, 0x1, -R90 ;  /* 0x0000000114149824 */ /* 0x000fe200078e0a5a */
[----:B------:R-:W-:Y:S01]  /*4ce0*/  ISETP.GE.AND P1, PT, R18, RZ, PT ;  /* 0x000000ff1200720c */ /* 0x000fe20003f26270 */
[C---:B------:R-:W-:Y:S01]  /*4cf0*/  VIADD R13, R93.reuse, 0x1d ;  /* 0x0000001d5d0d7836 */ /* 0x040fe20000000000 */
[----:B------:R-:W-:Y:S01]  /*4d00*/  ISETP.GT.U32.AND P0, PT, R90, R7, PT ;  /* 0x000000075a00720c */ /* 0x000fe20003f04070 */
[----:B------:R-:W-:-:S02]  /*4d10*/  VIADD R12, R93, 0x1e ;  /* 0x0000001e5d0c7836 */ /* 0x000fc40000000000 */
[----:B------:R-:W-:Y:S01]  /*4d20*/  @!P3 IMAD.MOV R20, RZ, RZ, -R20 ;  /* 0x000000ffff14b224 */ /* 0x000fe200078e0a14 */
[----:B------:R-:W-:Y:S01]  /*4d30*/  ISETP.GT.U32.AND P3, PT, R90, R4, PT ;  /* 0x000000045a00720c */ /* 0x000fe20003f64070 */
[----:B------:R-:W-:Y:S01]  /*4d40*/  @!P5 IMAD.MOV R10, RZ, RZ, -R10 ;  /* 0x000000ffff0ad224 */ /* 0x000fe200078e0a0a */
[----:B------:R1:W-:Y:S01]  /*4d50*/  STL [R1+0x161c], R13 ;  /* 0x00161c0d01007387 */ /* 0x0003e20000100800 */
[C---:B------:R-:W-:Y:S01]  /*4d60*/  VIADD R17, R93.reuse, 0x17 ;  /* 0x000000175d117836 */ /* 0x040fe20000000000 */
[----:B------:R-:W-:Y:S01]  /*4d70*/  IABS R15, R13 ;  /* 0x0000000d000f7213 */ /* 0x000fe20000000000 */
[----:B------:R-:W-:Y:S01]  /*4d80*/  VIADD R25, R93, 0x82 ;  /* 0x000000825d197836 */ /* 0x000fe20000000000 */
[----:B------:R-:W-:Y:S02]  /*4d90*/  STL [R1+0x162c], R12 ;  /* 0x00162c0c01007387 */ /* 0x000fe40000100800 */
[----:B------:R-:W-:Y:S01]  /*4da0*/  ISETP.GE.AND P5, PT, R17, RZ, PT ;  /* 0x000000ff1100720c */ /* 0x000fe20003fa6270 */
[--C-:B------:R-:W-:Y:S01]  /*4db0*/  @!P0 IMAD.IADD R7, R7, 0x1, -R90.reuse ;  /* 0x0000000107078824 */ /* 0x100fe200078e0a5a */
[----:B------:R2:W-:Y:S01]  /*4dc0*/  STL [R1+0x1628], R11 ;  /* 0x0016280b01007387 */ /* 0x0005e20000100800 */
[----:B------:R-:W-:Y:S01]  /*4dd0*/  IABS R17, R17 ;  /* 0x0000001100117213 */ /* 0x000fe20000000000 */
[----:B0-----:R-:W-:Y:S01]  /*4de0*/  IMAD.HI.U32 R16, R0, R15, RZ ;  /* 0x0000000f00107227 */ /* 0x001fe200078e00ff */
[----:B-1----:R-:W-:Y:S01]  /*4df0*/  IABS R13, R12 ;  /* 0x0000000c000d7213 */ /* 0x002fe20000000000 */
[----:B------:R-:W-:Y:S01]  /*4e00*/  STL [R1+0x17dc], R22 ;  /* 0x0017dc1601007387 */ /* 0x000fe20000100800 */
[----:B------:R-:W-:Y:S01]  /*4e10*/  ISETP.GT.U32.AND P0, PT, R90, R7, PT ;  /* 0x000000075a00720c */ /* 0x000fe20003f04070 */
[----:B------:R-:W-:Y:S01]  /*4e20*/  @!P3 IMAD.IADD R4, R4, 0x1, -R90 ;  /* 0x000000010404b824 */ /* 0x000fe200078e0a5a */
[----:B------:R-:W-:Y:S01]  /*4e30*/  ISETP.GE.AND P3, PT, R21, RZ, PT ;  /* 0x000000ff1500720c */ /* 0x000fe20003f66270 */
[----:B------:R-:W-:Y:S01]  /*4e40*/  STL [R1+0xa34], R10 ;  /* 0x000a340a01007387 */ /* 0x000fe20000100800 */
[----:B------:R-:W-:Y:S01]  /*4e50*/  IMAD.HI.U32 R18, R0, R17, RZ ;  /* 0x0000001100127227 */ /* 0x000fe200078e00ff */
[----:B--2---:R-:W-:-:S02]  /*4e60*/  IABS R11, R11 ;  /* 0x0000000b000b7213 */ /* 0x004fc40000000000 */
[----:B------:R0:W-:Y:S01]  /*4e70*/  STL [R1+0xaf0], R6 ;  /* 0x000af00601007387 */ /* 0x0001e20000100800 */
[----:B------:R-:W-:-:S03]  /*4e80*/  IMAD.HI.U32 R19, R0, R13, RZ ;  /* 0x0000000d00137227 */ /* 0x000fc600078e00ff */
[----:B------:R1:W-:Y:S01]  /*4e90*/  STL [R1+0xbb8], R20 ;  /* 0x000bb81401007387 */ /* 0x0003e20000100800 */
[----:B------:R-:W-:-:S04]  /*4ea0*/  IMAD.HI.U32 R12, R0, R11, RZ ;  /* 0x0000000b000c7227 */ /* 0x000fc800078e00ff */
[----:B------:R-:W-:Y:S01]  /*4eb0*/  IMAD.MOV R12, RZ, RZ, -R12 ;  /* 0x000000ffff0c7224 */ /* 0x000fe200078e0a0c */
[----:B0-----:R-:W-:Y:S01]  /*4ec0*/  IABS R6, R22 ;  /* 0x0000001600067213 */ /* 0x001fe20000000000 */
[----:B------:R-:W-:Y:S02]  /*4ed0*/  IMAD.MOV R18, RZ, RZ, -R18 ;  /* 0x000000ffff127224 */ /* 0x000fe400078e0a12 */
[----:B------:R-:W-:Y:S01]  /*4ee0*/  IMAD R11, R90, R12, R11 ;  /* 0x0000000c5a0b7224 */ /* 0x000fe200078e020b */
[----:B------:R-:W-:Y:S01]  /*4ef0*/  MOV R12, R4 ;  /* 0x00000004000c7202 */ /* 0x000fe20000000f00 */
[----:B-1----:R-:W-:Y:S02]  /*4f00*/  IMAD.MOV.U32 R20, RZ, RZ, R14 ;  /* 0x000000ffff147224 */ /* 0x002fe400078e000e */
[----:B------:R-:W-:-:S04]  /*4f10*/  IMAD.HI.U32 R10, R0, R6, RZ ;  /* 0x00000006000a7227 */ /* 0x000fc800078e00ff */
[----:B------:R-:W-:Y:S01]  /*4f20*/  @!P1 IMAD.MOV R20, RZ, RZ, -R20 ;  /* 0x000000ffff149224 */ /* 0x000fe200078e0a14 */
[C---:B------:R-:W-:Y:S01]  /*4f30*/  ISETP.GT.U32.AND P1, PT, R90.reuse, R5, PT ;  /* 0x000000055a00720c */ /* 0x040fe20003f24070 */
[----:B------:R-:W-:Y:S02]  /*4f40*/  IMAD.MOV R10, RZ, RZ, -R10 ;  /* 0x000000ffff0a7224 */ /* 0x000fe400078e0a0a */
[----:B------:R-:W-:Y:S01]  /*4f50*/  VIADD R21, R93, 0x74 ;  /* 0x000000745d157836 */ /* 0x000fe20000000000 */
[----:B------:R0:W-:Y:S01]  /*4f60*/  STL [R1+0xc48], R20 ;  /* 0x000c481401007387 */ /* 0x0001e20000100800 */
[----:B------:R-:W-:Y:S02]  /*4f70*/  IMAD R6, R90, R10, R6 ;  /* 0x0000000a5a067224 */ /* 0x000fe400078e0206 */
[----:B------:R-:W-:Y:S01]  /*4f80*/  IMAD.MOV R16, RZ, RZ, -R16 ;  /* 0x000000ffff107224 */ /* 0x000fe200078e0a10 */
[----:B------:R-:W-:Y:S01]  /*4f90*/  IABS R10, R21 ;  /* 0x00000015000a7213 */ /* 0x000fe20000000000 */
[----:B------:R-:W-:-:S02]  /*4fa0*/  IMAD.MOV R14, RZ, RZ, -R19 ;  /* 0x000000ffff0e7224 */ /* 0x000fc400078e0a13 */
[----:B------:R-:W-:Y:S01]  /*4fb0*/  @!P3 IMAD.MOV R12, RZ, RZ, -R12 ;  /* 0x000000ffff0cb224 */ /* 0x000fe200078e0a0c */
[C---:B------:R-:W-:Y:S01]  /*4fc0*/  ISETP.GT.U32.AND P3, PT, R90.reuse, R6, PT ;  /* 0x000000065a00720c */ /* 0x040fe20003f64070 */
[----:B------:R-:W-:Y:S02]  /*4fd0*/  @!P1 IMAD.IADD R5, R5, 0x1, -R90 ;  /* 0x0000000105059824 */ /* 0x000fe400078e0a5a */
[C---:B------:R-:W-:Y:S02]  /*4fe0*/  IMAD R17, R90.reuse, R18, R17 ;  /* 0x000000125a117224 */ /* 0x040fe400078e0211 */
[C---:B------:R-:W-:Y:S01]  /*4ff0*/  IMAD R15, R90.reuse, R16, R15 ;  /* 0x000000105a0f7224 */ /* 0x040fe200078e020f */
[C---:B------:R-:W-:Y:S01]  /*5000*/  ISETP.GT.U32.AND P1, PT, R90.reuse, R5, PT ;  /* 0x000000055a00720c */ /* 0x040fe20003f24070 */
[----:B------:R-:W-:Y:S01]  /*5010*/  IMAD R13, R90, R14, R13 ;  /* 0x0000000e5a0d7224 */ /* 0x000fe200078e020d */
[----:B------:R-:W-:Y:S01]  /*5020*/  STL [R1+0x6c4], R17 ;  /* 0x0006c41101007387 */ /* 0x000fe20000100800 */
[----:B0-----:R-:W-:-:S02]  /*5030*/  VIADD R20, R93, 0x78 ;  /* 0x000000785d147836 */ /* 0x001fc40000000000 */
[----:B------:R-:W-:Y:S01]  /*5040*/  @!P0 IMAD.IADD R7, R7, 0x1, -R90 ;  /* 0x0000000107078824 */ /* 0x000fe200078e0a5a */
[----:B------:R-:W-:Y:S01]  /*5050*/  ISETP.GE.AND P0, PT, R24, RZ, PT ;  /* 0x000000ff1800720c */ /* 0x000fe20003f06270 */
[----:B------:R0:W-:Y:S01]  /*5060*/  STL [R1+0x6c8], R15 ;  /* 0x0006c80f01007387 */ /* 0x0001e20000100800 */
[----:B------:R-:W-:-:S03]  /*5070*/  IMAD.HI.U32 R14, R0, R10, RZ ;  /* 0x0000000a000e7227 */ /* 0x000fc600078e00ff */
[----:B------:R-:W-:Y:S01]  /*5080*/  STL [R1+0x6cc], R13 ;  /* 0x0006cc0d01007387 */ /* 0x000fe20000100800 */
[----:B------:R-:W-:Y:S02]  /*5090*/  IMAD.MOV R14, RZ, RZ, -R14 ;  /* 0x000000ffff0e7224 */ /* 0x000fe400078e0a0e */
[----:B------:R-:W-:Y:S01]  /*50a0*/  @!P3 IMAD.IADD R6, R6, 0x1, -R90 ;  /* 0x000000010606b824 */ /* 0x000fe200078e0a5a */
[----:B------:R1:W-:Y:S01]  /*50b0*/  STL [R1+0x6d0], R11 ;  /* 0x0006d00b01007387 */ /* 0x0003e20000100800 */
[C---:B------:R-:W-:Y:S02]  /*50c0*/  IMAD R10, R90.reuse, R14, R10 ;  /* 0x0000000e5a0a7224 */ /* 0x040fe400078e020a */
[----:B0-----:R-:W-:Y:S01]  /*50d0*/  VIADD R15, R93, 0x79 ;  /* 0x000000795d0f7836 */ /* 0x001fe20000000000 */
[----:B------:R-:W-:Y:S01]  /*50e0*/  STL [R1+0x17d0], R21 ;  /* 0x0017d01501007387 */ /* 0x000fe20000100800 */
[--C-:B------:R-:W-:Y:S01]  /*50f0*/  @!P1 IMAD.IADD R5, R5, 0x1, -R90.reuse ;  /* 0x0000000105059824 */ /* 0x100fe200078e0a5a */
[----:B------:R-:W-:Y:S01]  /*5100*/  ISETP.GE.AND P1, PT, R23, RZ, PT ;  /* 0x000000ff1700720c */ /* 0x000fe20003f26270 */
[----:B------:R-:W-:Y:S01]  /*5110*/  @!P0 IMAD.MOV R7, RZ, RZ, -R7 ;  /* 0x000000ffff078224 */ /* 0x000fe200078e0a07 */
[----:B------:R-:W-:Y:S01]  /*5120*/  STL [R1+0x17e8], R20 ;  /* 0x0017e81401007387 */ /* 0x000fe20000100800 */
[C---:B------:R-:W-:Y:S01]  /*5130*/  ISETP.GT.U32.AND P3, PT, R90.reuse, R6, PT ;  /* 0x000000065a00720c */ /* 0x040fe20003f64070 */
[C---:B------:R-:W-:Y:S01]  /*5140*/  VIADD R16, R93.reuse, 0x7a ;  /* 0x0000007a5d107836 */ /* 0x040fe20000000000 */
[----:B-1----:R-:W-:Y:S01]  /*5150*/  IABS R11, R20 ;  /* 0x00000014000b7213 */ /* 0x002fe20000000000 */
[----:B------:R-:W-:Y:S01]  /*5160*/  STL [R1+0x17f4], R15 ;  /* 0x0017f40f01007387 */ /* 0x000fe20000100800 */
[----:B------:R-:W-:Y:S01]  /*5170*/  ISETP.GT.U32.AND P0, PT, R90, R10, PT ;  /* 0x0000000a5a00720c */ /* 0x000fe20003f04070 */
[C---:B------:R-:W-:Y:S01]  /*5180*/  VIADD R19, R93.reuse, 0x7b ;  /* 0x0000007b5d137836 */ /* 0x040fe20000000000 */
[----:B------:R-:W-:Y:S01]  /*5190*/  IABS R13, R15 ;  /* 0x0000000f000d7213 */ /* 0x000fe20000000000 */
[----:B------:R-:W-:Y:S01]  /*51a0*/  IMAD.MOV.U32 R4, RZ, RZ, R11 ;  /* 0x000000ffff047224 */ /* 0x000fe200078e000b */
[----:B------:R0:W-:Y:S01]  /*51b0*/  STL [R1+0x7f0], R12 ;  /* 0x0007f00c01007387 */ /* 0x0001e20000100800 */
[----:B------:R-:W-:Y:S01]  /*51c0*/  VIADD R17, R93, 0x7c ;  /* 0x0000007c5d117836 */ /* 0x000fe20000000000 */
[----:B------:R-:W-:Y:S01]  /*51d0*/  IABS R18, R19 ;  /* 0x0000001300127213 */ /* 0x000fe20000000000 */
[----:B------:R-:W-:Y:S01]  /*51e0*/  @!P1 IMAD.MOV R5, RZ, RZ, -R5 ;  /* 0x000000ffff059224 */ /* 0x000fe200078e0a05 */
[----:B------:R-:W-:Y:S01]  /*51f0*/  ISETP.GE.AND P1, PT, R22, RZ, PT ;  /* 0x000000ff1600720c */ /* 0x000fe20003f26270 */
[----:B------:R-:W-:Y:S01]  /*5200*/  @!P3 IMAD.IADD R6, R6, 0x1, -R90 ;  /* 0x000000010606b824 */ /* 0x000fe200078e0a5a */
[----:B------:R1:W-:Y:S01]  /*5210*/  STL [R1+0xa3c], R7 ;  /* 0x000a3c0701007387 */ /* 0x0003e20000100800 */
[----:B------:R-:W-:-:S03]  /*5220*/  IMAD.HI.U32 R11, R0, R13, RZ ;  /* 0x0000000d000b7227 */ /* 0x000fc600078e00ff */
[----:B------:R-:W-:Y:S01]  /*5230*/  STL [R1+0x17ec], R16 ;  /* 0x0017ec1001007387 */ /* 0x000fe20000100800 */
[----:B0-----:R-:W-:-:S03]  /*5240*/  IMAD.HI.U32 R12, R0, R4, RZ ;  /* 0x00000004000c7227 */ /* 0x001fc600078e00ff */
[----:B------:R0:W-:Y:S01]  /*5250*/  STL [R1+0xaf4], R5 ;  /* 0x000af40501007387 */ /* 0x0001e20000100800 */
[----:B------:R-:W-:Y:S02]  /*5260*/  IMAD.MOV R12, RZ, RZ, -R12 ;  /* 0x000000ffff0c7224 */ /* 0x000fe400078e0a0c */
[----:B------:R-:W-:Y:S02]  /*5270*/  @!P0 IMAD.IADD R10, R10, 0x1, -R90 ;  /* 0x000000010a0a8824 */ /* 0x000fe400078e0a5a */
[C---:B------:R-:W-:Y:S02]  /*5280*/  IMAD R4, R90.reuse, R12, R4 ;  /* 0x0000000c5a047224 */ /* 0x040fe400078e0204 */
[C---:B-1----:R-:W-:Y:S01]  /*5290*/  VIADD R7, R93.reuse, 0x25 ;  /* 0x000000255d077836 */ /* 0x042fe20000000000 */
[C---:B------:R-:W-:Y:S01]  /*52a0*/  ISETP.GT.U32.AND P0, PT, R90.reuse, R10, PT ;  /* 0x0000000a5a00720c */ /* 0x040fe20003f04070 */
[----:B------:R-:W-:Y:S01]  /*52b0*/  IMAD.MOV R11, RZ, RZ, -R11 ;  /* 0x000000ffff0b7224 */ /* 0x000fe200078e0a0b */
[C---:B------:R-:W-:Y:S01]  /*52c0*/  ISETP.GT.U32.AND P3, PT, R90.reuse, R4, PT ;  /* 0x000000045a00720c */ /* 0x040fe20003f64070 */
[----:B------:R-:W-:Y:S01]  /*52d0*/  VIADD R22, R93, 0x80 ;  /* 0x000000805d167836 */ /* 0x000fe20000000000 */
[----:B------:R1:W-:Y:S01]  /*52e0*/  STL [R1+0x1624], R7 ;  /* 0x0016240701007387 */ /* 0x0003e20000100800 */
[----:B------:R-:W-:Y:S01]  /*52f0*/  IABS R12, R7 ;  /* 0x00000007000c7213 */ /* 0x000fe20000000000 */
[----:B------:R-:W-:Y:S01]  /*5300*/  IMAD R13, R90, R11, R13 ;  /* 0x0000000b5a0d7224 */ /* 0x000fe200078e020d */
[----:B0-----:R-:W-:Y:S01]  /*5310*/  IABS R5, R16 ;  /* 0x0000001000057213 */ /* 0x001fe20000000000 */
[----:B------:R-:W-:Y:S01]  /*5320*/  STL [R1+0x17f0], R19 ;  /* 0x0017f01301007387 */ /* 0x000fe20000100800 */
[----:B------:R-:W-:Y:S01]  /*5330*/  IABS R11, R17 ;  /* 0x00000011000b7213 */ /* 0x000fe20000000000 */
[----:B------:R-:W-:-:S02]  /*5340*/  IMAD.HI.U32 R14, R0, R12, RZ ;  /* 0x0000000c000e7227 */ /* 0x000fc400078e00ff */
[----:B------:R-:W-:Y:S02]  /*5350*/  STL [R1+0x17f8], R17 ;  /* 0x0017f81101007387 */ /* 0x000fe40000100800 */
[----:B-1----:R-:W-:Y:S02]  /*5360*/  IMAD.MOV.U32 R7, RZ, RZ, R6 ;  /* 0x000000ffff077224 */ /* 0x002fe400078e0006 */
[----:B------:R-:W-:Y:S02]  /*5370*/  @!P3 IMAD.IADD R4, R4, 0x1, -R90 ;  /* 0x000000010404b824 */ /* 0x000fe400078e0a5a */
[----:B------:R-:W-:Y:S01]  /*5380*/  @!P1 IMAD.MOV R7, RZ, RZ, -R7 ;  /* 0x000000ffff079224 */ /* 0x000fe200078e0a07 */
[----:B------:R-:W-:Y:S01]  /*5390*/  ISETP.GE.AND P1, PT, R21, RZ, PT ;  /* 0x000000ff1500720c */ /* 0x000fe20003f26270 */
[----:B------:R-:W-:Y:S01]  /*53a0*/  IMAD.HI.U32 R6, R0, R5, RZ ;  /* 0x0000000500067227 */ /* 0x000fe200078e00ff */
[----:B------:R-:W-:Y:S02]  /*53b0*/  ISETP.GT.U32.AND P3, PT, R90, R4, PT ;  /* 0x000000045a00720c */ /* 0x000fe40003f64070 */
[----:B------:R0:W-:Y:S01]  /*53c0*/  STL [R1+0xbbc], R7 ;  /* 0x000bbc0701007387 */ /* 0x0001e20000100800 */
[----:B------:R-:W-:-:S02]  /*53d0*/  IMAD.MOV R6, RZ, RZ, -R6 ;  /* 0x000000ffff067224 */ /* 0x000fc400078e0a06 */
[----:B------:R-:W-:Y:S01]  /*53e0*/  @!P0 IMAD.IADD R10, R10, 0x1, -R90 ;  /* 0x000000010a0a8824 */ /* 0x000fe200078e0a5a */
[C---:B------:R-:W-:Y:S01]  /*53f0*/  ISETP.GT.U32.AND P0, PT, R90.reuse, R13, PT ;  /* 0x0000000d5a00720c */ /* 0x040fe20003f04070 */
[C---:B------:R-:W-:Y:S02]  /*5400*/  IMAD R5, R90.reuse, R6, R5 ;  /* 0x000000065a057224 */ /* 0x040fe400078e0205 */
[----:B------:R-:W-:Y:S02]  /*5410*/  IMAD.MOV.U32 R21, RZ, RZ, R10 ;  /* 0x000000ffff157224 */ /* 0x000fe400078e000a */
[----:B------:R-:W-:Y:S02]  /*5420*/  IMAD.MOV R14, RZ, RZ, -R14 ;  /* 0x000000ffff0e7224 */ /* 0x000fe400078e0a0e */
[----:B------:R-:W-:Y:S01]  /*5430*/  @!P1 IMAD.MOV R21, RZ, RZ, -R21 ;  /* 0x000000ffff159224 */ /* 0x000fe200078e0a15 */
[----:B------:R-:W-:Y:S01]  /*5440*/  ISETP.GT.U32.AND P1, PT, R90, R5, PT ;  /* 0x000000055a00720c */ /* 0x000fe20003f24070 */
[----:B------:R-:W-:Y:S01]  /*5450*/  @!P3 IMAD.IADD R4, R4, 0x1, -R90 ;  /* 0x000000010404b824 */ /* 0x000fe200078e0a5a */
[----:B------:R-:W-:Y:S01]  /*5460*/  ISETP.GE.AND P3, PT, R20, RZ, PT ;  /* 0x000000ff1400720c */ /* 0x000fe20003f66270 */
[----:B0-----:R-:W-:-:S04]  /*5470*/  IMAD.HI.U32 R7, R0, R18, RZ ;  /* 0x0000001200077227 */ /* 0x001fc800078e00ff */
[----:B------:R-:W-:Y:S02]  /*5480*/  @!P0 IMAD.IADD R13, R13, 0x1, -R90 ;  /* 0x000000010d0d8824 */ /* 0x000fe400078e0a5a */
[C---:B------:R-:W-:Y:S01]  /*5490*/  IMAD R10, R90.reuse, R14, R12 ;  /* 0x0000000e5a0a7224 */ /* 0x040fe200078e020c */
[----:B------:R-:W-:Y:S01]  /*54a0*/  IABS R14, R25 ;  /* 0x00000019000e7213 */ /* 0x000fe20000000000 */
[----:B------:R-:W-:Y:S01]  /*54b0*/  IMAD.MOV R7, RZ, RZ, -R7 ;  /* 0x000000ffff077224 */ /* 0x000fe200078e0a07 */
[----:B------:R-:W-:Y:S01]  /*54c0*/  ISETP.GT.U32.AND P0, PT, R90, R13, PT ;  /* 0x0000000d5a00720c */ /* 0x000fe20003f04070 */
[----:B------:R-:W-:Y:S01]  /*54d0*/  @!P1 IMAD.IADD R5, R5, 0x1, -R90 ;  /* 0x0000000105059824 */ /* 0x000fe200078e0a5a */
[----:B------:R0:W-:Y:S01]  /*54e0*/  STL [R1+0x6d4], R10 ;  /* 0x0006d40a01007387 */ /* 0x0001e20000100800 */
[----:B------:R-:W-:Y:S01]  /*54f0*/  @!P3 IMAD.MOV R4, RZ, RZ, -R4 ;  /* 0x000000ffff04b224 */ /* 0x000fe200078e0a04 */
[----:B------:R-:W-:Y:S01]  /*5500*/  ISETP.GE.AND P1, PT, R15, RZ, PT ;  /* 0x000000ff0f00720c */ /* 0x000fe20003f26270 */
[----:B------:R-:W-:Y:S01]  /*5510*/  IMAD.HI.U32 R6, R0, R11, RZ ;  /* 0x0000000b00067227 */ /* 0x000fe200078e00ff */
[C---:B------:R-:W-:Y:S01]  /*5520*/  ISETP.GT.U32.AND P3, PT, R90.reuse, R5, PT ;  /* 0x000000055a00720c */ /* 0x040fe20003f64070 */
[----:B------:R1:W-:Y:S02]  /*5530*/  STL [R1+0xc10], R21 ;  /* 0x000c101501007387 */ /* 0x0003e40000100800 */
[----:B------:R-:W-:-:S02]  /*5540*/  IMAD R18, R90, R7, R18 ;  /* 0x000000075a127224 */ /* 0x000fc400078e0212 */
[----:B------:R-:W-:Y:S02]  /*5550*/  IMAD.MOV R6, RZ, RZ, -R6 ;  /* 0x000000ffff067224 */ /* 0x000fe400078e0a06 */
[----:B0-----:R-:W-:Y:S02]  /*5560*/  VIADD R10, R93, 0x26 ;  /* 0x000000265d0a7836 */ /* 0x001fe40000000000 */
[--C-:B------:R-:W-:Y:S01]  /*5570*/  @!P0 IMAD.IADD R13, R13, 0x1, -R90.reuse ;  /* 0x000000010d0d8824 */ /* 0x100fe200078e0a5a */
[C---:B------:R-:W-:Y:S01]  /*5580*/  ISETP.GT.U32.AND P0, PT, R90.reuse, R18, PT ;  /* 0x000000125a00720c */ /* 0x040fe20003f04070 */
[C---:B------:R-:W-:Y:S01]  /*5590*/  IMAD R11, R90.reuse, R6, R11 ;  /* 0x000000065a0b7224 */ /* 0x040fe200078e020b */
[----:B------:R-:W-:Y:S01]  /*55a0*/  IABS R12, R10 ;  /* 0x0000000a000c7213 */ /* 0x000fe20000000000 */
[----:B------:R-:W-:Y:S01]  /*55b0*/  VIADD R7, R93, 0x27 ;  /* 0x000000275d077836 */ /* 0x000fe20000000000 */
[----:B------:R-:W-:Y:S01]  /*55c0*/  STL [R1+0x1618], R10 ;  /* 0x0016180a01007387 */ /* 0x000fe20000100800 */
[----:B------:R-:W-:Y:S01]  /*55d0*/  @!P3 IMAD.IADD R5, R5, 0x1, -R90 ;  /* 0x000000010505b824 */ /* 0x000fe200078e0a5a */
[----:B------:R-:W-:Y:S01]  /*55e0*/  ISETP.GT.U32.AND P3, PT, R90, R11, PT ;  /* 0x0000000b5a00720c */ /* 0x000fe20003f64070 */
[----:B------:R-:W-:Y:S01]  /*55f0*/  IMAD.HI.U32 R15, R0, R12, RZ ;  /* 0x0000000c000f7227 */ /* 0x000fe200078e00ff */
[----:B------:R0:W-:Y:S01]  /*5600*/  STL [R1+0x1620], R7 ;  /* 0x0016200701007387 */ /* 0x0001e20000100800 */
[----:B------:R-:W-:-:S02]  /*5610*/  IABS R6, R7 ;  /* 0x0000000700067213 */ /* 0x000fc40000000000 */
[----:B------:R-:W-:Y:S01]  /*5620*/  IMAD.MOV R15, RZ, RZ, -R15 ;  /* 0x000000ffff0f7224 */ /* 0x000fe200078e0a0f */
[----:B------:R-:W-:Y:S01]  /*5630*/  STL [R1+0x1800], R22 ;  /* 0x0018001601007387 */ /* 0x000fe20000100800 */
[----:B------:R-:W-:Y:S01]  /*5640*/  @!P0 IMAD.IADD R18, R18, 0x1, -R90 ;  /* 0x0000000112128824 */ /* 0x000fe200078e0a5a */
[----:B------:R-:W-:Y:S01]  /*5650*/  ISETP.GE.AND P0, PT, R16, RZ, PT ;  /* 0x000000ff1000720c */ /* 0x000fe20003f06270 */
[C---:B------:R-:W-:Y:S02]  /*5660*/  IMAD R15, R90.reuse, R15, R12 ;  /* 0x0000000f5a0f7224 */ /* 0x040fe400078e020c */
[----:B-1----:R-:W-:Y:S01]  /*5670*/  VIADD R21, R93, 0x81 ;  /* 0x000000815d157836 */ /* 0x002fe20000000000 */
[----:B0-----:R-:W-:Y:S01]  /*5680*/  IABS R7, R22 ;  /* 0x0000001600077213 */ /* 0x001fe20000000000 */
[----:B------:R-:W-:Y:S01]  /*5690*/  @!P3 IMAD.IADD R11, R11, 0x1, -R90 ;  /* 0x000000010b0bb824 */ /* 0x000fe200078e0a5a */
[----:B------:R-:W-:Y:S01]  /*56a0*/  ISETP.GT.U32.AND P3, PT, R90, R18, PT ;  /* 0x000000125a00720c */ /* 0x000fe20003f64070 */
[C---:B------:R-:W-:Y:S01]  /*56b0*/  IMAD.HI.U32 R10, R0.reuse, R6, RZ ;  /* 0x00000006000a7227 */ /* 0x040fe200078e00ff */
[----:B------:R-:W-:Y:S03]  /*56c0*/  STL [R1+0x1804], R21 ;  /* 0x0018041501007387 */ /* 0x000fe60000100800 */
[----:B------:R-:W-:Y:S01]  /*56d0*/  IMAD.HI.U32 R12, R0, R7, RZ ;  /* 0x00000007000c7227 */ /* 0x000fe200078e00ff */
[----:B------:R-:W-:Y:S03]  /*56e0*/  STL [R1+0x1808], R25 ;  /* 0x0018081901007387 */ /* 0x000fe60000100800 */
[----:B------:R-:W-:Y:S01]  /*56f0*/  IMAD.MOV R12, RZ, RZ, -R12 ;  /* 0x000000ffff0c7224 */ /* 0x000fe200078e0a0c */
[----:B------:R0:W-:Y:S01]  /*5700*/  STL [R1+0x7f4], R4 ;  /* 0x0007f40401007387 */ /* 0x0001e20000100800 */
[----:B------:R-:W-:-:S02]  /*5710*/  IMAD.MOV R10, RZ, RZ, -R10 ;  /* 0x000000ffff0a7224 */ /* 0x000fc400078e0a0a */
[C---:B------:R-:W-:Y:S01]  /*5720*/  IMAD R7, R90.reuse, R12, R7 ;  /* 0x0000000c5a077224 */ /* 0x040fe200078e0207 */
[----:B------:R1:W-:Y:S01]  /*5730*/  STL [R1+0x6dc], R15 ;  /* 0x0006dc0f01007387 */ /* 0x0003e20000100800 */
[----:B------:R-:W-:Y:S02]  /*5740*/  @!P0 IMAD.MOV R5, RZ, RZ, -R5 ;  /* 0x000000ffff058224 */ /* 0x000fe400078e0a05 */
[C---:B------:R-:W-:Y:S01]  /*5750*/  IMAD R6, R90.reuse, R10, R6 ;  /* 0x0000000a5a067224 */ /* 0x040fe200078e0206 */
[----:B------:R-:W-:Y:S01]  /*5760*/  ISETP.GT.U32.AND P0, PT, R90, R7, PT ;  /* 0x000000075a00720c */ /* 0x000fe20003f04070 */
[----:B------:R-:W-:Y:S01]  /*5770*/  @!P1 IMAD.MOV R13, RZ, RZ, -R13 ;  /* 0x000000ffff0d9224 */ /* 0x000fe200078e0a0d */
[----:B0-----:R-:W-:Y:S01]  /*5780*/  IABS R4, R21 ;  /* 0x0000001500047213 */ /* 0x001fe20000000000 */
[----:B------:R-:W-:Y:S01]  /*5790*/  @!P3 IMAD.IADD R18, R18, 0x1, -R90 ;  /* 0x000000011212b824 */ /* 0x000fe200078e0a5a */
[----:B------:R-:W-:Y:S01]  /*57a0*/  ISETP.GT.U32.AND P1, PT, R90, R11, PT ;  /* 0x0000000b5a00720c */ /* 0x000fe20003f24070 */
[----:B------:R0:W-:Y:S01]  /*57b0*/  STL [R1+0x6d8], R6 ;  /* 0x0006d80601007387 */ /* 0x0001e20000100800 */
[----:B------:R-:W-:Y:S01]  /*57c0*/  ISETP.GE.AND P3, PT, R19, RZ, PT ;  /* 0x000000ff1300720c */ /* 0x000fe20003f66270 */
[----:B------:R-:W-:Y:S01]  /*57d0*/  IMAD.HI.U32 R10, R0, R4, RZ ;  /* 0x00000004000a7227 */ /* 0x000fe200078e00ff */
[----:B-1----:R-:W-:Y:S01]  /*57e0*/  IADD3 R15, PT, PT, R93, 0x2e, RZ ;  /* 0x0000002e5d0f7810 */ /* 0x002fe20007ffe0ff */
[----:B------:R1:W-:Y:S02]  /*57f0*/  STL [R1+0xa50], R13 ;  /* 0x000a500d01007387 */ /* 0x0003e40000100800 */
[----:B------:R-:W-:-:S02]  /*5800*/  IMAD.MOV R10, RZ, RZ, -R10 ;  /* 0x000000ffff0a7224 */ /* 0x000fc400078e0a0a */
[----:B------:R-:W-:Y:S02]  /*5810*/  @!P0 IMAD.IADD R7, R7, 0x1, -R90 ;  /* 0x0000000107078824 */ /* 0x000fe400078e0a5a */
[----:B------:R-:W-:Y:S02]  /*5820*/  IMAD R4, R90, R10, R4 ;  /* 0x0000000a5a047224 */ /* 0x000fe400078e0204 */
[----:B0-----:R-:W-:-:S03]  /*5830*/  IMAD.HI.U32 R6, R0, R14, RZ ;  /* 0x0000000e00067227 */ /* 0x001fc600078e00ff */
[----:B------:R-:W-:Y:S01]  /*5840*/  ISETP.GT.U32.AND P0, PT, R90, R4, PT ;  /* 0x000000045a00720c */ /* 0x000fe20003f04070 */
[----:B------:R-:W-:Y:S02]  /*5850*/  VIADD R16, R93, 0x2d ;  /* 0x0000002d5d107836 */ /* 0x000fe40000000000 */
[----:B------:R-:W-:Y:S02]  /*5860*/  IMAD.MOV.U32 R26, RZ, RZ, R18 ;  /* 0x000000ffff1a7224 */ /* 0x000fe400078e0012 */
[----:B------:R-:W-:Y:S01]  /*5870*/  @!P1 IMAD.IADD R11, R11, 0x1, -R90 ;  /* 0x000000010b0b9824 */ /* 0x000fe200078e0a5a */
[----:B------:R-:W-:Y:S01]  /*5880*/  ISETP.GE.AND P1, PT, R17, RZ, PT ;  /* 0x000000ff1100720c */ /* 0x000fe20003f26270 */
[----:B------:R-:W-:Y:S01]  /*5890*/  IMAD.MOV R6, RZ, RZ, -R6 ;  /* 0x000000ffff067224 */ /* 0x000fe200078e0a06 */
[----:B------:R-:W-:Y:S01]  /*58a0*/  IABS R17, R16 ;  /* 0x0000001000117213 */ /* 0x000fe20000000000 */
[C---:B-1----:R-:W-:Y:S01]  /*58b0*/  VIADD R13, R93.reuse, 0x2f ;  /* 0x0000002f5d0d7836 */ /* 0x042fe20000000000 */
[----:B------:R-:W-:Y:S01]  /*58c0*/  STL [R1+0x1630], R16 ;  /* 0x0016301001007387 */ /* 0x000fe20000100800 */
[----:B------:R-:W-:-:S02]  /*58d0*/  VIADD R23, R93, 0x88 ;  /* 0x000000885d177836 */ /* 0x000fc40000000000 */
[----:B------:R-:W-:Y:S01]  /*58e0*/  @!P3 IMAD.MOV R26, RZ, RZ, -R26 ;  /* 0x000000ffff1ab224 */ /* 0x000fe200078e0a1a */
[C---:B------:R-:W-:Y:S01]  /*58f0*/  ISETP.GT.U32.AND P3, PT, R90.reuse, R7, PT ;  /* 0x000000075a00720c */ /* 0x040fe20003f64070 */
[----:B------:R0:W-:Y:S01]  /*5900*/  STL [R1+0x1638], R15 ;  /* 0x0016380f01007387 */ /* 0x0001e20000100800 */
[----:B------:R-:W-:Y:S01]  /*5910*/  IMAD R14, R90, R6, R14 ;  /* 0x000000065a0e7224 */ /* 0x000fe200078e020e */
[----:B------:R-:W-:Y:S01]  /*5920*/  IABS R12, R13 ;  /* 0x0000000d000c7213 */ /* 0x000fe20000000000 */
[----:B------:R-:W-:Y:S01]  /*5930*/  IMAD.HI.U32 R20, R0, R17, RZ ;  /* 0x0000001100147227 */ /* 0x000fe200078e00ff */
[----:B------:R-:W-:Y:S01]  /*5940*/  IABS R6, R23 ;  /* 0x0000001700067213 */ /* 0x000fe20000000000 */
[----:B------:R1:W-:Y:S02]  /*5950*/  STL [R1+0xb00], R5 ;  /* 0x000b000501007387 */ /* 0x0003e40000100800 */
[----:B------:R-:W-:Y:S02]  /*5960*/  VIADD R24, R93, 0x83 ;  /* 0x000000835d187836 */ /* 0x000fe40000000000 */
[----:B------:R2:W-:Y:S01]  /*5970*/  STL [R1+0x1644], R13 ;  /* 0x0016440d01007387 */ /* 0x0005e20000100800 */
[----:B0-----:R-:W-:Y:S01]  /*5980*/  IABS R15, R15 ;  /* 0x0000000f000f7213 */ /* 0x001fe20000000000 */
[----:B------:R-:W-:-:S02]  /*5990*/  @!P0 IMAD.IADD R4, R4, 0x1, -R90 ;  /* 0x0000000104048824 */ /* 0x000fc400078e0a5a */
[C---:B------:R-:W-:Y:S01]  /*59a0*/  IMAD.HI.U32 R10, R0.reuse, R6, RZ ;  /* 0x00000006000a7227 */ /* 0x040fe200078e00ff */
[----:B------:R-:W-:Y:S01]  /*59b0*/  STL [R1+0x17fc], R24 ;  /* 0x0017fc1801007387 */ /* 0x000fe20000100800 */
[----:B-1----:R-:W-:Y:S02]  /*59c0*/  IABS R5, R24 ;  /* 0x0000001800057213 */ /* 0x002fe40000000000 */
[----:B------:R-:W-:Y:S01]  /*59d0*/  IMAD.HI.U32 R16, R0, R15, RZ ;  /* 0x0000000f00107227 */ /* 0x000fe200078e00ff */
[----:B------:R-:W-:Y:S01]  /*59e0*/  ISETP.GT.U32.AND P0, PT, R90, R4, PT ;  /* 0x000000045a00720c */ /* 0x000fe20003f04070 */
[----:B------:R-:W-:Y:S02]  /*59f0*/  STL [R1+0x1818], R23 ;  /* 0x0018181701007387 */ /* 0x000fe40000100800 */
[----:B--2---:R-:W-:Y:S02]  /*5a00*/  IMAD.HI.U32 R13, R0, R12, RZ ;  /* 0x0000000c000d7227 */ /* 0x004fe400078e00ff */
[----:B------:R-:W-:Y:S02]  /*5a10*/  STL [R1+0xbc0], R26 ;  /* 0x000bc01a01007387 */ /* 0x000fe40000100800 */
[----:B------:R-:W-:-:S02]  /*5a20*/  IMAD.MOV R18, RZ, RZ, -R20 ;  /* 0x000000ffff127224 */ /* 0x000fc400078e0a14 */
[----:B------:R-:W-:Y:S02]  /*5a30*/  IMAD.MOV.U32 R20, RZ, RZ, R11 ;  /* 0x000000ffff147224 */ /* 0x000fe400078e000b */
[----:B------:R-:W-:Y:S02]  /*5a40*/  IMAD.MOV R16, RZ, RZ, -R16 ;  /* 0x000000ffff107224 */ /* 0x000fe400078e0a10 */
[----:B------:R-:W-:Y:S02]  /*5a50*/  IMAD.MOV R13, RZ, RZ, -R13 ;  /* 0x000000ffff0d7224 */ /* 0x000fe400078e0a0d */
[----:B------:R-:W-:Y:S02]  /*5a60*/  IMAD.MOV R10, RZ, RZ, -R10 ;  /* 0x000000ffff0a7224 */ /* 0x000fe400078e0a0a */
[----:B------:R-:W-:Y:S01]  /*5a70*/  @!P1 IMAD.MOV R20, RZ, RZ, -R20 ;  /* 0x000000ffff149224 */ /* 0x000fe200078e0a14 */
[----:B------:R-:W-:Y:S01]  /*5a80*/  ISETP.GT.U32.AND P1, PT, R90, R14, PT ;  /* 0x0000000e5a00720c */ /* 0x000fe20003f24070 */
[----:B------:R-:W-:Y:S01]  /*5a90*/  @!P3 IMAD.IADD R7, R7, 0x1, -R90 ;  /* 0x000000010707b824 */ /* 0x000fe200078e0a5a */
[----:B------:R-:W-:Y:S01]  /*5aa0*/  ISETP.GE.AND P3, PT, R22, RZ, PT ;  /* 0x000000ff1600720c */ /* 0x000fe20003f66270 */
[----:B------:R-:W-:Y:S01]  /*5ab0*/  IMAD R17, R90, R18, R17 ;  /* 0x000000125a117224 */ /* 0x000fe200078e0211 */
[----:B------:R-:W-:Y:S01]  /*5ac0*/  STL [R1+0xbfc], R20 ;  /* 0x000bfc1401007387 */ /* 0x000fe20000100800 */
[----:B------:R-:W-:-:S03]  /*5ad0*/  IMAD.HI.U32 R19, R0, R5, RZ ;  /* 0x0000000500137227 */ /* 0x000fc600078e00ff */
[----:B------:R-:W-:Y:S01]  /*5ae0*/  STL [R1+0x6e0], R17 ;  /* 0x0006e01101007387 */ /* 0x000fe20000100800 */
[C---:B------:R-:W-:Y:S02]  /*5af0*/  IMAD R15, R90.reuse, R16, R15 ;  /* 0x000000105a0f7224 */ /* 0x040fe400078e020f */
[C---:B------:R-:W-:Y:S02]  /*5b00*/  IMAD R12, R90.reuse, R13, R12 ;  /* 0x0000000d5a0c7224 */ /* 0x040fe400078e020c */
[----:B------:R-:W-:Y:S01]  /*5b10*/  IMAD R6, R90, R10, R6 ;  /* 0x0000000a5a067224 */ /* 0x000fe200078e0206 */
[----:B------:R0:W-:Y:S01]  /*5b20*/  STL [R1+0x6e4], R15 ;  /* 0x0006e40f01007387 */ /* 0x0001e20000100800 */
[----:B------:R-:W-:Y:S02]  /*5b30*/  VIADD R10, R93, 0x35 ;  /* 0x000000355d0a7836 */ /* 0x000fe40000000000 */
[----:B------:R-:W-:Y:S01]  /*5b40*/  IMAD.MOV R11, RZ, RZ, -R19 ;  /* 0x000000ffff0b7224 */ /* 0x000fe200078e0a13 */
[----:B------:R1:W-:Y:S01]  /*5b50*/  STL [R1+0x6e8], R12 ;  /* 0x0006e80c01007387 */ /* 0x0003e20000100800 */
[--C-:B------:R-:W-:Y:S01]  /*5b60*/  @!P0 IMAD.IADD R4, R4, 0x1, -R90.reuse ;  /* 0x0000000104048824 */ /* 0x100fe200078e0a5a */
[----:B------:R-:W-:Y:S01]  /*5b70*/  ISETP.GE.AND P0, PT, R21, RZ, PT ;  /* 0x000000ff1500720c */ /* 0x000fe20003f06270 */
[----:B------:R-:W-:Y:S01]  /*5b80*/  IMAD R5, R90, R11, R5 ;  /* 0x0000000b5a057224 */ /* 0x000fe200078e0205 */
[----:B------:R2:W-:Y:S01]  /*5b90*/  STL [R1+0x1654], R10 ;  /* 0x0016540a01007387 */ /* 0x0005e20000100800 */
[----:B------:R-:W-:Y:S01]  /*5ba0*/  @!P1 IMAD.IADD R14, R14, 0x1, -R90 ;  /* 0x000000010e0e9824 */ /* 0x000fe200078e0a5a */
[----:B0-----:R-:W-:Y:S01]  /*5bb0*/  IABS R15, R10 ;  /* 0x0000000a000f7213 */ /* 0x001fe20000000000 */
[----:B------:R-:W-:-:S02]  /*5bc0*/  VIADD R22, R93, 0x8a ;  /* 0x0000008a5d167836 */ /* 0x000fc40000000000 */
[C---:B------:R-:W-:Y:S01]  /*5bd0*/  VIADD R21, R93.reuse, 0x89 ;  /* 0x000000895d157836 */ /* 0x040fe20000000000 */
[----:B------:R-:W-:Y:S01]  /*5be0*/  ISETP.GT.U32.AND P1, PT, R90, R14, PT ;  /* 0x0000000e5a00720c */ /* 0x000fe20003f24070 */
[----:B------:R-:W-:Y:S01]  /*5bf0*/  VIADD R17, R93, 0x8b ;  /* 0x0000008b5d117836 */ /* 0x000fe20000000000 */
[----:B------:R-:W-:Y:S01]  /*5c00*/  IABS R11, R22 ;  /* 0x00000016000b7213 */ /* 0x000fe20000000000 */
[----:B------:R-:W-:Y:S01]  /*5c10*/  IMAD.HI.U32 R16, R0, R15, RZ ;  /* 0x0000000f00107227 */ /* 0x000fe200078e00ff */
[----:B------:R-:W-:Y:S02]  /*5c20*/  STL [R1+0x180c], R21 ;  /* 0x00180c1501007387 */ /* 0x000fe40000100800 */
[----:B-1----:R-:W-:Y:S01]  /*5c30*/  IABS R12, R17 ;  /* 0x00000011000c7213 */ /* 0x002fe20000000000 */
[----:B--2---:R-:W-:Y:S01]  /*5c40*/  IMAD.MOV.U32 R10, RZ, RZ, R7 ;  /* 0x000000ffff0a7224 */ /* 0x004fe200078e0007 */
[----:B------:R-:W-:Y:S01]  /*5c50*/  STL [R1+0x1810], R22 ;  /* 0x0018101601007387 */ /* 0x000fe20000100800 */
[----:B------:R-:W-:Y:S01]  /*5c60*/  @!P0 IMAD.MOV R4, RZ, RZ, -R4 ;  /* 0x000000ffff048224 */ /* 0x000fe200078e0a04 */
[----:B------:R-:W-:Y:S01]  /*5c70*/  ISETP.GE.AND P0, PT, R25, RZ, PT ;  /* 0x000000ff1900720c */ /* 0x000fe20003f06270 */
[----:B------:R-:W-:Y:S01]  /*5c80*/  @!P3 IMAD.MOV R10, RZ, RZ, -R10 ;  /* 0x000000ffff0ab224 */ /* 0x000fe200078e0a0a */
[----:B------:R-:W-:Y:S01]  /*5c90*/  ISETP.GT.U32.AND P3, PT, R90, R5, PT ;  /* 0x000000055a00720c */ /* 0x000fe20003f64070 */
[----:B------:R-:W-:Y:S01]  /*5ca0*/  @!P1 IMAD.IADD R14, R14, 0x1, -R90 ;  /* 0x000000010e0e9824 */ /* 0x000fe200078e0a5a */
[----:B------:R-:W-:Y:S01]  /*5cb0*/  STL [R1+0x1814], R17 ;  /* 0x0018141101007387 */ /* 0x000fe20000100800 */
[----:B------:R-:W-:Y:S01]  /*5cc0*/  IMAD.MOV R16, RZ, RZ, -R16 ;  /* 0x000000ffff107224 */ /* 0x000fe200078e0a10 */
[----:B------:R-:W-:Y:S01]  /*5cd0*/  IABS R7, R21 ;  /* 0x0000001500077213 */ /* 0x000fe20000000000 */
[C---:B------:R-:W-:Y:S01]  /*5ce0*/  VIADD R19, R93.reuse, 0x91 ;  /* 0x000000915d137836 */ /* 0x040fe20000000000 */
[----:B------:R0:W-:Y:S01]  /*5cf0*/  STL [R1+0x7f8], R10 ;  /* 0x0007f80a01007387 */ /* 0x0001e20000100800 */
[C---:B------:R-:W-:Y:S01]  /*5d00*/  IMAD R15, R90.reuse, R16, R15 ;  /* 0x000000105a0f7224 */ /* 0x040fe200078e020f */
[----:B------:R-:W-:Y:S01]  /*5d10*/  ISETP.GT.U32.AND P1, PT, R90, R6, PT ;  /* 0x000000065a00720c */ /* 0x000fe20003f24070 */
[----:B------:R-:W-:Y:S01]  /*5d20*/  VIADD R16, R93, 0x90 ;  /* 0x000000905d107836 */ /* 0x000fe20000000000 */
[----:B------:R1:W-:Y:S01]  /*5d30*/  STL [R1+0xa5c], R4 ;  /* 0x000a5c0401007387 */ /* 0x0003e20000100800 */
[----:B------:R-:W-:Y:S01]  /*5d40*/  @!P0 IMAD.MOV R14, RZ, RZ, -R14 ;  /* 0x000000ffff0e8224 */ /* 0x000fe200078e0a0e */
[----:B------:R-:W-:Y:S01]  /*5d50*/  ISETP.GE.AND P0, PT, R24, RZ, PT ;  /* 0x000000ff1800720c */ /* 0x000fe20003f06270 */
[----:B------:R-:W-:Y:S01]  /*5d60*/  @!P3 IMAD.IADD R5, R5, 0x1, -R90 ;  /* 0x000000010505b824 */ /* 0x000fe200078e0a5a */
[----:B------:R2:W-:Y:S01]  /*5d70*/  STL [R1+0x6ec], R15 ;  /* 0x0006ec0f01007387 */ /* 0x0005e20000100800 */
[----:B------:R-:W-:Y:S01]  /*5d80*/  VIADD R18, R93, 0x92 ;  /* 0x000000925d127836 */ /* 0x000fe20000000000 */
[----:B------:R-:W-:Y:S01]  /*5d90*/  IABS R20, R19 ;  /* 0x0000001300147213 */ /* 0x000fe20000000000 */
[----:B0-----:R-:W-:Y:S01]  /*5da0*/  IMAD.HI.U32 R10, R0, R11, RZ ;  /* 0x0000000b000a7227 */ /* 0x001fe200078e00ff */
[----:B------:R-:W-:Y:S01]  /*5db0*/  ISETP.GT.U32.AND P3, PT, R90, R5, PT ;  /* 0x000000055a00720c */ /* 0x000fe20003f64070 */
[----:B------:R0:W-:Y:S02]  /*5dc0*/  STL [R1+0xb04], R14 ;  /* 0x000b040e01007387 */ /* 0x0001e40000100800 */
[----:B------:R-:W-:-:S02]  /*5dd0*/  IMAD.MOV R10, RZ, RZ, -R10 ;  /* 0x000000ffff0a7224 */ /* 0x000fc400078e0a0a */
[----:B-1----:R-:W-:Y:S02]  /*5de0*/  IMAD.MOV.U32 R4, RZ, RZ, R7 ;  /* 0x000000ffff047224 */ /* 0x002fe400078e0007 */
[----:B------:R-:W-:Y:S02]  /*5df0*/  IMAD R11, R90, R10, R11 ;  /* 0x0000000a5a0b7224 */ /* 0x000fe400078e020b */
[----:B------:R-:W-:-:S04]  /*5e00*/  IMAD.HI.U32 R13, R0, R4, RZ ;  /* 0x00000004000d7227 */ /* 0x000fc800078e00ff */
[--C-:B------:R-:W-:Y:S02]  /*5e10*/  @!P3 IMAD.IADD R5, R5, 0x1, -R90.reuse ;  /* 0x000000010505b824 */ /* 0x100fe400078e0a5a */
[----:B------:R-:W-:Y:S02]  /*5e20*/  IMAD.MOV R13, RZ, RZ, -R13 ;  /* 0x000000ffff0d7224 */ /* 0x000fe400078e0a0d */
[----:B--2---:R-:W-:Y:S01]  /*5e30*/  IMAD.MOV.U32 R15, RZ, RZ, R5 ;  /* 0x000000ffff0f7224 */ /* 0x004fe200078e0005 */
[----:B------:R-:W-:Y:S01]  /*5e40*/  IABS R5, R16 ;  /* 0x0000001000057213 */ /* 0x000fe20000000000 */
[----:B------:R-:W-:Y:S02]  /*5e50*/  @!P1 IMAD.IADD R6, R6, 0x1, -R90 ;  /* 0x0000000106069824 */ /* 0x000fe400078e0a5a */
[----:B------:R-:W-:Y:S01]  /*5e60*/  @!P0 IMAD.MOV R15, RZ, RZ, -R15 ;  /* 0x000000ffff0f8224 */ /* 0x000fe200078e0a0f */
[C---:B------:R-:W-:Y:S01]  /*5e70*/  ISETP.GT.U32.AND P0, PT, R90.reuse, R11, PT ;  /* 0x0000000b5a00720c */ /* 0x040fe20003f04070 */
[C---:B------:R-:W-:Y:S01]  /*5e80*/  IMAD R4, R90.reuse, R13, R4 ;  /* 0x0000000d5a047224 */ /* 0x040fe200078e0204 */
[----:B------:R-:W-:Y:S01]  /*5e90*/  ISETP.GT.U32.AND P1, PT, R90, R6, PT ;  /* 0x000000065a00720c */ /* 0x000fe20003f24070 */
[----:B0-----:R-:W-:-:S02]  /*5ea0*/  VIADD R14, R93, 0x36 ;  /* 0x000000365d0e7836 */ /* 0x001fc40000000000 */
[----:B------:R-:W-:Y:S01]  /*5eb0*/  IMAD.HI.U32 R7, R0, R12, RZ ;  /* 0x0000000c00077227 */ /* 0x000fe200078e00ff */
[C---:B------:R-:W-:Y:S02]  /*5ec0*/  ISETP.GT.U32.AND P3, PT, R90.reuse, R4, PT ;  /* 0x000000045a00720c */ /* 0x040fe40003f64070 */
[----:B------:R0:W-:Y:S01]  /*5ed0*/  STL [R1+0x1648], R14 ;  /* 0x0016480e01007387 */ /* 0x0001e20000100800 */
[----:B------:R-:W-:Y:S01]  /*5ee0*/  IMAD.MOV R7, RZ, RZ, -R7 ;  /* 0x000000ffff077224 */ /* 0x000fe200078e0a07 */
[----:B------:R-:W-:Y:S01]  /*5ef0*/  IABS R10, R14 ;  /* 0x0000000e000a7213 */ /* 0x000fe20000000000 */
[----:B------:R-:W-:Y:S01]  /*5f00*/  VIADD R24, R93, 0x98 ;  /* 0x000000985d187836 */ /* 0x000fe20000000000 */
[----:B------:R-:W-:Y:S01]  /*5f10*/  STL [R1+0x181c], R16 ;  /* 0x00181c1001007387 */ /* 0x000fe20000100800 */
[----:B------:R-:W-:Y:S01]  /*5f20*/  @!P0 IADD3 R11, PT, PT, R11, -R90, RZ ;  /* 0x8000005a0b0b8210 */ /* 0x000fe20007ffe0ff */
[C---:B------:R-:W-:Y:S02]  /*5f30*/  IMAD R12, R90.reuse, R7, R12 ;  /* 0x000000075a0c7224 */ /* 0x040fe400078e020c */
[----:B------:R-:W-:Y:S01]  /*5f40*/  STL [R1+0x1824], R19 ;  /* 0x0018241301007387 */ /* 0x000fe20000100800 */
[----:B------:R-:W-:Y:S01]  /*5f50*/  ISETP.GT.U32.AND P0, PT, R90, R11, PT ;  /* 0x0000000b5a00720c */ /* 0x000fe20003f04070 */
[--C-:B------:R-:W-:Y:S01]  /*5f60*/  @!P1 IMAD.IADD R6, R6, 0x1, -R90.reuse ;  /* 0x0000000106069824 */ /* 0x100fe200078e0a5a */
[----:B------:R-:W-:Y:S01]  /*5f70*/  ISETP.GE.AND P1, PT, R23, RZ, PT ;  /* 0x000000ff1700720c */ /* 0x000fe20003f26270 */
[----:B------:R1:W-:Y:S01]  /*5f80*/  STL [R1+0xb88], R15 ;  /* 0x000b880f01007387 */ /* 0x0003e20000100800 */
[----:B------:R-:W-:Y:S01]  /*5f90*/  @!P3 IMAD.IADD R4, R4, 0x1, -R90 ;  /* 0x000000010404b824 */ /* 0x000fe200078e0a5a */
[----:B0-----:R-:W-:Y:S01]  /*5fa0*/  IABS R14, R18 ;  /* 0x00000012000e7213 */ /* 0x001fe20000000000 */
[----:B------:R-:W-:Y:S01]  /*5fb0*/  IMAD.MOV.U32 R23, RZ, RZ, R6 ;  /* 0x000000ffff177224 */ /* 0x000fe200078e0006 */
[----:B------:R-:W-:Y:S01]  /*5fc0*/  STL [R1+0x1828], R18 ;  /* 0x0018281201007387 */ /* 0x000fe20000100800 */
[----:B------:R-:W-:Y:S01]  /*5fd0*/  IMAD.HI.U32 R13, R0, R10, RZ ;  /* 0x0000000a000d7227 */ /* 0x000fe200078e00ff */
[----:B------:R-:W-:-:S03]  /*5fe0*/  ISETP.GT.U32.AND P3, PT, R90, R4, PT ;  /* 0x000000045a00720c */ /* 0x000fc60003f64070 */
[----:B------:R-:W-:-:S04]  /*5ff0*/  IMAD.HI.U32 R6, R0, R14, RZ ;  /* 0x0000000e00067227 */ /* 0x000fc800078e00ff */
[----:B-1----:R-:W-:-:S04]  /*6000*/  IMAD.HI.U32 R15, R0, R5, RZ ;  /* 0x00000005000f7227 */ /* 0x002fc800078e00ff */
[----:B------:R-:W-:Y:S02]  /*6010*/  IMAD.MOV R15, RZ, RZ, -R15 ;  /* 0x000000ffff0f7224 */ /* 0x000fe400078e0a0f */
[--C-:B------:R-:W-:Y:S02]  /*6020*/  @!P0 IMAD.IADD R11, R11, 0x1, -R90.reuse ;  /* 0x000000010b0b8824 */ /* 0x100fe400078e0a5a */
[C---:B------:R-:W-:Y:S02]  /*6030*/  IMAD R5, R90.reuse, R15, R5 ;  /* 0x0000000f5a057224 */ /* 0x040fe400078e0205 */
[----:B------:R-:W-:Y:S01]  /*6040*/  @!P1 IMAD.MOV R23, RZ, RZ, -R23 ;  /* 0x000000ffff179224 */ /* 0x000fe200078e0a17 */
[----:B------:R-:W-:Y:S01]  /*6050*/  ISETP.GT.U32.AND P1, PT, R90, R12, PT ;  /* 0x0000000c5a00720c */ /* 0x000fe20003f24070 */
[----:B------:R-:W-:Y:S01]  /*6060*/  @!P3 IMAD.IADD R4, R4, 0x1, -R90 ;  /* 0x000000010404b824 */ /* 0x000fe200078e0a5a */
[C---:B------:R-:W-:Y:S01]  /*6070*/  ISETP.GT.U32.AND P0, PT, R90.reuse, R5, PT ;  /* 0x000000055a00720c */ /* 0x040fe20003f04070 */
[----:B------:R-:W-:Y:S01]  /*6080*/  IMAD.MOV R6, RZ, RZ, -R6 ;  /* 0x000000ffff067224 */ /* 0x000fe200078e0a06 */
[----:B------:R-:W-:Y:S01]  /*6090*/  ISETP.GE.AND P3, PT, R21, RZ, PT ;  /* 0x000000ff1500720c */ /* 0x000fe20003f66270 */
[----:B------:R-:W-:Y:S01]  /*60a0*/  IMAD.MOV R13, RZ, RZ, -R13 ;  /* 0x000000ffff0d7224 */ /* 0x000fe200078e0a0d */
[----:B------:R0:W-:Y:S01]  /*60b0*/  STL [R1+0x7fc], R23 ;  /* 0x0007fc1701007387 */ /* 0x0001e20000100800 */
[----:B------:R-:W-:-:S02]  /*60c0*/  IMAD R14, R90, R6, R14 ;  /* 0x000000065a0e7224 */ /* 0x000fc400078e020e */
[----:B------:R-:W-:-:S04]  /*60d0*/  IMAD.HI.U32 R7, R0, R20, RZ ;  /* 0x0000001400077227 */ /* 0x000fc800078e00ff */
[--C-:B------:R-:W-:Y:S01]  /*60e0*/  @!P1 IMAD.IADD R12, R12, 0x1, -R90.reuse ;  /* 0x000000010c0c9824 */ /* 0x100fe200078e0a5a */
[----:B------:R-:W-:Y:S01]  /*60f0*/  ISETP.GE.AND P1, PT, R22, RZ, PT ;  /* 0x000000ff1600720c */ /* 0x000fe20003f26270 */
[----:B------:R-:W-:Y:S02]  /*6100*/  @!P0 IMAD.IADD R5, R5, 0x1, -R90 ;  /* 0x0000000105058824 */ /* 0x000fe400078e0a5a */
[----:B------:R-:W-:Y:S01]  /*6110*/  @!P3 IMAD.MOV R4, RZ, RZ, -R4 ;  /* 0x000000ffff04b224 */ /* 0x000fe200078e0a04 */
[C---:B------:R-:W-:Y:S01]  /*6120*/  ISETP.GT.U32.AND P3, PT, R90.reuse, R12, PT ;  /* 0x0000000c5a00720c */ /* 0x040fe20003f64070 */
[C---:B------:R-:W-:Y:S01]  /*6130*/  IMAD R10, R90.reuse, R13, R10 ;  /* 0x0000000d5a0a7224 */ /* 0x040fe200078e020a */
[----:B------:R-:W-:Y:S01]  /*6140*/  ISETP.GT.U32.AND P0, PT, R90, R5, PT ;  /* 0x000000055a00720c */ /* 0x000fe20003f04070 */
[C---:B------:R-:W-:Y:S02]  /*6150*/  VIADD R15, R93.reuse, 0x37 ;  /* 0x000000375d0f7836 */ /* 0x040fe40000000000 */
[----:B------:R-:W-:Y:S01]  /*6160*/  IMAD.MOV R7, RZ, RZ, -R7 ;  /* 0x000000ffff077224 */ /* 0x000fe200078e0a07 */
[----:B------:R1:W-:Y:S01]  /*6170*/  STL [R1+0x6f0], R10 ;  /* 0x0006f00a01007387 */ /* 0x0003e20000100800 */
[----:B------:R-:W-:-:S02]  /*6180*/  VIADD R21, R93, 0x93 ;  /* 0x000000935d157836 */ /* 0x000fc40000000000 */
[----:B0-----:R-:W-:Y:S01]  /*6190*/  VIADD R23, R93, 0x99 ;  /* 0x000000995d177836 */ /* 0x001fe20000000000 */
[----:B------:R0:W-:Y:S01]  /*61a0*/  STL [R1+0x1640], R15 ;  /* 0x0016400f01007387 */ /* 0x0001e20000100800 */
[----:B------:R-:W-:Y:S01]  /*61b0*/  IMAD R20, R90, R7, R20 ;  /* 0x000000075a147224 */ /* 0x000fe200078e0214 */
[----:B------:R-:W-:Y:S01]  /*61c0*/  IABS R7, R24 ;  /* 0x0000001800077213 */ /* 0x000fe20000000000 */
[--C-:B------:R-:W-:Y:S01]  /*61d0*/  @!P3 IMAD.IADD R12, R12, 0x1, -R90.reuse ;  /* 0x000000010c0cb824 */ /* 0x100fe200078e0a5a */
[----:B------:R-:W-:Y:S01]  /*61e0*/  ISETP.GE.AND P3, PT, R17, RZ, PT ;  /* 0x000000ff1100720c */ /* 0x000fe20003f66270 */
[----:B------:R-:W-:Y:S01]  /*61f0*/  @!P0 IMAD.IADD R5, R5, 0x1, -R90 ;  /* 0x0000000105058824 */ /* 0x000fe200078e0a5a */
[C---:B------:R-:W-:Y:S01]  /*6200*/  ISETP.GT.U32.AND P0, PT, R90.reuse, R14, PT ;  /* 0x0000000e5a00720c */ /* 0x040fe20003f04070 */
[----:B------:R-:W-:Y:S01]  /*6210*/  STL [R1+0x1820], R21 ;  /* 0x0018201501007387 */ /* 0x000fe20000100800 */
[----:B------:R-:W-:Y:S01]  /*6220*/  @!P1 IMAD.MOV R11, RZ, RZ, -R11 ;  /* 0x000000ffff0b9224 */ /* 0x000fe200078e0a0b */
[----:B------:R-:W-:Y:S01]  /*6230*/  ISETP.GT.U32.AND P1, PT, R90, R20, PT ;  /* 0x000000145a00720c */ /* 0x000fe20003f24070 */
[----:B------:R-:W-:Y:S01]  /*6240*/  IMAD.MOV.U32 R17, RZ, RZ, R12 ;  /* 0x000000ffff117224 */ /* 0x000fe200078e000c */
[----:B------:R-:W-:Y:S01]  /*6250*/  STL [R1+0x1834], R24 ;  /* 0x0018341801007387 */ /* 0x000fe20000100800 */
[----:B-1----:R-:W-:Y:S01]  /*6260*/  IABS R10, R15 ;  /* 0x0000000f000a7213 */ /* 0x002fe20000000000 */
[C---:B------:R-:W-:Y:S01]  /*6270*/  VIADD R22, R93.reuse, 0x9a ;  /* 0x0000009a5d167836 */ /* 0x040fe20000000000 */
[----:B------:R-:W-:Y:S01]  /*6280*/  IABS R6, R23 ;  /* 0x0000001700067213 */ /* 0x000fe20000000000 */
[----:B------:R-:W-:Y:S01]  /*6290*/  STL [R1+0x1838], R23 ;  /* 0x0018381701007387 */ /* 0x000fe20000100800 */
[----:B------:R-:W-:-:S02]  /*62a0*/  VIADD R25, R93, 0xab ;  /* 0x000000ab5d197836 */ /* 0x000fc40000000000 */
[----:B------:R-:W-:Y:S01]  /*62b0*/  @!P3 IMAD.MOV R17, RZ, RZ, -R17 ;  /* 0x000000ffff11b224 */ /* 0x000fe200078e0a11 */
[----:B------:R1:W-:Y:S01]  /*62c0*/  STL [R1+0xa60], R4 ;  /* 0x000a600401007387 */ /* 0x0003e20000100800 */
[--C-:B------:R-:W-:Y:S01]  /*62d0*/  @!P0 IMAD.IADD R14, R14, 0x1, -R90.reuse ;  /* 0x000000010e0e8824 */ /* 0x100fe200078e0a5a */
[----:B------:R-:W-:Y:S01]  /*62e0*/  ISETP.GE.AND P3, PT, R16, RZ, PT ;  /* 0x000000ff1000720c */ /* 0x000fe20003f66270 */
[----:B------:R-:W-:Y:S01]  /*62f0*/  @!P1 IMAD.IADD R20, R20, 0x1, -R90 ;  /* 0x0000000114149824 */ /* 0x000fe200078e0a5a */
[----:B------:R2:W-:Y:S01]  /*6300*/  STL [R1+0xb0c], R11 ;  /* 0x000b0c0b01007387 */ /* 0x0005e20000100800 */
[----:B0-----:R-:W-:Y:S01]  /*6310*/  IMAD.HI.U32 R15, R0, R10, RZ ;  /* 0x0000000a000f7227 */ /* 0x001fe200078e00ff */
[C---:B------:R-:W-:Y:S02]  /*6320*/  ISETP.GT.U32.AND P0, PT, R90.reuse, R14, PT ;  /* 0x0000000e5a00720c */ /* 0x040fe40003f04070 */
[----:B------:R-:W-:Y:S01]  /*6330*/  ISETP.GT.U32.AND P1, PT, R90, R20, PT ;  /* 0x000000145a00720c */ /* 0x000fe20003f24070 */
[----:B------:R-:W-:Y:S01]  /*6340*/  IMAD.MOV R15, RZ, RZ, -R15 ;  /* 0x000000ffff0f7224 */ /* 0x000fe200078e0a0f */
[----:B-1----:R-:W-:Y:S01]  /*6350*/  IABS R4, R21 ;  /* 0x0000001500047213 */ /* 0x002fe20000000000 */
[----:B------:R-:W-:-:S02]  /*6360*/  VIADD R16, R93, 0x45 ;  /* 0x000000455d107836 */ /* 0x000fc40000000000 */
[----:B------:R-:W-:Y:S02]  /*6370*/  IMAD R15, R90, R15, R10 ;  /* 0x0000000f5a0f7224 */ /* 0x000fe400078e020a */
[----:B------:R-:W-:-:S03]  /*6380*/  IMAD.HI.U32 R13, R0, R4, RZ ;  /* 0x00000004000d7227 */ /* 0x000fc600078e00ff */
[----:B------:R-:W-:Y:S01]  /*6390*/  STL [R1+0x6f4], R15 ;  /* 0x0006f40f01007387 */ /* 0x000fe20000100800 */
[----:B------:R-:W-:Y:S02]  /*63a0*/  IMAD.MOV R12, RZ, RZ, -R13 ;  /* 0x000000ffff0c7224 */ /* 0x000fe400078e0a0d */
[----:B------:R-:W-:Y:S01]  /*63b0*/  @!P0 IMAD.IADD R14, R14, 0x1, -R90 ;  /* 0x000000010e0e8824 */ /* 0x000fe200078e0a5a */
[----:B------:R0:W-:Y:S01]  /*63c0*/  STL [R1+0xb80], R17 ;  /* 0x000b801101007387 */ /* 0x0001e20000100800 */
[----:B------:R-:W-:Y:S02]  /*63d0*/  IMAD R4, R90, R12, R4 ;  /* 0x0000000c5a047224 */ /* 0x000fe400078e0204 */
[----:B------:R-:W-:Y:S01]  /*63e0*/  @!P3 IMAD.MOV R5, RZ, RZ, -R5 ;  /* 0x000000ffff05b224 */ /* 0x000fe200078e0a05 */
[----:B------:R-:W-:Y:S01]  /*63f0*/  ISETP.GE.AND P3, PT, R19, RZ, PT ;  /* 0x000000ff1300720c */ /* 0x000fe20003f66270 */
[----:B--2---:R-:W-:Y:S01]  /*6400*/  IMAD.HI.U32 R11, R0, R7, RZ ;  /* 0x00000007000b7227 */ /* 0x004fe200078e00ff */
[----:B------:R-:W-:-:S03]  /*6410*/  ISETP.GT.U32.AND P0, PT, R90, R4, PT ;  /* 0x000000045a00720c */ /* 0x000fc60003f04070 */
[----:B------:R-:W-:Y:S02]  /*6420*/  IMAD.MOV R11, RZ, RZ, -R11 ;  /* 0x000000ffff0b7224 */ /* 0x000fe400078e0a0b */
[--C-:B------:R-:W-:Y:S01]  /*6430*/  @!P1 IMAD.IADD R20, R20, 0x1, -R90.reuse ;  /* 0x0000000114149824 */ /* 0x100fe200078e0a5a */
[----:B------:R-:W-:Y:S01]  /*6440*/  ISETP.GE.AND P1, PT, R18, RZ, PT ;  /* 0x000000ff1200720c */ /* 0x000fe20003f26270 */
[----:B------:R-:W-:Y:S01]  /*6450*/  IMAD R7, R90, R11, R7 ;  /* 0x0000000b5a077224 */ /* 0x000fe200078e0207 */
[----:B------:R-:W-:Y:S01]  /*6460*/  IABS R11, R16 ;  /* 0x00000010000b7213 */ /* 0x000fe20000000000 */
[C---:B0-----:R-:W-:Y:S02]  /*6470*/  VIADD R17, R93.reuse, 0x3d ;  /* 0x0000003d5d117836 */ /* 0x041fe40000000000 */
[C---:B------:R-:W-:Y:S02]  /*6480*/  VIADD R15, R93.reuse, 0x3e ;  /* 0x0000003e5d0f7836 */ /* 0x040fe40000000000 */
[----:B------:R-:W-:Y:S01]  /*6490*/  @!P0 IMAD.IADD R4, R4, 0x1, -R90 ;  /* 0x0000000104048824 */ /* 0x000fe200078e0a5a */
[----:B------:R0:W-:Y:S01]  /*64a0*/  STL [R1+0x1650], R17 ;  /* 0x0016501101007387 */ /* 0x0001e20000100800 */
[----:B------:R-:W-:Y:S01]  /*64b0*/  VIADD R13, R93, 0x3f ;  /* 0x0000003f5d0d7836 */ /* 0x000fe20000000000 */
[C---:B------:R-:W-:Y:S01]  /*64c0*/  ISETP.GT.U32.AND P0, PT, R90.reuse, R7, PT ;  /* 0x000000075a00720c */ /* 0x040fe20003f04070 */
[----:B------:R-:W-:Y:S01]  /*64d0*/  @!P3 IMAD.MOV R20, RZ, RZ, -R20 ;  /* 0x000000ffff14b224 */ /* 0x000fe200078e0a14 */
[----:B------:R-:W-:Y:S01]  /*64e0*/  ISETP.GT.U32.AND P3, PT, R90, R4, PT ;  /* 0x000000045a00720c */ /* 0x000fe20003f64070 */
[C---:B------:R-:W-:Y:S01]  /*64f0*/  IMAD.HI.U32 R10, R0.reuse, R6, RZ ;  /* 0x00000006000a7227 */ /* 0x040fe200078e00ff */
[----:B------:R1:W-:Y:S03]  /*6500*/  STL [R1+0x1658], R15 ;  /* 0x0016580f01007387 */ /* 0x0003e60000100800 */
[----:B------:R-:W-:Y:S01]  /*6510*/  IMAD.MOV R10, RZ, RZ, -R10 ;  /* 0x000000ffff0a7224 */ /* 0x000fe200078e0a0a */
[----:B------:R2:W-:Y:S01]  /*6520*/  STL [R1+0x1660], R13 ;  /* 0x0016600d01007387 */ /* 0x0005e20000100800 */
[----:B------:R-:W-:Y:S01]  /*6530*/  IMAD.HI.U32 R12, R0, R11, RZ ;  /* 0x0000000b000c7227 */ /* 0x000fe200078e00ff */
[----:B0-----:R-:W-:-:S02]  /*6540*/  IABS R17, R17 ;  /* 0x0000001100117213 */ /* 0x001fc40000000000 */
[----:B------:R-:W-:Y:S01]  /*6550*/  STL [R1+0x1680], R16 ;  /* 0x0016801001007387 */ /* 0x000fe20000100800 */
[----:B------:R-:W-:Y:S01]  /*6560*/  IMAD R6, R90, R10, R6 ;  /* 0x0000000a5a067224 */ /* 0x000fe200078e0206 */
[----:B-1----:R-:W-:Y:S01]  /*6570*/  IABS R15, R15 ;  /* 0x0000000f000f7213 */ /* 0x002fe20000000000 */
[--C-:B------:R-:W-:Y:S01]  /*6580*/  @!P3 IMAD.IADD R4, R4, 0x1, -R90.reuse ;  /* 0x000000010404b824 */ /* 0x100fe200078e0a5a */
[----:B------:R0:W-:Y:S01]  /*6590*/  STL [R1+0x800], R5 ;  /* 0x0008000501007387 */ /* 0x0001e20000100800 */
[----:B------:R-:W-:Y:S01]  /*65a0*/  ISETP.GE.AND P3, PT, R21, RZ, PT ;  /* 0x000000ff1500720c */ /* 0x000fe20003f66270 */
[----:B------:R-:W-:Y:S01]  /*65b0*/  @!P0 IMAD.IADD R7, R7, 0x1, -R90 ;  /* 0x0000000107078824 */ /* 0x000fe200078e0a5a */
[----:B--2---:R-:W-:Y:S01]  /*65c0*/  IABS R13, R13 ;  /* 0x0000000d000d7213 */ /* 0x004fe20000000000 */
[----:B------:R-:W-:Y:S01]  /*65d0*/  STL [R1+0x1830], R22 ;  /* 0x0018301601007387 */ /* 0x000fe20000100800 */
[----:B------:R-:W-:Y:S02]  /*65e0*/  IMAD.MOV R12, RZ, RZ, -R12 ;  /* 0x000000ffff0c7224 */ /* 0x000fe400078e0a0c */
[----:B------:R-:W-:Y:S01]  /*65f0*/  ISETP.GT.U32.AND P0, PT, R90, R7, PT ;  /* 0x000000075a00720c */ /* 0x000fe20003f04070 */
[----:B------:R1:W-:Y:S01]  /*6600*/  STL [R1+0xa64], R20 ;  /* 0x000a641401007387 */ /* 0x0003e20000100800 */
[----:B------:R-:W-:Y:S01]  /*6610*/  IMAD.HI.U32 R19, R0, R13, RZ ;  /* 0x0000000d00137227 */ /* 0x000fe200078e00ff */
[----:B0-----:R-:W-:-:S03]  /*6620*/  IABS R5, R22 ;  /* 0x0000001600057213 */ /* 0x001fc60000000000 */
[----:B------:R-:W-:-:S04]  /*6630*/  IMAD.HI.U32 R18, R0, R17, RZ ;  /* 0x0000001100127227 */ /* 0x000fc800078e00ff */
[----:B------:R-:W-:-:S04]  /*6640*/  IMAD.HI.U32 R10, R0, R5, RZ ;  /* 0x00000005000a7227 */ /* 0x000fc800078e00ff */
[----:B-1----:R-:W-:Y:S02]  /*6650*/  IMAD.MOV.U32 R20, RZ, RZ, R14 ;  /* 0x000000ffff147224 */ /* 0x002fe400078e000e */
[----:B------:R-:W-:Y:S02]  /*6660*/  IMAD.MOV R10, RZ, RZ, -R10 ;  /* 0x000000ffff0a7224 */ /* 0x000fe400078e0a0a */
[----:B------:R-:W-:Y:S01]  /*6670*/  @!P1 IMAD.MOV R20, RZ, RZ, -R20 ;  /* 0x000000ffff149224 */ /* 0x000fe200078e0a14 */
[----:B------:R-:W-:Y:S01]  /*6680*/  ISETP.GT.U32.AND P1, PT, R90, R6, PT ;  /* 0x000000065a00720c */ /* 0x000fe20003f24070 */
[----:B------:R-:W-:-:S03]  /*6690*/  IMAD.HI.U32 R16, R0, R15, RZ ;  /* 0x0000000f00107227 */ /* 0x000fc600078e00ff */
[----:B------:R0:W-:Y:S01]  /*66a0*/  STL [R1+0xb08], R20 ;  /* 0x000b081401007387 */ /* 0x0001e20000100800 */
[C---:B------:R-:W-:Y:S02]  /*66b0*/  IMAD R11, R90.reuse, R12, R11 ;  /* 0x0000000c5a0b7224 */ /* 0x040fe400078e020b */
[----:B------:R-:W-:Y:S02]  /*66c0*/  IMAD R5, R90, R10, R5 ;  /* 0x0000000a5a057224 */ /* 0x000fe400078e0205 */
[----:B------:R-:W-:Y:S02]  /*66d0*/  IMAD.MOV.U32 R12, RZ, RZ, R4 ;  /* 0x000000ffff0c7224 */ /* 0x000fe400078e0004 */
[----:B------:R-:W-:Y:S02]  /*66e0*/  IMAD.MOV R14, RZ, RZ, -R19 ;  /* 0x000000ffff0e7224 */ /* 0x000fe400078e0a13 */
[----:B------:R-:W-:Y:S01]  /*66f0*/  IMAD.MOV R18, RZ, RZ, -R18 ;  /* 0x000000ffff127224 */ /* 0x000fe200078e0a12 */
[C---:B0-----:R-:W-:Y:S01]  /*6700*/  IADD3 R20, PT, PT, R93.reuse, 0xa1, RZ ;  /* 0x000000a15d147810 */ /* 0x041fe20007ffe0ff */
[----:B------:R-:W-:-:S02]  /*6710*/  VIADD R19, R93, 0x9b ;  /* 0x0000009b5d137836 */ /* 0x000fc40000000000 */
[----:B------:R-:W-:Y:S02]  /*6720*/  IMAD.MOV R16, RZ, RZ, -R16 ;  /* 0x000000ffff107224 */ /* 0x000fe400078e0a10 */
[----:B------:R-:W-:Y:S01]  /*6730*/  @!P1 IMAD.IADD R6, R6, 0x1, -R90 ;  /* 0x0000000106069824 */ /* 0x000fe200078e0a5a */
[----:B------:R-:W-:Y:S01]  /*6740*/  IABS R10, R19 ;  /* 0x00000013000a7213 */ /* 0x000fe20000000000 */
[----:B------:R-:W-:Y:S01]  /*6750*/  @!P3 IMAD.MOV R12, RZ, RZ, -R12 ;  /* 0x000000ffff0cb224 */ /* 0x000fe200078e0a0c */
[C---:B------:R-:W-:Y:S01]  /*6760*/  ISETP.GT.U32.AND P3, PT, R90.reuse, R5, PT ;  /* 0x000000055a00720c */ /* 0x040fe20003f64070 */
[C---:B------:R-:W-:Y:S01]  /*6770*/  IMAD R17, R90.reuse, R18, R17 ;  /* 0x000000125a117224 */ /* 0x040fe200078e0211 */
[C---:B------:R-:W-:Y:S01]  /*6780*/  ISETP.GT.U32.AND P1, PT, R90.reuse, R6, PT ;  /* 0x000000065a00720c */ /* 0x040fe20003f24070 */
[C---:B------:R-:W-:Y:S02]  /*6790*/  IMAD R15, R90.reuse, R16, R15 ;  /* 0x000000105a0f7224 */ /* 0x040fe400078e020f */
[----:B------:R-:W-:Y:S01]  /*67a0*/  IMAD R13, R90, R14, R13 ;  /* 0x0000000e5a0d7224 */ /* 0x000fe200078e020d */
[----:B------:R-:W-:Y:S01]  /*67b0*/  STL [R1+0x6fc], R17 ;  /* 0x0006fc1101007387 */ /* 0x000fe20000100800 */
[----:B------:R-:W-:-:S02]  /*67c0*/  VIADD R21, R93, 0xa0 ;  /* 0x000000a05d157836 */ /* 0x000fc40000000000 */
        /* <DEDUP_REMOVED lines=8> */
[----:B------:R-:W-:Y:S02]  /*6850*/  IMAD R10, R90, R14, R10 ;  /* 0x0000000e5a0a7224 */ /* 0x000fe400078e020a */
[----:B------:R-:W-:Y:S01]  /*6860*/  @!P1 IMAD.IADD R6, R6, 0x1, -R90 ;  /* 0x0000000106069824 */ /* 0x000fe200078e0a5a */
[----:B------:R-:W-:Y:S01]  /*6870*/  STL [R1+0x182c], R19 ;  /* 0x00182c1301007387 */ /* 0x000fe20000100800 */
[----:B------:R-:W-:Y:S01]  /*6880*/  ISETP.GE.AND P1, PT, R23, RZ, PT ;  /* 0x000000ff1700720c */ /* 0x000fe20003f26270 */
[----:B------:R-:W-:Y:S01]  /*6890*/  @!P0 IMAD.MOV R7, RZ, RZ, -R7 ;  /* 0x000000ffff078224 */ /* 0x000fe200078e0a07 */
[C---:B------:R-:W-:Y:S01]  /*68a0*/  ISETP.GT.U32.AND P3, PT, R90.reuse, R5, PT ;  /* 0x000000055a00720c */ /* 0x040fe20003f64070 */
[----:B------:R-:W-:Y:S01]  /*68b0*/  STL [R1+0x1844], R21 ;  /* 0x0018441501007387 */ /* 0x000fe20000100800 */
[----:B------:R-:W-:Y:S01]  /*68c0*/  ISETP.GT.U32.AND P0, PT, R90, R10, PT ;  /* 0x0000000a5a00720c */ /* 0x000fe20003f04070 */
[C---:B0-----:R-:W-:Y:S01]  /*68d0*/  VIADD R15, R93.reuse, 0xa2 ;  /* 0x000000a25d0f7836 */ /* 0x041fe20000000000 */
[----:B-1----:R-:W-:Y:S01]  /*68e0*/  IABS R11, R21 ;  /* 0x00000015000b7213 */ /* 0x002fe20000000000 */
[----:B------:R-:W-:Y:S01]  /*68f0*/  STL [R1+0x1848], R20 ;  /* 0x0018481401007387 */ /* 0x000fe20000100800 */
[----:B------:R-:W-:Y:S01]  /*6900*/  IABS R13, R20 ;  /* 0x00000014000d7213 */ /* 0x000fe20000000000 */
[----:B------:R-:W-:-:S02]  /*6910*/  VIADD R17, R93, 0xa3 ;  /* 0x000000a35d117836 */ /* 0x000fc40000000000 */
[----:B------:R-:W-:Y:S01]  /*6920*/  IMAD.MOV.U32 R4, RZ, RZ, R11 ;  /* 0x000000ffff047224 */ /* 0x000fe200078e000b */
[----:B------:R0:W-:Y:S01]  /*6930*/  STL [R1+0xb74], R12 ;  /* 0x000b740c01007387 */ /* 0x0001e20000100800 */
[----:B------:R-:W-:Y:S01]  /*6940*/  IMAD.HI.U32 R11, R0, R13, RZ ;  /* 0x0000000d000b7227 */ /* 0x000fe200078e00ff */
[----:B------:R-:W-:Y:S02]  /*6950*/  IABS R18, R17 ;  /* 0x0000001100127213 */ /* 0x000fe40000000000 */
[----:B------:R1:W-:Y:S01]  /*6960*/  STL [R1+0x804], R7 ;  /* 0x0008040701007387 */ /* 0x0003e20000100800 */
[----:B------:R-:W-:Y:S01]  /*6970*/  @!P1 IMAD.MOV R6, RZ, RZ, -R6 ;  /* 0x000000ffff069224 */ /* 0x000fe200078e0a06 */
[----:B------:R-:W-:Y:S01]  /*6980*/  ISETP.GE.AND P1, PT, R22, RZ, PT ;  /* 0x000000ff1600720c */ /* 0x000fe20003f26270 */
[--C-:B------:R-:W-:Y:S01]  /*6990*/  @!P3 IMAD.IADD R5, R5, 0x1, -R90.reuse ;  /* 0x000000010505b824 */ /* 0x100fe200078e0a5a */
[----:B------:R-:W-:Y:S01]  /*69a0*/  STL [R1+0x183c], R15 ;  /* 0x00183c0f01007387 */ /* 0x000fe20000100800 */
[----:B------:R-:W-:-:S02]  /*69b0*/  @!P0 IMAD.IADD R10, R10, 0x1, -R90 ;  /* 0x000000010a0a8824 */ /* 0x000fc400078e0a5a */
[----:B0-----:R-:W-:Y:S01]  /*69c0*/  IMAD.HI.U32 R12, R0, R4, RZ ;  /* 0x00000004000c7227 */ /* 0x001fe200078e00ff */
[----:B------:R0:W-:Y:S02]  /*69d0*/  STL [R1+0xa68], R6 ;  /* 0x000a680601007387 */ /* 0x0001e40000100800 */
[C---:B------:R-:W-:Y:S01]  /*69e0*/  ISETP.GT.U32.AND P0, PT, R90.reuse, R10, PT ;  /* 0x0000000a5a00720c */ /* 0x040fe20003f04070 */
[----:B------:R-:W-:Y:S02]  /*69f0*/  IMAD.MOV R12, RZ, RZ, -R12 ;  /* 0x000000ffff0c7224 */ /* 0x000fe400078e0a0c */
[----:B------:R-:W-:Y:S02]  /*6a00*/  IMAD.MOV R11, RZ, RZ, -R11 ;  /* 0x000000ffff0b7224 */ /* 0x000fe400078e0a0b */
[C---:B------:R-:W-:Y:S02]  /*6a10*/  IMAD R4, R90.reuse, R12, R4 ;  /* 0x0000000c5a047224 */ /* 0x040fe400078e0204 */
[C---:B-1----:R-:W-:Y:S01]  /*6a20*/  VIADD R7, R93.reuse, 0x46 ;  /* 0x000000465d077836 */ /* 0x042fe20000000000 */
[----:B0-----:R-:W-:Y:S01]  /*6a30*/  IABS R6, R15 ;  /* 0x0000000f00067213 */ /* 0x001fe20000000000 */
[C---:B------:R-:W-:Y:S01]  /*6a40*/  IMAD R13, R90.reuse, R11, R13 ;  /* 0x0000000b5a0d7224 */ /* 0x040fe200078e020d */
[----:B------:R-:W-:Y:S01]  /*6a50*/  ISETP.GT.U32.AND P3, PT, R90, R4, PT ;  /* 0x000000045a00720c */ /* 0x000fe20003f64070 */
[C---:B------:R-:W-:Y:S01]  /*6a60*/  VIADD R16, R93.reuse, 0xa8 ;  /* 0x000000a85d107836 */ /* 0x040fe20000000000 */
[----:B------:R0:W-:Y:S01]  /*6a70*/  STL [R1+0x166c], R7 ;  /* 0x00166c0701007387 */ /* 0x0001e20000100800 */
[----:B------:R-:W-:Y:S01]  /*6a80*/  IABS R11, R7 ;  /* 0x00000007000b7213 */ /* 0x000fe20000000000 */
[----:B------:R-:W-:Y:S01]  /*6a90*/  @!P0 IMAD.IADD R10, R10, 0x1, -R90 ;  /* 0x000000010a0a8824 */ /* 0x000fe200078e0a5a */
[----:B------:R-:W-:Y:S01]  /*6aa0*/  ISETP.GT.U32.AND P0, PT, R90, R13, PT ;  /* 0x0000000d5a00720c */ /* 0x000fe20003f04070 */
[----:B------:R-:W-:Y:S01]  /*6ab0*/  STL [R1+0x1840], R17 ;  /* 0x0018401101007387 */ /* 0x000fe20000100800 */
[----:B------:R-:W-:-:S02]  /*6ac0*/  VIADD R22, R93, 0xa9 ;  /* 0x000000a95d167836 */ /* 0x000fc40000000000 */
[----:B------:R-:W-:Y:S01]  /*6ad0*/  IMAD.MOV.U32 R14, RZ, RZ, R10 ;  /* 0x000000ffff0e7224 */ /* 0x000fe200078e000a */
[----:B------:R-:W-:Y:S01]  /*6ae0*/  STL [R1+0x1858], R16 ;  /* 0x0018581001007387 */ /* 0x000fe20000100800 */
[----:B------:R-:W-:-:S04]  /*6af0*/  IMAD.HI.U32 R12, R0, R11, RZ ;  /* 0x0000000b000c7227 */ /* 0x000fc800078e00ff */
[----:B0-----:R-:W-:Y:S02]  /*6b00*/  IMAD.MOV.U32 R7, RZ, RZ, R5 ;  /* 0x000000ffff077224 */ /* 0x001fe400078e0005 */
[--C-:B------:R-:W-:Y:S02]  /*6b10*/  @!P3 IMAD.IADD R4, R4, 0x1, -R90.reuse ;  /* 0x000000010404b824 */ /* 0x100fe400078e0a5a */
[----:B------:R-:W-:Y:S01]  /*6b20*/  @!P1 IMAD.MOV R7, RZ, RZ, -R7 ;  /* 0x000000ffff079224 */ /* 0x000fe200078e0a07 */
[----:B------:R-:W-:Y:S01]  /*6b30*/  ISETP.GE.AND P1, PT, R19, RZ, PT ;  /* 0x000000ff1300720c */ /* 0x000fe20003f26270 */
[----:B------:R-:W-:Y:S01]  /*6b40*/  IMAD.HI.U32 R5, R0, R6, RZ ;  /* 0x0000000600057227 */ /* 0x000fe200078e00ff */
[----:B------:R-:W-:Y:S02]  /*6b50*/  ISETP.GT.U32.AND P3, PT, R90, R4, PT ;  /* 0x000000045a00720c */ /* 0x000fe40003f64070 */
[----:B------:R-:W-:Y:S01]  /*6b60*/  IABS R19, R16 ;  /* 0x0000001000137213 */ /* 0x000fe20000000000 */
[----:B------:R-:W-:Y:S01]  /*6b70*/  IMAD.MOV R5, RZ, RZ, -R5 ;  /* 0x000000ffff057224 */ /* 0x000fe200078e0a05 */
[----:B------:R0:W-:Y:S01]  /*6b80*/  STL [R1+0xaf8], R7 ;  /* 0x000af80701007387 */ /* 0x0001e20000100800 */
[----:B------:R-:W-:-:S02]  /*6b90*/  @!P0 IMAD.IADD R13, R13, 0x1, -R90 ;  /* 0x000000010d0d8824 */ /* 0x000fc400078e0a5a */
[C---:B------:R-:W-:Y:S02]  /*6ba0*/  IMAD R6, R90.reuse, R5, R6 ;  /* 0x000000055a067224 */ /* 0x040fe400078e0206 */
[----:B------:R-:W-:Y:S01]  /*6bb0*/  IMAD.MOV R12, RZ, RZ, -R12 ;  /* 0x000000ffff0c7224 */ /* 0x000fe200078e0a0c */
[C---:B------:R-:W-:Y:S01]  /*6bc0*/  ISETP.GT.U32.AND P0, PT, R90.reuse, R13, PT ;  /* 0x0000000d5a00720c */ /* 0x040fe20003f04070 */
[----:B------:R-:W-:Y:S01]  /*6bd0*/  @!P1 IMAD.MOV R14, RZ, RZ, -R14 ;  /* 0x000000ffff0e9224 */ /* 0x000fe200078e0a0e */
[----:B------:R-:W-:Y:S01]  /*6be0*/  ISETP.GT.U32.AND P1, PT, R90, R6, PT ;  /* 0x000000065a00720c */ /* 0x000fe20003f24070 */
[----:B------:R-:W-:Y:S01]  /*6bf0*/  @!P3 IMAD.IADD R4, R4, 0x1, -R90 ;  /* 0x000000010404b824 */ /* 0x000fe200078e0a5a */
[----:B------:R-:W-:Y:S01]  /*6c00*/  ISETP.GE.AND P3, PT, R21, RZ, PT ;  /* 0x000000ff1500720c */ /* 0x000fe20003f66270 */
[----:B0-----:R-:W-:-:S04]  /*6c10*/  IMAD.HI.U32 R7, R0, R18, RZ ;  /* 0x0000001200077227 */ /* 0x001fc800078e00ff */
[----:B------:R-:W-:Y:S02]  /*6c20*/  IMAD R10, R90, R12, R11 ;  /* 0x0000000c5a0a7224 */ /* 0x000fe400078e020b */
[----:B------:R-:W-:Y:S02]  /*6c30*/  IMAD.MOV R7, RZ, RZ, -R7 ;  /* 0x000000ffff077224 */ /* 0x000fe400078e0a07 */
[----:B------:R-:W-:Y:S01]  /*6c40*/  IMAD.HI.U32 R5, R0, R19, RZ ;  /* 0x0000001300057227 */ /* 0x000fe200078e00ff */
[----:B------:R0:W-:Y:S03]  /*6c50*/  STL [R1+0x70c], R10 ;  /* 0x00070c0a01007387 */ /* 0x0001e60000100800 */
[----:B------:R-:W-:Y:S01]  /*6c60*/  @!P1 IMAD.IADD R6, R6, 0x1, -R90 ;  /* 0x0000000106069824 */ /* 0x000fe200078e0a5a */
[----:B------:R1:W-:Y:S01]  /*6c70*/  STL [R1+0xb44], R14 ;  /* 0x000b440e01007387 */ /* 0x0003e20000100800 */
[----:B------:R-:W-:Y:S01]  /*6c80*/  @!P3 IMAD.MOV R4, RZ, RZ, -R4 ;  /* 0x000000ffff04b224 */ /* 0x000fe200078e0a04 */
[----:B------:R-:W-:Y:S01]  /*6c90*/  ISETP.GE.AND P1, PT, R20, RZ, PT ;  /* 0x000000ff1400720c */ /* 0x000fe20003f26270 */
[C---:B------:R-:W-:Y:S01]  /*6ca0*/  IMAD R18, R90.reuse, R7, R18 ;  /* 0x000000075a127224 */ /* 0x040fe200078e0212 */
[----:B------:R-:W-:Y:S01]  /*6cb0*/  ISETP.GT.U32.AND P3, PT, R90, R6, PT ;  /* 0x000000065a00720c */ /* 0x000fe20003f64070 */
[----:B------:R-:W-:-:S02]  /*6cc0*/  IMAD.MOV R5, RZ, RZ, -R5 ;  /* 0x000000ffff057224 */ /* 0x000fc400078e0a05 */
[----:B0-----:R-:W-:Y:S02]  /*6cd0*/  VIADD R10, R93, 0x47 ;  /* 0x000000475d0a7836 */ /* 0x001fe40000000000 */
[C---:B------:R-:W-:Y:S02]  /*6ce0*/  IMAD R19, R90.reuse, R5, R19 ;  /* 0x000000055a137224 */ /* 0x040fe400078e0213 */
[--C-:B------:R-:W-:Y:S01]  /*6cf0*/  @!P0 IMAD.IADD R13, R13, 0x1, -R90.reuse ;  /* 0x000000010d0d8824 */ /* 0x100fe200078e0a5a */
[----:B------:R-:W-:Y:S01]  /*6d00*/  ISETP.GT.U32.AND P0, PT, R90, R18, PT ;  /* 0x000000125a00720c */ /* 0x000fe20003f04070 */
[----:B------:R0:W-:Y:S01]  /*6d10*/  STL [R1+0x1664], R10 ;  /* 0x0016640a01007387 */ /* 0x0001e20000100800 */
[----:B------:R-:W-:Y:S01]  /*6d20*/  IABS R12, R10 ;  /* 0x0000000a000c7213 */ /* 0x000fe20000000000 */
[----:B------:R-:W-:Y:S01]  /*6d30*/  VIADD R7, R93, 0x4d ;  /* 0x0000004d5d077836 */ /* 0x000fe20000000000 */
[----:B------:R-:W-:Y:S01]  /*6d40*/  @!P1 IADD3 R13, PT, PT, -R13, RZ, RZ ;  /* 0x000000ff0d0d9210 */ /* 0x000fe20007ffe1ff */
[----:B------:R-:W-:Y:S01]  /*6d50*/  @!P3 IMAD.IADD R6, R6, 0x1, -R90 ;  /* 0x000000010606b824 */ /* 0x000fe200078e0a5a */
[----:B------:R-:W-:Y:S01]  /*6d60*/  ISETP.GT.U32.AND P3, PT, R90, R19, PT ;  /* 0x000000135a00720c */ /* 0x000fe20003f64070 */
[----:B-1----:R-:W-:Y:S01]  /*6d70*/  IMAD.HI.U32 R14, R0, R12, RZ ;  /* 0x0000000c000e7227 */ /* 0x002fe200078e00ff */
[----:B------:R1:W-:Y:S01]  /*6d80*/  STL [R1+0x1684], R7 ;  /* 0x0016840701007387 */ /* 0x0003e20000100800 */
[----:B0-----:R-:W-:-:S02]  /*6d90*/  IABS R10, R22 ;  /* 0x00000016000a7213 */ /* 0x001fc40000000000 */
[----:B------:R-:W-:Y:S01]  /*6da0*/  IMAD.MOV R14, RZ, RZ, -R14 ;  /* 0x000000ffff0e7224 */ /* 0x000fe200078e0a0e */
[----:B------:R-:W-:Y:S01]  /*6db0*/  STL [R1+0x184c], R22 ;  /* 0x00184c1601007387 */ /* 0x000fe20000100800 */
[----:B------:R-:W-:Y:S01]  /*6dc0*/  @!P0 IMAD.IADD R18, R18, 0x1, -R90 ;  /* 0x0000000112128824 */ /* 0x000fe200078e0a5a */
[----:B------:R-:W-:Y:S01]  /*6dd0*/  ISETP.GE.AND P0, PT, R15, RZ, PT ;  /* 0x000000ff0f00720c */ /* 0x000fe20003f06270 */
[----:B------:R-:W-:Y:S02]  /*6de0*/  IMAD R14, R90, R14, R12 ;  /* 0x0000000e5a0e7224 */ /* 0x000fe400078e020c */
[----:B------:R-:W-:Y:S01]  /*6df0*/  IMAD.HI.U32 R12, R0, R10, RZ ;  /* 0x0000000a000c7227 */ /* 0x000fe200078e00ff */
[----:B-1----:R-:W-:-:S03]  /*6e00*/  IABS R7, R7 ;  /* 0x0000000700077213 */ /* 0x002fc60000000000 */
[----:B------:R-:W-:Y:S01]  /*6e10*/  @!P3 IMAD.IADD R19, R19, 0x1, -R90 ;  /* 0x000000011313b824 */ /* 0x000fe200078e0a5a */
[C---:B------:R-:W-:Y:S01]  /*6e20*/  ISETP.GT.U32.AND P3, PT, R90.reuse, R18, PT ;  /* 0x000000125a00720c */ /* 0x040fe20003f64070 */
[----:B------:R-:W-:Y:S02]  /*6e30*/  IMAD.MOV R12, RZ, RZ, -R12 ;  /* 0x000000ffff0c7224 */ /* 0x000fe400078e0a0c */
[----:B------:R-:W-:Y:S01]  /*6e40*/  VIADD R21, R93, 0xaa ;  /* 0x000000aa5d157836 */ /* 0x000fe20000000000 */
[----:B------:R-:W-:Y:S01]  /*6e50*/  ISETP.GT.U32.AND P1, PT, R90, R19, PT ;  /* 0x000000135a00720c */ /* 0x000fe20003f24070 */
[----:B------:R-:W-:-:S03]  /*6e60*/  IMAD.HI.U32 R11, R0, R7, RZ ;  /* 0x00000007000b7227 */ /* 0x000fc600078e00ff */
[----:B------:R-:W-:Y:S01]  /*6e70*/  IABS R5, R21 ;  /* 0x0000001500057213 */ /* 0x000fe20000000000 */
[C---:B------:R-:W-:Y:S01]  /*6e80*/  IMAD R10, R90.reuse, R12, R10 ;  /* 0x0000000c5a0a7224 */ /* 0x040fe200078e020a */
[----:B------:R-:W-:Y:S01]  /*6e90*/  STL [R1+0x1850], R21 ;  /* 0x0018501501007387 */ /* 0x000fe20000100800 */
[----:B------:R-:W-:Y:S02]  /*6ea0*/  IMAD.MOV R11, RZ, RZ, -R11 ;  /* 0x000000ffff0b7224 */ /* 0x000fe400078e0a0b */
[----:B------:R-:W-:Y:S01]  /*6eb0*/  @!P0 IMAD.MOV R6, RZ, RZ, -R6 ;  /* 0x000000ffff068224 */ /* 0x000fe200078e0a06 */
[C---:B------:R-:W-:Y:S01]  /*6ec0*/  ISETP.GT.U32.AND P0, PT, R90.reuse, R10, PT ;  /* 0x0000000a5a00720c */ /* 0x040fe20003f04070 */
[----:B------:R-:W-:Y:S01]  /*6ed0*/  IMAD R7, R90, R11, R7 ;  /* 0x0000000b5a077224 */ /* 0x000fe200078e0207 */
[----:B------:R-:W-:Y:S01]  /*6ee0*/  STL [R1+0x1854], R25 ;  /* 0x0018541901007387 */ /* 0x000fe20000100800 */
[--C-:B------:R-:W-:Y:S01]  /*6ef0*/  @!P3 IMAD.IADD R18, R18, 0x1, -R90.reuse ;  /* 0x000000011212b824 */ /* 0x100fe200078e0a5a */
[----:B------:R-:W-:Y:S01]  /*6f00*/  ISETP.GE.AND P3, PT, R17, RZ, PT ;  /* 0x000000ff1100720c */ /* 0x000fe20003f66270 */
[----:B------:R-:W-:Y:S01]  /*6f10*/  IMAD.HI.U32 R11, R0, R5, RZ ;  /* 0x00000005000b7227 */ /* 0x000fe200078e00ff */
[----:B------:R0:W-:Y:S03]  /*6f20*/  STL [R1+0x808], R4 ;  /* 0x0008080401007387 */ /* 0x0001e60000100800 */
[----:B------:R-:W-:Y:S01]  /*6f30*/  IMAD.MOV R11, RZ, RZ, -R11 ;  /* 0x000000ffff0b7224 */ /* 0x000fe200078e0a0b */
[----:B------:R1:W-:Y:S01]  /*6f40*/  STL [R1+0x710], R14 ;  /* 0x0007100e01007387 */ /* 0x0003e20000100800 */
[--C-:B------:R-:W-:Y:S01]  /*6f50*/  @!P1 IMAD.IADD R19, R19, 0x1, -R90.reuse ;  /* 0x0000000113139824 */ /* 0x100fe200078e0a5a */
[----:B------:R-:W-:Y:S01]  /*6f60*/  ISETP.GE.AND P1, PT, R16, RZ, PT ;  /* 0x000000ff1000720c */ /* 0x000fe20003f26270 */
[----:B------:R-:W-:Y:S01]  /*6f70*/  IMAD R5, R90, R11, R5 ;  /* 0x0000000b5a057224 */ /* 0x000fe200078e0205 */
[----:B------:R2:W-:Y:S01]  /*6f80*/  STL [R1+0x714], R7 ;  /* 0x0007140701007387 */ /* 0x0005e20000100800 */
[C---:B------:R-:W-:Y:S01]  /*6f90*/  VIADD R15, R93.reuse, 0x4e ;  /* 0x0000004e5d0f7836 */ /* 0x040fe20000000000 */
[----:B0-----:R-:W-:Y:S01]  /*6fa0*/  IABS R4, R25 ;  /* 0x0000001900047213 */ /* 0x001fe20000000000 */
[----:B------:R-:W-:Y:S01]  /*6fb0*/  @!P0 IMAD.IADD R10, R10, 0x1, -R90 ;  /* 0x000000010a0a8824 */ /* 0x000fe200078e0a5a */
[----:B------:R0:W-:Y:S01]  /*6fc0*/  STL [R1+0xa6c], R13 ;  /* 0x000a6c0d01007387 */ /* 0x0001e20000100800 */
[----:B------:R-:W-:Y:S01]  /*6fd0*/  IMAD.MOV.U32 R26, RZ, RZ, R18 ;  /* 0x000000ffff1a7224 */ /* 0x000fe200078e0012 */
[----:B------:R-:W-:Y:S01]  /*6fe0*/  ISETP.GT.U32.AND P0, PT, R90, R5, PT ;  /* 0x000000055a00720c */ /* 0x000fe20003f04070 */
[C---:B-1----:R-:W-:Y:S01]  /*6ff0*/  VIADD R14, R93.reuse, 0x4f ;  /* 0x0000004f5d0e7836 */ /* 0x042fe20000000000 */
[----:B------:R1:W-:Y:S01]  /*7000*/  STL [R1+0x1670], R15 ;  /* 0x0016700f01007387 */ /* 0x0003e20000100800 */
[C---:B------:R-:W-:Y:S01]  /*7010*/  VIADD R23, R93.reuse, 0xb1 ;  /* 0x000000b15d177836 */ /* 0x040fe20000000000 */
[----:B------:R-:W-:Y:S01]  /*7020*/  IABS R17, R15 ;  /* 0x0000000f00117213 */ /* 0x000fe20000000000 */
[----:B--2---:R-:W-:Y:S01]  /*7030*/  IMAD.HI.U32 R7, R0, R4, RZ ;  /* 0x0000000400077227 */ /* 0x004fe200078e00ff */
[----:B------:R-:W-:Y:S03]  /*7040*/  STL [R1+0x1678], R14 ;  /* 0x0016780e01007387 */ /* 0x000fe60000100800 */
[----:B0-----:R-:W-:Y:S01]  /*7050*/  VIADD R13, R93, 0x55 ;  /* 0x000000555d0d7836 */ /* 0x001fe20000000000 */
[----:B------:R0:W-:Y:S01]  /*7060*/  STL [R1+0xaec], R6 ;  /* 0x000aec0601007387 */ /* 0x0001e20000100800 */
[----:B------:R-:W-:Y:S01]  /*7070*/  IMAD.MOV R7, RZ, RZ, -R7 ;  /* 0x000000ffff077224 */ /* 0x000fe200078e0a07 */
[----:B-1----:R-:W-:Y:S01]  /*7080*/  IABS R15, R14 ;  /* 0x0000000e000f7213 */ /* 0x002fe20000000000 */
[----:B------:R-:W-:Y:S01]  /*7090*/  @!P3 IMAD.MOV R26, RZ, RZ, -R26 ;  /* 0x000000ffff1ab224 */ /* 0x000fe200078e0a1a */
[C---:B------:R-:W-:Y:S01]  /*70a0*/  ISETP.GT.U32.AND P3, PT, R90.reuse, R10, PT ;  /* 0x0000000a5a00720c */ /* 0x040fe20003f64070 */
[----:B------:R1:W-:Y:S01]  /*70b0*/  STL [R1+0x16a4], R13 ;  /* 0x0016a40d01007387 */ /* 0x0003e20000100800 */
[----:B------:R-:W-:-:S02]  /*70c0*/  IMAD R4, R90, R7, R4 ;  /* 0x000000075a047224 */ /* 0x000fc400078e0204 */
[----:B------:R-:W-:Y:S01]  /*70d0*/  VIADD R24, R93, 0xb0 ;  /* 0x000000b05d187836 */ /* 0x000fe20000000000 */
[----:B0-----:R-:W-:Y:S01]  /*70e0*/  IABS R6, R23 ;  /* 0x0000001700067213 */ /* 0x001fe20000000000 */
[----:B------:R-:W-:-:S03]  /*70f0*/  IMAD.HI.U32 R20, R0, R17, RZ ;  /* 0x0000001100147227 */ /* 0x000fc600078e00ff */
[----:B------:R-:W-:Y:S01]  /*7100*/  IABS R7, R24 ;  /* 0x0000001800077213 */ /* 0x000fe20000000000 */
[----:B------:R-:W-:Y:S01]  /*7110*/  STL [R1+0x1860], R24 ;  /* 0x0018601801007387 */ /* 0x000fe20000100800 */
[----:B-1----:R-:W-:Y:S01]  /*7120*/  IABS R13, R13 ;  /* 0x0000000d000d7213 */ /* 0x002fe20000000000 */
[----:B------:R-:W-:Y:S02]  /*7130*/  IMAD.HI.U32 R16, R0, R15, RZ ;  /* 0x0000000f00107227 */ /* 0x000fe400078e00ff */
[----:B------:R-:W-:Y:S02]  /*7140*/  STL [R1+0x1868], R23 ;  /* 0x0018681701007387 */ /* 0x000fe40000100800 */
[----:B------:R-:W-:Y:S01]  /*7150*/  @!P1 IMAD.MOV R19, RZ, RZ, -R19 ;  /* 0x000000ffff139224 */ /* 0x000fe200078e0a13 */
[----:B------:R-:W-:Y:S01]  /*7160*/  ISETP.GT.U32.AND P1, PT, R90, R4, PT ;  /* 0x000000045a00720c */ /* 0x000fe20003f24070 */
[C---:B------:R-:W-:Y:S01]  /*7170*/  IMAD.HI.U32 R14, R0.reuse, R13, RZ ;  /* 0x0000000d000e7227 */ /* 0x040fe200078e00ff */
[----:B------:R-:W-:Y:S03]  /*7180*/  STL [R1+0xb38], R26 ;  /* 0x000b381a01007387 */ /* 0x000fe60000100800 */
[----:B------:R-:W-:Y:S01]  /*7190*/  IMAD.HI.U32 R11, R0, R6, RZ ;  /* 0x00000006000b7227 */ /* 0x000fe200078e00ff */
[----:B------:R-:W-:Y:S03]  /*71a0*/  STL [R1+0x80c], R19 ;  /* 0x00080c1301007387 */ /* 0x000fe60000100800 */
[----:B------:R-:W-:-:S02]  /*71b0*/  IMAD.MOV R18, RZ, RZ, -R20 ;  /* 0x000000ffff127224 */ /* 0x000fc400078e0a14 */
[----:B------:R-:W-:Y:S02]  /*71c0*/  IMAD.MOV R16, RZ, RZ, -R16 ;  /* 0x000000ffff107224 */ /* 0x000fe400078e0a10 */
[----:B------:R-:W-:Y:S02]  /*71d0*/  @!P0 IMAD.IADD R5, R5, 0x1, -R90 ;  /* 0x0000000105058824 */ /* 0x000fe400078e0a5a */
[----:B------:R-:W-:Y:S02]  /*71e0*/  IMAD.MOV R14, RZ, RZ, -R14 ;  /* 0x000000ffff0e7224 */ /* 0x000fe400078e0a0e */
[----:B------:R-:W-:Y:S01]  /*71f0*/  IMAD.MOV R11, RZ, RZ, -R11 ;  /* 0x000000ffff0b7224 */ /* 0x000fe200078e0a0b */
[----:B------:R-:W-:Y:S01]  /*7200*/  ISETP.GT.U32.AND P0, PT, R90, R5, PT ;  /* 0x000000055a00720c */ /* 0x000fe20003f04070 */
[----:B------:R-:W-:Y:S01]  /*7210*/  @!P3 IMAD.IADD R10, R10, 0x1, -R90 ;  /* 0x000000010a0ab824 */ /* 0x000fe200078e0a5a */
[----:B------:R-:W-:Y:S01]  /*7220*/  ISETP.GE.AND P3, PT, R22, RZ, PT ;  /* 0x000000ff1600720c */ /* 0x000fe20003f66270 */
[----:B------:R-:W-:-:S02]  /*7230*/  IMAD R17, R90, R18, R17 ;  /* 0x000000125a117224 */ /* 0x000fc400078e0211 */
        /* <DEDUP_REMOVED lines=9> */
[----:B------:R-:W-:-:S02]  /*72d0*/  @!P1 IMAD.IADD R4, R4, 0x1, -R90 ;  /* 0x0000000104049824 */ /* 0x000fc400078e0a5a */
[C---:B------:R-:W-:Y:S01]  /*72e0*/  IMAD R7, R90.reuse, R12, R7 ;  /* 0x0000000c5a077224 */ /* 0x040fe200078e0207 */
[----:B------:R2:W-:Y:S01]  /*72f0*/  STL [R1+0x1690], R11 ;  /* 0x0016900b01007387 */ /* 0x0005e20000100800 */
[----:B------:R-:W-:Y:S01]  /*7300*/  @!P0 IMAD.IADD R5, R5, 0x1, -R90 ;  /* 0x0000000105058824 */ /* 0x000fe200078e0a5a */
[----:B0-----:R-:W-:Y:S01]  /*7310*/  IABS R15, R11 ;  /* 0x0000000b000f7213 */ /* 0x001fe20000000000 */
[C---:B------:R-:W-:Y:S01]  /*7320*/  VIADD R22, R93.reuse, 0xb2 ;  /* 0x000000b25d167836 */ /* 0x040fe20000000000 */
[----:B------:R-:W-:Y:S01]  /*7330*/  ISETP.GT.U32.AND P1, PT, R90, R4, PT ;  /* 0x000000045a00720c */ /* 0x000fe20003f24070 */
[----:B------:R-:W-:Y:S01]  /*7340*/  VIADD R17, R93, 0xb8 ;  /* 0x000000b85d117836 */ /* 0x000fe20000000000 */
[----:B------:R-:W-:Y:S01]  /*7350*/  ISETP.GE.AND P0, PT, R21, RZ, PT ;  /* 0x000000ff1500720c */ /* 0x000fe20003f06270 */
[----:B------:R-:W-:Y:S01]  /*7360*/  VIADD R21, R93, 0xb3 ;  /* 0x000000b35d157836 */ /* 0x000fe20000000000 */
[----:B------:R-:W-:Y:S01]  /*7370*/  STL [R1+0x185c], R22 ;  /* 0x00185c1601007387 */ /* 0x000fe20000100800 */
[----:B------:R-:W-:Y:S01]  /*7380*/  IMAD.HI.U32 R16, R0, R15, RZ ;  /* 0x0000000f00107227 */ /* 0x000fe200078e00ff */
[----:B-1----:R-:W-:-:S02]  /*7390*/  IABS R13, R17 ;  /* 0x00000011000d7213 */ /* 0x002fc40000000000 */
[----:B------:R-:W-:Y:S01]  /*73a0*/  STL [R1+0x1864], R21 ;  /* 0x0018641501007387 */ /* 0x000fe20000100800 */
[----:B--2---:R-:W-:Y:S01]  /*73b0*/  IMAD.MOV.U32 R11, RZ, RZ, R10 ;  /* 0x000000ffff0b7224 */ /* 0x004fe200078e000a */
[----:B------:R-:W-:Y:S01]  /*73c0*/  IABS R10, R22 ;  /* 0x00000016000a7213 */ /* 0x000fe20000000000 */
[----:B------:R-:W-:Y:S01]  /*73d0*/  IMAD.MOV R16, RZ, RZ, -R16 ;  /* 0x000000ffff107224 */ /* 0x000fe200078e0a10 */
[----:B------:R-:W-:Y:S01]  /*73e0*/  STL [R1+0x1870], R17 ;  /* 0x0018701101007387 */ /* 0x000fe20000100800 */
[----:B------:R-:W-:Y:S01]  /*73f0*/  @!P3 IMAD.MOV R11, RZ, RZ, -R11 ;  /* 0x000000ffff0bb224 */ /* 0x000fe200078e0a0b */
[----:B------:R-:W-:Y:S01]  /*7400*/  ISETP.GT.U32.AND P3, PT, R90, R7, PT ;  /* 0x000000075a00720c */ /* 0x000fe20003f64070 */
[----:B------:R-:W-:Y:S01]  /*7410*/  @!P1 IMAD.IADD R4, R4, 0x1, -R90 ;  /* 0x0000000104049824 */ /* 0x000fe200078e0a5a */
[C---:B------:R-:W-:Y:S01]  /*7420*/  ISETP.GT.U32.AND P1, PT, R90.reuse, R6, PT ;  /* 0x000000065a00720c */ /* 0x040fe20003f24070 */
[----:B------:R-:W-:Y:S01]  /*7430*/  @!P0 IMAD.MOV R5, RZ, RZ, -R5 ;  /* 0x000000ffff058224 */ /* 0x000fe200078e0a05 */
[----:B------:R-:W-:Y:S01]  /*7440*/  STL [R1+0xa7c], R11 ;  /* 0x000a7c0b01007387 */ /* 0x000fe20000100800 */
[----:B------:R-:W-:Y:S01]  /*7450*/  ISETP.GE.AND P0, PT, R25, RZ, PT ;  /* 0x000000ff1900720c */ /* 0x000fe20003f06270 */
[----:B------:R-:W-:-:S02]  /*7460*/  IMAD R15, R90, R16, R15 ;  /* 0x000000105a0f7224 */ /* 0x000fc400078e020f */
[----:B------:R0:W-:Y:S01]  /*7470*/  STL [R1+0xac4], R5 ;  /* 0x000ac40501007387 */ /* 0x0001e20000100800 */
[----:B------:R-:W-:Y:S02]  /*7480*/  VIADD R16, R93, 0xb9 ;  /* 0x000000b95d107836 */ /* 0x000fe40000000000 */
[----:B------:R-:W-:Y:S01]  /*7490*/  IMAD.HI.U32 R14, R0, R13, RZ ;  /* 0x0000000d000e7227 */ /* 0x000fe200078e00ff */
[----:B------:R1:W-:Y:S03]  /*74a0*/  STL [R1+0x724], R15 ;  /* 0x0007240f01007387 */ /* 0x0003e60000100800 */
[--C-:B------:R-:W-:Y:S02]  /*74b0*/  @!P3 IMAD.IADD R7, R7, 0x1, -R90.reuse ;  /* 0x000000010707b824 */ /* 0x100fe400078e0a5a */
[----:B------:R-:W-:Y:S01]  /*74c0*/  @!P1 IMAD.IADD R6, R6, 0x1, -R90 ;  /* 0x0000000106069824 */ /* 0x000fe200078e0a5a */
[----:B0-----:R-:W-:Y:S01]  /*74d0*/  IABS R5, R21 ;  /* 0x0000001500057213 */ /* 0x001fe20000000000 */
[----:B------:R-:W-:Y:S01]  /*74e0*/  IMAD.HI.U32 R11, R0, R10, RZ ;  /* 0x0000000a000b7227 */ /* 0x000fe200078e00ff */
[----:B------:R-:W-:-:S02]  /*74f0*/  ISETP.GT.U32.AND P3, PT, R90, R7, PT ;  /* 0x000000075a00720c */ /* 0x000fc40003f64070 */
[----:B------:R-:W-:Y:S01]  /*7500*/  ISETP.GE.AND P1, PT, R24, RZ, PT ;  /* 0x000000ff1800720c */ /* 0x000fe20003f26270 */
[----:B------:R-:W-:-:S04]  /*7510*/  IMAD.HI.U32 R12, R0, R5, RZ ;  /* 0x00000005000c7227 */ /* 0x000fc800078e00ff */
[----:B------:R-:W-:Y:S02]  /*7520*/  IMAD.MOV R12, RZ, RZ, -R12 ;  /* 0x000000ffff0c7224 */ /* 0x000fe400078e0a0c */
[----:B------:R-:W-:Y:S01]  /*7530*/  @!P0 IMAD.MOV R4, RZ, RZ, -R4 ;  /* 0x000000ffff048224 */ /* 0x000fe200078e0a04 */
[C---:B------:R-:W-:Y:S01]  /*7540*/  ISETP.GT.U32.AND P0, PT, R90.reuse, R6, PT ;  /* 0x000000065a00720c */ /* 0x040fe20003f04070 */
[----:B------:R-:W-:Y:S02]  /*7550*/  IMAD R5, R90, R12, R5 ;  /* 0x0000000c5a057224 */ /* 0x000fe400078e0205 */
[----:B------:R-:W-:Y:S01]  /*7560*/  @!P3 IMAD.IADD R7, R7, 0x1, -R90 ;  /* 0x000000010707b824 */ /* 0x000fe200078e0a5a */
[----:B------:R0:W-:Y:S01]  /*7570*/  STL [R1+0xb34], R4 ;  /* 0x000b340401007387 */ /* 0x0001e20000100800 */
[----:B------:R-:W-:Y:S02]  /*7580*/  IMAD.MOV R11, RZ, RZ, -R11 ;  /* 0x000000ffff0b7224 */ /* 0x000fe400078e0a0b */
[----:B------:R-:W-:Y:S01]  /*7590*/  IMAD.MOV.U32 R18, RZ, RZ, R7 ;  /* 0x000000ffff127224 */ /* 0x000fe200078e0007 */
[----:B------:R-:W-:Y:S01]  /*75a0*/  IABS R7, R16 ;  /* 0x0000001000077213 */ /* 0x000fe20000000000 */
[----:B-1----:R-:W-:-:S02]  /*75b0*/  VIADD R15, R93, 0x57 ;  /* 0x000000575d0f7836 */ /* 0x002fc40000000000 */
[----:B------:R-:W-:Y:S01]  /*75c0*/  @!P1 IMAD.MOV R18, RZ, RZ, -R18 ;  /* 0x000000ffff129224 */ /* 0x000fe200078e0a12 */
[----:B------:R-:W-:Y:S01]  /*75d0*/  ISETP.GT.U32.AND P1, PT, R90, R5, PT ;  /* 0x000000055a00720c */ /* 0x000fe20003f24070 */
[----:B------:R-:W-:Y:S01]  /*75e0*/  @!P0 IMAD.IADD R6, R6, 0x1, -R90 ;  /* 0x0000000106068824 */ /* 0x000fe200078e0a5a */
[----:B------:R1:W-:Y:S01]  /*75f0*/  STL [R1+0x1688], R15 ;  /* 0x0016880f01007387 */ /* 0x0003e20000100800 */
[C---:B0-----:R-:W-:Y:S01]  /*7600*/  IMAD R4, R90.reuse, R11, R10 ;  /* 0x0000000b5a047224 */ /* 0x041fe200078e020a */
[----:B------:R-:W-:Y:S01]  /*7610*/  IABS R11, R15 ;  /* 0x0000000f000b7213 */ /* 0x000fe20000000000 */
[----:B------:R-:W-:Y:S01]  /*7620*/  IMAD.MOV R14, RZ, RZ, -R14 ;  /* 0x000000ffff0e7224 */ /* 0x000fe200078e0a0e */
[----:B------:R-:W-:Y:S01]  /*7630*/  ISETP.GE.AND P0, PT, R23, RZ, PT ;  /* 0x000000ff1700720c */ /* 0x000fe20003f06270 */
[----:B------:R-:W-:Y:S01]  /*7640*/  IMAD.MOV.U32 R23, RZ, RZ, R6 ;  /* 0x000000ffff177224 */ /* 0x000fe200078e0006 */
[C---:B------:R-:W-:Y:S01]  /*7650*/  ISETP.GT.U32.AND P3, PT, R90.reuse, R4, PT ;  /* 0x000000045a00720c */ /* 0x040fe20003f64070 */
[----:B------:R-:W-:Y:S01]  /*7660*/  IMAD R13, R90, R14, R13 ;  /* 0x0000000e5a0d7224 */ /* 0x000fe200078e020d */
[----:B------:R-:W-:Y:S01]  /*7670*/  STL [R1+0x186c], R16 ;  /* 0x00186c1001007387 */ /* 0x000fe20000100800 */
[----:B------:R-:W-:-:S02]  /*7680*/  VIADD R19, R93, 0xbb ;  /* 0x000000bb5d137836 */ /* 0x000fc40000000000 */
[----:B------:R-:W-:Y:S01]  /*7690*/  @!P1 IADD3 R5, PT, PT, R5, -R90, RZ ;  /* 0x8000005a05059210 */ /* 0x000fe20007ffe0ff */
[----:B-1----:R-:W-:Y:S02]  /*76a0*/  IMAD.HI.U32 R15, R0, R7, RZ ;  /* 0x00000007000f7227 */ /* 0x002fe400078e00ff */
[----:B------:R-:W-:Y:S02]  /*76b0*/  IABS R14, R19 ;  /* 0x00000013000e7213 */ /* 0x000fe40000000000 */
[----:B------:R-:W-:Y:S01]  /*76c0*/  ISETP.GT.U32.AND P1, PT, R90, R5, PT ;  /* 0x000000055a00720c */ /* 0x000fe20003f24070 */
[----:B------:R-:W-:Y:S02]  /*76d0*/  IMAD.MOV R15, RZ, RZ, -R15 ;  /* 0x000000ffff0f7224 */ /* 0x000fe400078e0a0f */
[----:B------:R-:W-:Y:S02]  /*76e0*/  @!P3 IMAD.IADD R4, R4, 0x1, -R90 ;  /* 0x000000010404b824 */ /* 0x000fe400078e0a5a */
[----:B------:R-:W-:-:S02]  /*76f0*/  IMAD R7, R90, R15, R7 ;  /* 0x0000000f5a077224 */ /* 0x000fc400078e0207 */
[----:B------:R-:W-:Y:S01]  /*7700*/  @!P0 IMAD.MOV R23, RZ, RZ, -R23 ;  /* 0x000000ffff178224 */ /* 0x000fe200078e0a17 */
[C---:B------:R-:W-:Y:S01]  /*7710*/  ISETP.GT.U32.AND P3, PT, R90.reuse, R4, PT ;  /* 0x000000045a00720c */ /* 0x040fe20003f64070 */
[----:B------:R-:W-:Y:S01]  /*7720*/  VIADD R20, R93, 0xba ;  /* 0x000000ba5d147836 */ /* 0x000fe20000000000 */
[----:B------:R-:W-:Y:S01]  /*7730*/  ISETP.GT.U32.AND P0, PT, R90, R13, PT ;  /* 0x0000000d5a00720c */ /* 0x000fe20003f04070 */
[----:B------:R-:W-:-:S03]  /*7740*/  IMAD.HI.U32 R6, R0, R14, RZ ;  /* 0x0000000e00067227 */ /* 0x000fc600078e00ff */
[----:B------:R-:W-:Y:S01]  /*7750*/  STL [R1+0x1874], R20 ;  /* 0x0018741401007387 */ /* 0x000fe20000100800 */
[----:B------:R-:W-:Y:S01]  /*7760*/  @!P1 IMAD.IADD R5, R5, 0x1, -R90 ;  /* 0x0000000105059824 */ /* 0x000fe200078e0a5a */
[----:B------:R-:W-:Y:S01]  /*7770*/  ISETP.GT.U32.AND P1, PT, R90, R7, PT ;  /* 0x000000075a00720c */ /* 0x000fe20003f24070 */
[----:B------:R-:W-:Y:S01]  /*7780*/  IMAD.MOV R6, RZ, RZ, -R6 ;  /* 0x000000ffff067224 */ /* 0x000fe200078e0a06 */
[----:B------:R0:W-:Y:S01]  /*7790*/  STL [R1+0x810], R18 ;  /* 0x0008101201007387 */ /* 0x0001e20000100800 */
[----:B------:R-:W-:-:S03]  /*77a0*/  IMAD.HI.U32 R12, R0, R11, RZ ;  /* 0x0000000b000c7227 */ /* 0x000fc600078e00ff */
[----:B------:R-:W-:Y:S01]  /*77b0*/  STL [R1+0x1878], R19 ;  /* 0x0018781301007387 */ /* 0x000fe20000100800 */
[--C-:B------:R-:W-:Y:S01]  /*77c0*/  @!P3 IMAD.IADD R4, R4, 0x1, -R90.reuse ;  /* 0x000000010404b824 */ /* 0x100fe200078e0a5a */
[----:B------:R-:W-:Y:S01]  /*77d0*/  ISETP.GE.AND P3, PT, R22, RZ, PT ;  /* 0x000000ff1600720c */ /* 0x000fe20003f66270 */
[----:B------:R-:W-:Y:S01]  /*77e0*/  @!P0 IMAD.IADD R13, R13, 0x1, -R90 ;  /* 0x000000010d0d8824 */ /* 0x000fe200078e0a5a */
[----:B------:R-:W-:Y:S01]  /*77f0*/  ISETP.GE.AND P0, PT, R21, RZ, PT ;  /* 0x000000ff1500720c */ /* 0x000fe20003f06270 */
[----:B------:R-:W-:Y:S01]  /*7800*/  IMAD R14, R90, R6, R14 ;  /* 0x000000065a0e7224 */ /* 0x000fe200078e020e */
[----:B0-----:R-:W-:Y:S01]  /*7810*/  IABS R18, R20 ;  /* 0x0000001400127213 */ /* 0x001fe20000000000 */
[----:B------:R-:W-:Y:S01]  /*7820*/  @!P1 IMAD.IADD R7, R7, 0x1, -R90 ;  /* 0x0000000107079824 */ /* 0x000fe200078e0a5a */
[----:B------:R-:W-:Y:S01]  /*7830*/  STL [R1+0xa80], R23 ;  /* 0x000a801701007387 */ /* 0x000fe20000100800 */
[----:B------:R-:W-:Y:S02]  /*7840*/  IMAD.MOV R12, RZ, RZ, -R12 ;  /* 0x000000ffff0c7224 */ /* 0x000fe400078e0a0c */
[----:B------:R-:W-:Y:S01]  /*7850*/  IMAD.HI.U32 R10, R0, R18, RZ ;  /* 0x00000012000a7227 */ /* 0x000fe200078e00ff */
[----:B------:R-:W-:-:S03]  /*7860*/  ISETP.GT.U32.AND P1, PT, R90, R7, PT ;  /* 0x000000075a00720c */ /* 0x000fc60003f24070 */
[----:B------:R-:W-:Y:S01]  /*7870*/  @!P3 IMAD.MOV R4, RZ, RZ, -R4 ;  /* 0x000000ffff04b224 */ /* 0x000fe200078e0a04 */
[C---:B------:R-:W-:Y:S01]  /*7880*/  ISETP.GT.U32.AND P3, PT, R90.reuse, R13, PT ;  /* 0x0000000d5a00720c */ /* 0x040fe20003f64070 */
[----:B------:R-:W-:Y:S02]  /*7890*/  IMAD.MOV R10, RZ, RZ, -R10 ;  /* 0x000000ffff0a7224 */ /* 0x000fe400078e0a0a */
[C---:B------:R-:W-:Y:S02]  /*78a0*/  IMAD R11, R90.reuse, R12, R11 ;  /* 0x0000000c5a0b7224 */ /* 0x040fe400078e020b */
[C---:B------:R-:W-:Y:S02]  /*78b0*/  IMAD R18, R90.reuse, R10, R18 ;  /* 0x0000000a5a127224 */ /* 0x040fe400078e0212 */
[----:B------:R-:W-:Y:S01]  /*78c0*/  VIADD R24, R93, 0xc0 ;  /* 0x000000c05d187836 */ /* 0x000fe20000000000 */
[----:B------:R0:W-:Y:S01]  /*78d0*/  STL [R1+0x728], R11 ;  /* 0x0007280b01007387 */ /* 0x0001e20000100800 */
[----:B------:R-:W-:Y:S01]  /*78e0*/  @!P1 IMAD.IADD R7, R7, 0x1, -R90 ;  /* 0x0000000107079824 */ /* 0x000fe200078e0a5a */
[----:B------:R-:W-:Y:S01]  /*78f0*/  ISETP.GT.U32.AND P1, PT, R90, R14, PT ;  /* 0x0000000e5a00720c */ /* 0x000fe20003f24070 */
[----:B------:R-:W-:-:S02]  /*7900*/  IMAD.MOV.U32 R12, RZ, RZ, R5 ;  /* 0x000000ffff0c7224 */ /* 0x000fc400078e0005 */
[----:B------:R-:W-:Y:S01]  /*7910*/  @!P3 IMAD.IADD R13, R13, 0x1, -R90 ;  /* 0x000000010d0db824 */ /* 0x000fe200078e0a5a */
[----:B------:R-:W-:Y:S01]  /*7920*/  ISETP.GE.AND P3, PT, R17, RZ, PT ;  /* 0x000000ff1100720c */ /* 0x000fe20003f66270 */
[C---:B------:R-:W-:Y:S02]  /*7930*/  VIADD R15, R93.reuse, 0x5d ;  /* 0x0000005d5d0f7836 */ /* 0x040fe40000000000 */
[----:B------:R-:W-:Y:S01]  /*7940*/  @!P0 IMAD.MOV R12, RZ, RZ, -R12 ;  /* 0x000000ffff0c8224 */ /* 0x000fe200078e0a0c */
[----:B0-----:R-:W-:Y:S01]  /*7950*/  IABS R11, R24 ;  /* 0x00000018000b7213 */ /* 0x001fe20000000000 */
[C---:B------:R-:W-:Y:S01]  /*7960*/  VIADD R23, R93.reuse, 0xc1 ;  /* 0x000000c15d177836 */ /* 0x040fe20000000000 */
[----:B------:R-:W-:Y:S01]  /*7970*/  ISETP.GT.U32.AND P0, PT, R90, R18, PT ;  /* 0x000000125a00720c */ /* 0x000fe20003f04070 */
[C---:B------:R-:W-:Y:S01]  /*7980*/  VIADD R22, R93.reuse, 0xc2 ;  /* 0x000000c25d167836 */ /* 0x040fe20000000000 */
[----:B------:R0:W-:Y:S01]  /*7990*/  STL [R1+0x16a0], R15 ;  /* 0x0016a00f01007387 */ /* 0x0001e20000100800 */
[--C-:B------:R-:W-:Y:S01]  /*79a0*/  @!P1 IMAD.IADD R14, R14, 0x1, -R90.reuse ;  /* 0x000000010e0e9824 */ /* 0x100fe200078e0a5a */
[----:B------:R-:W-:Y:S01]  /*79b0*/  IABS R10, R15 ;  /* 0x0000000f000a7213 */ /* 0x000fe20000000000 */
[----:B------:R-:W-:Y:S01]  /*79c0*/  IMAD.MOV.U32 R5, RZ, RZ, R11 ;  /* 0x000000ffff057224 */ /* 0x000fe200078e000b */
[----:B------:R-:W-:Y:S01]  /*79d0*/  STL [R1+0x187c], R24 ;  /* 0x00187c1801007387 */ /* 0x000fe20000100800 */
[----:B------:R-:W-:Y:S01]  /*79e0*/  @!P3 IMAD.MOV R13, RZ, RZ, -R13 ;  /* 0x000000ffff0db224 */ /* 0x000fe200078e0a0d */
[----:B------:R-:W-:Y:S01]  /*79f0*/  ISETP.GT.U32.AND P1, PT, R90, R14, PT ;  /* 0x0000000e5a00720c */ /* 0x000fe20003f24070 */
[----:B------:R-:W-:Y:S01]  /*7a00*/  VIADD R17, R93, 0x5e ;  /* 0x0000005e5d117836 */ /* 0x000fe20000000000 */
[----:B------:R-:W-:Y:S01]  /*7a10*/  STL [R1+0x1880], R23 ;  /* 0x0018801701007387 */ /* 0x000fe20000100800 */
[----:B------:R-:W-:Y:S01]  /*7a20*/  ISETP.GE.AND P3, PT, R16, RZ, PT ;  /* 0x000000ff1000720c */ /* 0x000fe20003f66270 */
[----:B0-----:R-:W-:Y:S01]  /*7a30*/  IMAD.HI.U32 R15, R0, R10, RZ ;  /* 0x0000000a000f7227 */ /* 0x001fe200078e00ff */
[----:B------:R-:W-:Y:S01]  /*7a40*/  IABS R6, R23 ;  /* 0x0000001700067213 */ /* 0x000fe20000000000 */
[----:B------:R-:W-:Y:S02]  /*7a50*/  STL [R1+0x1888], R22 ;  /* 0x0018881601007387 */ /* 0x000fe40000100800 */
[----:B------:R-:W-:-:S02]  /*7a60*/  @!P0 IMAD.IADD R18, R18, 0x1, -R90 ;  /* 0x0000000112128824 */ /* 0x000fc400078e0a5a */
[----:B------:R0:W-:Y:S01]  /*7a70*/  STL [R1+0xaac], R4 ;  /* 0x000aac0401007387 */ /* 0x0001e20000100800 */
[----:B------:R-:W-:Y:S02]  /*7a80*/  IMAD.MOV R15, RZ, RZ, -R15 ;  /* 0x000000ffff0f7224 */ /* 0x000fe400078e0a0f */
[----:B------:R-:W-:Y:S01]  /*7a90*/  ISETP.GT.U32.AND P0, PT, R90, R18, PT ;  /* 0x000000125a00720c */ /* 0x000fe20003f04070 */
[----:B------:R1:W-:Y:S01]  /*7aa0*/  STL [R1+0xb10], R12 ;  /* 0x000b100c01007387 */ /* 0x0003e20000100800 */
[----:B------:R-:W-:Y:S02]  /*7ab0*/  @!P1 IMAD.IADD R14, R14, 0x1, -R90 ;  /* 0x000000010e0e9824 */ /* 0x000fe400078e0a5a */
[----:B------:R-:W-:Y:S01]  /*7ac0*/  @!P3 IMAD.MOV R7, RZ, RZ, -R7 ;  /* 0x000000ffff07b224 */ /* 0x000fe200078e0a07 */
[----:B------:R-:W-:Y:S01]  /*7ad0*/  ISETP.GE.AND P3, PT, R20, RZ, PT ;  /* 0x000000ff1400720c */ /* 0x000fe20003f66270 */
[----:B------:R-:W-:Y:S01]  /*7ae0*/  IMAD.HI.U32 R11, R0, R6, RZ ;  /* 0x00000006000b7227 */ /* 0x000fe200078e00ff */
[----:B0-----:R-:W-:-:S03]  /*7af0*/  IABS R4, R22 ;  /* 0x0000001600047213 */ /* 0x001fc60000000000 */
[----:B------:R-:W-:Y:S02]  /*7b00*/  IMAD R15, R90, R15, R10 ;  /* 0x0000000f5a0f7224 */ /* 0x000fe400078e020a */
[----:B-1----:R-:W-:-:S03]  /*7b10*/  IMAD.HI.U32 R12, R0, R5, RZ ;  /* 0x00000005000c7227 */ /* 0x002fc600078e00ff */
[----:B------:R0:W-:Y:S01]  /*7b20*/  STL [R1+0x72c], R15 ;  /* 0x00072c0f01007387 */ /* 0x0001e20000100800 */
[----:B------:R-:W-:Y:S02]  /*7b30*/  IMAD.MOV R12, RZ, RZ, -R12 ;  /* 0x000000ffff0c7224 */ /* 0x000fe400078e0a0c */
[----:B------:R-:W-:Y:S01]  /*7b40*/  @!P0 IMAD.IADD R18, R18, 0x1, -R90 ;  /* 0x0000000112128824 */ /* 0x000fe200078e0a5a */
[----:B------:R1:W-:Y:S01]  /*7b50*/  STL [R1+0x814], R13 ;  /* 0x0008140d01007387 */ /* 0x0003e20000100800 */
[C---:B------:R-:W-:Y:S01]  /*7b60*/  IMAD R5, R90.reuse, R12, R5 ;  /* 0x0000000c5a057224 */ /* 0x040fe200078e0205 */
[----:B------:R-:W-:Y:S01]  /*7b70*/  ISETP.GE.AND P0, PT, R19, RZ, PT ;  /* 0x000000ff1300720c */ /* 0x000fe20003f06270 */
[----:B------:R-:W-:Y:S01]  /*7b80*/  IMAD.MOV R11, RZ, RZ, -R11 ;  /* 0x000000ffff0b7224 */ /* 0x000fe200078e0a0b */
[----:B------:R2:W-:Y:S01]  /*7b90*/  STL [R1+0x168c], R17 ;  /* 0x00168c1101007387 */ /* 0x0005e20000100800 */
[----:B------:R-:W-:Y:S01]  /*7ba0*/  IMAD.MOV.U32 R25, RZ, RZ, R18 ;  /* 0x000000ffff197224 */ /* 0x000fe200078e0012 */
[----:B------:R-:W-:Y:S01]  /*7bb0*/  ISETP.GT.U32.AND P1, PT, R90, R5, PT ;  /* 0x000000055a00720c */ /* 0x000fe20003f24070 */
[----:B0-----:R-:W-:-:S02]  /*7bc0*/  VIADD R15, R93, 0x5f ;  /* 0x0000005f5d0f7836 */ /* 0x001fc40000000000 */
[----:B------:R-:W-:Y:S02]  /*7bd0*/  IMAD R6, R90, R11, R6 ;  /* 0x0000000b5a067224 */ /* 0x000fe400078e0206 */
[C---:B-1----:R-:W-:Y:S01]  /*7be0*/  VIADD R13, R93.reuse, 0x65 ;  /* 0x000000655d0d7836 */ /* 0x042fe20000000000 */
[----:B------:R0:W-:Y:S01]  /*7bf0*/  STL [R1+0x1698], R15 ;  /* 0x0016980f01007387 */ /* 0x0001e20000100800 */
[----:B------:R-:W-:Y:S01]  /*7c00*/  VIADD R16, R93, 0x66 ;  /* 0x000000665d107836 */ /* 0x000fe20000000000 */
[----:B--2---:R-:W-:Y:S01]  /*7c10*/  IABS R17, R17 ;  /* 0x0000001100117213 */ /* 0x004fe20000000000 */
[----:B------:R-:W-:Y:S01]  /*7c20*/  @!P3 IMAD.MOV R25, RZ, RZ, -R25 ;  /* 0x000000ffff19b224 */ /* 0x000fe200078e0a19 */
[----:B------:R1:W-:Y:S01]  /*7c30*/  STL [R1+0x16bc], R13 ;  /* 0x0016bc0d01007387 */ /* 0x0003e20000100800 */
[C---:B------:R-:W-:Y:S01]  /*7c40*/  IMAD.HI.U32 R10, R0.reuse, R4, RZ ;  /* 0x00000004000a7227 */ /* 0x040fe200078e00ff */
[----:B------:R-:W-:Y:S02]  /*7c50*/  IABS R11, R16 ;  /* 0x00000010000b7213 */ /* 0x000fe40000000000 */
[----:B------:R2:W-:Y:S01]  /*7c60*/  STL [R1+0x16c4], R16 ;  /* 0x0016c41001007387 */ /* 0x0005e20000100800 */
[----:B------:R-:W-:Y:S01]  /*7c70*/  @!P1 IMAD.IADD R5, R5, 0x1, -R90 ;  /* 0x0000000105059824 */ /* 0x000fe200078e0a5a */
[----:B0-----:R-:W-:Y:S01]  /*7c80*/  IABS R15, R15 ;  /* 0x0000000f000f7213 */ /* 0x001fe20000000000 */
[----:B------:R-:W-:Y:S01]  /*7c90*/  IMAD.HI.U32 R20, R0, R17, RZ ;  /* 0x0000001100147227 */ /* 0x000fe200078e00ff */
[C---:B------:R-:W-:Y:S01]  /*7ca0*/  ISETP.GT.U32.AND P1, PT, R90.reuse, R6, PT ;  /* 0x000000065a00720c */ /* 0x040fe20003f24070 */
[----:B------:R0:W-:Y:S01]  /*7cb0*/  STL [R1+0xa70], R7 ;  /* 0x000a700701007387 */ /* 0x0001e20000100800 */
[----:B------:R-:W-:Y:S01]  /*7cc0*/  ISETP.GT.U32.AND P3, PT, R90, R5, PT ;  /* 0x000000055a00720c */ /* 0x000fe20003f64070 */
[----:B------:R-:W-:Y:S01]  /*7cd0*/  IMAD.MOV R10, RZ, RZ, -R10 ;  /* 0x000000ffff0a7224 */ /* 0x000fe200078e0a0a */
[----:B-1----:R-:W-:Y:S01]  /*7ce0*/  IABS R13, R13 ;  /* 0x0000000d000d7213 */ /* 0x002fe20000000000 */
[----:B------:R-:W-:-:S02]  /*7cf0*/  VIADD R21, R93, 0xc3 ;  /* 0x000000c35d157836 */ /* 0x000fc40000000000 */
[----:B--2---:R-:W-:-:S03]  /*7d00*/  IMAD.HI.U32 R16, R0, R15, RZ ;  /* 0x0000000f00107227 */ /* 0x004fc600078e00ff */
[----:B------:R-:W-:Y:S01]  /*7d10*/  STL [R1+0x1884], R21 ;  /* 0x0018841501007387 */ /* 0x000fe20000100800 */
[----:B------:R-:W-:Y:S01]  /*7d20*/  IMAD.HI.U32 R19, R0, R13, RZ ;  /* 0x0000000d00137227 */ /* 0x000fe200078e00ff */
[----:B0-----:R-:W-:Y:S02]  /*7d30*/  IABS R7, R21 ;  /* 0x0000001500077213 */ /* 0x001fe40000000000 */
[----:B------:R-:W-:Y:S01]  /*7d40*/  STL [R1+0xa98], R25 ;  /* 0x000a981901007387 */ /* 0x000fe20000100800 */
[----:B------:R-:W-:Y:S02]  /*7d50*/  IMAD.MOV R18, RZ, RZ, -R20 ;  /* 0x000000ffff127224 */ /* 0x000fe400078e0a14 */
[----:B------:R-:W-:Y:S02]  /*7d60*/  IMAD R4, R90, R10, R4 ;  /* 0x0000000a5a047224 */ /* 0x000fe400078e0204 */
[----:B------:R-:W-:-:S04]  /*7d70*/  IMAD.HI.U32 R12, R0, R11, RZ ;  /* 0x0000000b000c7227 */ /* 0x000fc800078e00ff */
        /* <DEDUP_REMOVED lines=12> */
[----:B------:R-:W-:Y:S02]  /*7e40*/  IMAD R15, R90, R16, R15 ;  /* 0x000000105a0f7224 */ /* 0x000fe400078e020f */
[----:B------:R-:W-:Y:S02]  /*7e50*/  @!P1 IMAD.IADD R6, R6, 0x1, -R90 ;  /* 0x0000000106069824 */ /* 0x000fe400078e0a5a */
[C---:B------:R-:W-:Y:S01]  /*7e60*/  IMAD R13, R90.reuse, R14, R13 ;  /* 0x0000000e5a0d7224 */ /* 0x040fe200078e020d */
[----:B------:R0:W-:Y:S01]  /*7e70*/  STL [R1+0x734], R15 ;  /* 0x0007340f01007387 */ /* 0x0001e20000100800 */
[C---:B------:R-:W-:Y:S01]  /*7e80*/  IMAD R11, R90.reuse, R12, R11 ;  /* 0x0000000c5a0b7224 */ /* 0x040fe200078e020b */
[----:B------:R-:W-:Y:S01]  /*7e90*/  ISETP.GT.U32.AND P1, PT, R90, R6, PT ;  /* 0x000000065a00720c */ /* 0x000fe20003f24070 */
[----:B------:R-:W-:Y:S01]  /*7ea0*/  IMAD.MOV R10, RZ, RZ, -R10 ;  /* 0x000000ffff0a7224 */ /* 0x000fe200078e0a0a */
[----:B------:R1:W-:Y:S01]  /*7eb0*/  STL [R1+0x738], R13 ;  /* 0x0007380d01007387 */ /* 0x0003e20000100800 */
[----:B------:R-:W-:Y:S01]  /*7ec0*/  IADD3 R14, PT, PT, R93, 0xc8, RZ ;  /* 0x000000c85d0e7810 */ /* 0x000fe20007ffe0ff */
[----:B------:R-:W-:-:S02]  /*7ed0*/  @!P0 IMAD.IADD R4, R4, 0x1, -R90 ;  /* 0x0000000104048824 */ /* 0x000fc400078e0a5a */
[----:B------:R2:W-:Y:S01]  /*7ee0*/  STL [R1+0x740], R11 ;  /* 0x0007400b01007387 */ /* 0x0005e20000100800 */
[C---:B------:R-:W-:Y:S01]  /*7ef0*/  IMAD R10, R90.reuse, R10, R7 ;  /* 0x0000000a5a0a7224 */ /* 0x040fe200078e0207 */
[----:B0-----:R-:W-:Y:S01]  /*7f00*/  IABS R15, R14 ;  /* 0x0000000e000f7213 */ /* 0x001fe20000000000 */
[C---:B------:R-:W-:Y:S01]  /*7f10*/  VIADD R18, R93.reuse, 0xc9 ;  /* 0x000000c95d127836 */ /* 0x040fe20000000000 */
[----:B------:R-:W-:Y:S01]  /*7f20*/  ISETP.GT.U32.AND P0, PT, R90, R4, PT ;  /* 0x000000045a00720c */ /* 0x000fe20003f04070 */
[----:B------:R-:W-:Y:S01]  /*7f30*/  VIADD R16, R93, 0xca ;  /* 0x000000ca5d107836 */ /* 0x000fe20000000000 */
[----:B------:R-:W-:Y:S01]  /*7f40*/  STL [R1+0x188c], R14 ;  /* 0x00188c0e01007387 */ /* 0x000fe20000100800 */
[----:B------:R-:W-:Y:S01]  /*7f50*/  @!P1 IMAD.IADD R6, R6, 0x1, -R90 ;  /* 0x0000000106069824 */ /* 0x000fe200078e0a5a */
[----:B------:R-:W-:Y:S01]  /*7f60*/  ISETP.GE.AND P1, PT, R23, RZ, PT ;  /* 0x000000ff1700720c */ /* 0x000fe20003f26270 */
[----:B-1----:R-:W-:Y:S01]  /*7f70*/  IMAD.HI.U32 R13, R0, R15, RZ ;  /* 0x0000000f000d7227 */ /* 0x002fe200078e00ff */
[----:B------:R-:W-:Y:S01]  /*7f80*/  IABS R7, R18 ;  /* 0x0000001200077213 */ /* 0x000fe20000000000 */
[----:B------:R-:W-:Y:S02]  /*7f90*/  STL [R1+0x1890], R18 ;  /* 0x0018901201007387 */ /* 0x000fe40000100800 */
[----:B--2---:R-:W-:-:S02]  /*7fa0*/  IMAD.MOV.U32 R11, RZ, RZ, R5 ;  /* 0x000000ffff0b7224 */ /* 0x004fc400078e0005 */
[----:B------:R-:W-:Y:S01]  /*7fb0*/  IMAD.MOV R13, RZ, RZ, -R13 ;  /* 0x000000ffff0d7224 */ /* 0x000fe200078e0a0d */
[----:B------:R-:W-:Y:S01]  /*7fc0*/  STL [R1+0x1898], R16 ;  /* 0x0018981001007387 */ /* 0x000fe20000100800 */
[----:B------:R-:W-:Y:S01]  /*7fd0*/  @!P3 IMAD.MOV R11, RZ, RZ, -R11 ;  /* 0x000000ffff0bb224 */ /* 0x000fe200078e0a0b */
[C---:B------:R-:W-:Y:S01]  /*7fe0*/  ISETP.GT.U32.AND P3, PT, R90.reuse, R10, PT ;  /* 0x0000000a5a00720c */ /* 0x040fe20003f64070 */
[----:B------:R-:W-:Y:S01]  /*7ff0*/  IMAD.MOV.U32 R5, RZ, RZ, R7 ;  /* 0x000000ffff057224 */ /* 0x000fe200078e0007 */
[----:B------:R-:W-:Y:S01]  /*8000*/  IABS R7, R16 ;  /* 0x0000001000077213 */ /* 0x000fe20000000000 */
[----:B------:R-:W-:Y:S01]  /*8010*/  IMAD R15, R90, R13, R15 ;  /* 0x0000000d5a0f7224 */ /* 0x000fe200078e020f */
[----:B------:R0:W-:Y:S01]  /*8020*/  STL [R1+0x818], R11 ;  /* 0x0008180b01007387 */ /* 0x0001e20000100800 */
[----:B------:R-:W-:Y:S01]  /*8030*/  @!P0 IMAD.IADD R4, R4, 0x1, -R90 ;  /* 0x0000000104048824 */ /* 0x000fe200078e0a5a */
[----:B------:R-:W-:Y:S01]  /*8040*/  ISETP.GE.AND P0, PT, R22, RZ, PT ;  /* 0x000000ff1600720c */ /* 0x000fe20003f06270 */
[----:B------:R-:W-:-:S04]  /*8050*/  IMAD.HI.U32 R12, R0, R5, RZ ;  /* 0x00000005000c7227 */ /* 0x000fc800078e00ff */
[----:B------:R-:W-:Y:S01]  /*8060*/  @!P1 IMAD.MOV R6, RZ, RZ, -R6 ;  /* 0x000000ffff069224 */ /* 0x000fe200078e0a06 */
[----:B------:R-:W-:Y:S01]  /*8070*/  ISETP.GT.U32.AND P1, PT, R90, R15, PT ;  /* 0x0000000f5a00720c */ /* 0x000fe20003f24070 */
[----:B------:R-:W-:Y:S02]  /*8080*/  @!P3 IMAD.IADD R10, R10, 0x1, -R90 ;  /* 0x000000010a0ab824 */ /* 0x000fe400078e0a5a */
[----:B------:R-:W-:Y:S01]  /*8090*/  IMAD.MOV R12, RZ, RZ, -R12 ;  /* 0x000000ffff0c7224 */ /* 0x000fe200078e0a0c */
[----:B------:R1:W-:Y:S01]  /*80a0*/  STL [R1+0xa4c], R6 ;  /* 0x000a4c0601007387 */ /* 0x0003e20000100800 */
[----:B------:R-:W-:Y:S01]  /*80b0*/  VIADD R17, R93, 0xcb ;  /* 0x000000cb5d117836 */ /* 0x000fe20000000000 */
[C---:B------:R-:W-:Y:S01]  /*80c0*/  ISETP.GT.U32.AND P3, PT, R90.reuse, R10, PT ;  /* 0x0000000a5a00720c */ /* 0x040fe20003f64070 */
[----:B------:R-:W-:Y:S02]  /*80d0*/  IMAD R5, R90, R12, R5 ;  /* 0x0000000c5a057224 */ /* 0x000fe400078e0205 */
[----:B------:R-:W-:Y:S01]  /*80e0*/  @!P0 IMAD.MOV R4, RZ, RZ, -R4 ;  /* 0x000000ffff048224 */ /* 0x000fe200078e0a04 */
[----:B------:R-:W-:Y:S01]  /*80f0*/  ISETP.GE.AND P0, PT, R21, RZ, PT ;  /* 0x000000ff1500720c */ /* 0x000fe20003f06270 */
[----:B------:R-:W-:Y:S01]  /*8100*/  STL [R1+0x1894], R17 ;  /* 0x0018941101007387 */ /* 0x000fe20000100800 */
[----:B0-----:R-:W-:-:S03]  /*8110*/  IMAD.HI.U32 R11, R0, R7, RZ ;  /* 0x00000007000b7227 */ /* 0x001fc600078e00ff */
[----:B------:R0:W-:Y:S01]  /*8120*/  STL [R1+0xa88], R4 ;  /* 0x000a880401007387 */ /* 0x0001e20000100800 */
[--C-:B------:R-:W-:Y:S02]  /*8130*/  @!P1 IMAD.IADD R15, R15, 0x1, -R90.reuse ;  /* 0x000000010f0f9824 */ /* 0x100fe400078e0a5a */
[C---:B-1----:R-:W-:Y:S02]  /*8140*/  VIADD R6, R93.reuse, 0x67 ;  /* 0x000000675d067836 */ /* 0x042fe40000000000 */
[----:B------:R-:W-:Y:S01]  /*8150*/  @!P3 IMAD.IADD R10, R10, 0x1, -R90 ;  /* 0x000000010a0ab824 */ /* 0x000fe200078e0a5a */
[C---:B------:R-:W-:Y:S01]  /*8160*/  ISETP.GT.U32.AND P3, PT, R90.reuse, R5, PT ;  /* 0x000000055a00720c */ /* 0x040fe20003f64070 */
[----:B------:R-:W-:Y:S01]  /*8170*/  IMAD.MOV R11, RZ, RZ, -R11 ;  /* 0x000000ffff0b7224 */ /* 0x000fe200078e0a0b */
[C---:B------:R-:W-:Y:S01]  /*8180*/  ISETP.GT.U32.AND P1, PT, R90.reuse, R15, PT ;  /* 0x0000000f5a00720c */ /* 0x040fe20003f24070 */
[----:B------:R-:W-:Y:S01]  /*8190*/  @!P0 IMAD.MOV R10, RZ, RZ, -R10 ;  /* 0x000000ffff0a8224 */ /* 0x000fe200078e0a0a */
[----:B0-----:R-:W-:Y:S01]  /*81a0*/  IABS R4, R17 ;  /* 0x0000001100047213 */ /* 0x001fe20000000000 */
[----:B------:R0:W-:Y:S01]  /*81b0*/  STL [R1+0x16ac], R6 ;  /* 0x0016ac0601007387 */ /* 0x0001e20000100800 */
[----:B------:R-:W-:Y:S01]  /*81c0*/  IABS R13, R6 ;  /* 0x00000006000d7213 */ /* 0x000fe20000000000 */
[----:B------:R-:W-:Y:S01]  /*81d0*/  IMAD R7, R90, R11, R7 ;  /* 0x0000000b5a077224 */ /* 0x000fe200078e0207 */
[----:B------:R-:W-:Y:S01]  /*81e0*/  ISETP.GE.AND P0, PT, R14, RZ, PT ;  /* 0x000000ff0e00720c */ /* 0x000fe20003f06270 */
[----:B------:R-:W-:-:S02]  /*81f0*/  VIADD R24, R93, 0xd0 ;  /* 0x000000d05d187836 */ /* 0x000fc40000000000 */
[----:B------:R-:W-:Y:S02]  /*8200*/  VIADD R23, R93, 0xd1 ;  /* 0x000000d15d177836 */ /* 0x000fe40000000000 */
[----:B------:R-:W-:Y:S01]  /*8210*/  @!P3 IMAD.IADD R5, R5, 0x1, -R90 ;  /* 0x000000010505b824 */ /* 0x000fe200078e0a5a */
[----:B------:R-:W-:Y:S01]  /*8220*/  STL [R1+0x18ac], R24 ;  /* 0x0018ac1801007387 */ /* 0x000fe20000100800 */
[----:B0-----:R-:W-:Y:S01]  /*8230*/  IMAD.HI.U32 R6, R0, R4, RZ ;  /* 0x0000000400067227 */ /* 0x001fe200078e00ff */
[----:B------:R-:W-:Y:S02]  /*8240*/  IABS R12, R24 ;  /* 0x00000018000c7213 */ /* 0x000fe40000000000 */
[C---:B------:R-:W-:Y:S01]  /*8250*/  ISETP.GT.U32.AND P3, PT, R90.reuse, R5, PT ;  /* 0x000000055a00720c */ /* 0x040fe20003f64070 */
[----:B------:R-:W-:Y:S01]  /*8260*/  IMAD.MOV R6, RZ, RZ, -R6 ;  /* 0x000000ffff067224 */ /* 0x000fe200078e0a06 */
[----:B------:R-:W-:Y:S01]  /*8270*/  STL [R1+0x18b8], R23 ;  /* 0x0018b81701007387 */ /* 0x000fe20000100800 */
[----:B------:R-:W-:Y:S01]  /*8280*/  @!P1 IMAD.IADD R15, R15, 0x1, -R90 ;  /* 0x000000010f0f9824 */ /* 0x000fe200078e0a5a */
[C---:B------:R-:W-:Y:S01]  /*8290*/  ISETP.GT.U32.AND P1, PT, R90.reuse, R7, PT ;  /* 0x000000075a00720c */ /* 0x040fe20003f24070 */
[----:B------:R-:W-:Y:S01]  /*82a0*/  IMAD R4, R90, R6, R4 ;  /* 0x000000065a047224 */ /* 0x000fe200078e0204 */
[----:B------:R0:W-:Y:S01]  /*82b0*/  STL [R1+0xac0], R10 ;  /* 0x000ac00a01007387 */ /* 0x0001e20000100800 */
[----:B------:R-:W-:-:S02]  /*82c0*/  IMAD.MOV.U32 R19, RZ, RZ, R15 ;  /* 0x000000ffff137224 */ /* 0x000fc400078e000f */
[----:B------:R-:W-:-:S04]  /*82d0*/  IMAD.HI.U32 R14, R0, R13, RZ ;  /* 0x0000000d000e7227 */ /* 0x000fc800078e00ff */
[----:B------:R-:W-:Y:S01]  /*82e0*/  @!P0 IMAD.MOV R19, RZ, RZ, -R19 ;  /* 0x000000ffff138224 */ /* 0x000fe200078e0a13 */
[----:B------:R-:W-:Y:S01]  /*82f0*/  ISETP.GT.U32.AND P0, PT, R90, R4, PT ;  /* 0x000000045a00720c */ /* 0x000fe20003f04070 */
[----:B------:R-:W-:Y:S01]  /*8300*/  @!P3 IMAD.IADD R5, R5, 0x1, -R90 ;  /* 0x000000010505b824 */ /* 0x000fe200078e0a5a */
[----:B------:R-:W-:Y:S01]  /*8310*/  ISETP.GE.AND P3, PT, R18, RZ, PT ;  /* 0x000000ff1200720c */ /* 0x000fe20003f66270 */
[----:B------:R-:W-:Y:S01]  /*8320*/  IMAD.MOV R14, RZ, RZ, -R14 ;  /* 0x000000ffff0e7224 */ /* 0x000fe200078e0a0e */
[----:B0-----:R-:W-:Y:S01]  /*8330*/  IABS R10, R23 ;  /* 0x00000017000a7213 */ /* 0x001fe20000000000 */
[----:B------:R-:W-:Y:S02]  /*8340*/  @!P1 IMAD.IADD R7, R7, 0x1, -R90 ;  /* 0x0000000107079824 */ /* 0x000fe400078e0a5a */
[----:B------:R-:W-:Y:S02]  /*8350*/  IMAD R13, R90, R14, R13 ;  /* 0x0000000e5a0d7224 */ /* 0x000fe400078e020d */
[----:B------:R-:W-:Y:S01]  /*8360*/  IMAD.HI.U32 R6, R0, R10, RZ ;  /* 0x0000000a00067227 */ /* 0x000fe200078e00ff */
[----:B------:R-:W-:-:S02]  /*8370*/  ISETP.GT.U32.AND P1, PT, R90, R7, PT ;  /* 0x000000075a00720c */ /* 0x000fc40003f24070 */
[----:B------:R0:W-:Y:S01]  /*8380*/  STL [R1+0x73c], R13 ;  /* 0x00073c0d01007387 */ /* 0x0001e20000100800 */
[----:B------:R-:W-:Y:S01]  /*8390*/  @!P0 IMAD.IADD R4, R4, 0x1, -R90 ;  /* 0x0000000104048824 */ /* 0x000fe200078e0a5a */
[----:B------:R-:W-:Y:S01]  /*83a0*/  ISETP.GE.AND P0, PT, R16, RZ, PT ;  /* 0x000000ff1000720c */ /* 0x000fe20003f06270 */
[----:B------:R-:W-:Y:S01]  /*83b0*/  @!P3 IMAD.MOV R5, RZ, RZ, -R5 ;  /* 0x000000ffff05b224 */ /* 0x000fe200078e0a05 */
[----:B------:R1:W-:Y:S01]  /*83c0*/  STL [R1+0x81c], R19 ;  /* 0x00081c1301007387 */ /* 0x0003e20000100800 */
[----:B------:R-:W-:Y:S01]  /*83d0*/  IMAD.HI.U32 R11, R0, R12, RZ ;  /* 0x0000000c000b7227 */ /* 0x000fe200078e00ff */
[----:B------:R-:W-:-:S03]  /*83e0*/  ISETP.GT.U32.AND P3, PT, R90, R4, PT ;  /* 0x000000045a00720c */ /* 0x000fc60003f64070 */
[----:B------:R-:W-:Y:S02]  /*83f0*/  IMAD.MOV R6, RZ, RZ, -R6 ;  /* 0x000000ffff067224 */ /* 0x000fe400078e0a06 */
[C---:B0-----:R-:W-:Y:S02]  /*8400*/  VIADD R13, R93.reuse, 0x6d ;  /* 0x0000006d5d0d7836 */ /* 0x041fe40000000000 */
[----:B------:R-:W-:Y:S02]  /*8410*/  IMAD.MOV R11, RZ, RZ, -R11 ;  /* 0x000000ffff0b7224 */ /* 0x000fe400078e0a0b */
[C---:B------:R-:W-:Y:S01]  /*8420*/  IMAD R10, R90.reuse, R6, R10 ;  /* 0x000000065a0a7224 */ /* 0x040fe200078e020a */
[----:B------:R-:W-:Y:S01]  /*8430*/  IABS R15, R13 ;  /* 0x0000000d000f7213 */ /* 0x000fe20000000000 */
[----:B------:R-:W-:Y:S01]  /*8440*/  IMAD R12, R90, R11, R12 ;  /* 0x0000000b5a0c7224 */ /* 0x000fe200078e020c */
[----:B------:R0:W-:Y:S01]  /*8450*/  STL [R1+0x16c0], R13 ;  /* 0x0016c00d01007387 */ /* 0x0001e20000100800 */
[----:B------:R-:W-:Y:S01]  /*8460*/  @!P3 IMAD.IADD R4, R4, 0x1, -R90 ;  /* 0x000000010404b824 */ /* 0x000fe200078e0a5a */
[----:B------:R-:W-:Y:S01]  /*8470*/  ISETP.GT.U32.AND P3, PT, R90, R10, PT ;  /* 0x0000000a5a00720c */ /* 0x000fe20003f64070 */
[----:B------:R-:W-:-:S02]  /*8480*/  VIADD R11, R93, 0x6e ;  /* 0x0000006e5d0b7836 */ /* 0x000fc40000000000 */
[----:B------:R-:W-:-:S03]  /*8490*/  IMAD.HI.U32 R16, R0, R15, RZ ;  /* 0x0000000f00107227 */ /* 0x000fc600078e00ff */
[----:B------:R-:W-:Y:S01]  /*84a0*/  IABS R6, R11 ;  /* 0x0000000b00067213 */ /* 0x000fe20000000000 */
[----:B------:R-:W-:Y:S01]  /*84b0*/  VIADD R20, R93, 0xd2 ;  /* 0x000000d25d147836 */ /* 0x000fe20000000000 */
[----:B------:R2:W-:Y:S01]  /*84c0*/  STL [R1+0x16c8], R11 ;  /* 0x0016c80b01007387 */ /* 0x0005e20000100800 */
[----:B------:R-:W-:Y:S01]  /*84d0*/  @!P1 IMAD.IADD R7, R7, 0x1, -R90 ;  /* 0x0000000107079824 */ /* 0x000fe200078e0a5a */
[----:B------:R-:W-:Y:S01]  /*84e0*/  ISETP.GT.U32.AND P1, PT, R90, R12, PT ;  /* 0x0000000c5a00720c */ /* 0x000fe20003f24070 */
[C---:B------:R-:W-:Y:S01]  /*84f0*/  VIADD R22, R93.reuse, 0xd3 ;  /* 0x000000d35d167836 */ /* 0x040fe20000000000 */
[----:B------:R-:W-:Y:S01]  /*8500*/  STL [R1+0x18a4], R20 ;  /* 0x0018a41401007387 */ /* 0x000fe20000100800 */
[----:B-1----:R-:W-:Y:S02]  /*8510*/  VIADD R19, R93, 0xd8 ;  /* 0x000000d85d137836 */ /* 0x002fe40000000000 */
[----:B------:R-:W-:Y:S01]  /*8520*/  IMAD.MOV R16, RZ, RZ, -R16 ;  /* 0x000000ffff107224 */ /* 0x000fe200078e0a10 */
[----:B------:R-:W-:Y:S01]  /*8530*/  STL [R1+0x18b4], R22 ;  /* 0x0018b41601007387 */ /* 0x000fe20000100800 */
[----:B------:R-:W-:Y:S01]  /*8540*/  @!P3 IMAD.IADD R10, R10, 0x1, -R90 ;  /* 0x000000010a0ab824 */ /* 0x000fe200078e0a5a */
[----:B0-----:R-:W-:Y:S01]  /*8550*/  IABS R13, R22 ;  /* 0x00000016000d7213 */ /* 0x001fe20000000000 */
[----:B--2---:R-:W-:Y:S01]  /*8560*/  IMAD.HI.U32 R11, R0, R6, RZ ;  /* 0x00000006000b7227 */ /* 0x004fe200078e00ff */
[----:B------:R-:W-:Y:S01]  /*8570*/  STL [R1+0x18d0], R19 ;  /* 0x0018d01301007387 */ /* 0x000fe20000100800 */
[----:B------:R-:W-:-:S02]  /*8580*/  IABS R14, R19 ;  /* 0x00000013000e7213 */ /* 0x000fc40000000000 */
[C---:B------:R-:W-:Y:S01]  /*8590*/  IMAD R15, R90.reuse, R16, R15 ;  /* 0x000000105a0f7224 */ /* 0x040fe200078e020f */
[----:B------:R0:W-:Y:S01]  /*85a0*/  STL [R1+0xa44], R5 ;  /* 0x000a440501007387 */ /* 0x0001e20000100800 */
[----:B------:R-:W-:Y:S02]  /*85b0*/  IMAD.MOV.U32 R16, RZ, RZ, R7 ;  /* 0x000000ffff107224 */ /* 0x000fe400078e0007 */
[----:B------:R-:W-:Y:S01]  /*85c0*/  IMAD.MOV R11, RZ, RZ, -R11 ;  /* 0x000000ffff0b7224 */ /* 0x000fe200078e0a0b */
[----:B------:R1:W-:Y:S01]  /*85d0*/  STL [R1+0x744], R15 ;  /* 0x0007440f01007387 */ /* 0x0003e20000100800 */
[----:B------:R-:W-:Y:S01]  /*85e0*/  @!P0 IMAD.MOV R16, RZ, RZ, -R16 ;  /* 0x000000ffff108224 */ /* 0x000fe200078e0a10 */
[C---:B------:R-:W-:Y:S01]  /*85f0*/  ISETP.GT.U32.AND P0, PT, R90.reuse, R10, PT ;  /* 0x0000000a5a00720c */ /* 0x040fe20003f04070 */
[----:B------:R-:W-:Y:S02]  /*8600*/  IMAD R6, R90, R11, R6 ;  /* 0x0000000b5a067224 */ /* 0x000fe400078e0206 */
[----:B------:R-:W-:Y:S01]  /*8610*/  @!P1 IMAD.IADD R12, R12, 0x1, -R90 ;  /* 0x000000010c0c9824 */ /* 0x000fe200078e0a5a */
[----:B0-----:R-:W-:Y:S01]  /*8620*/  IABS R5, R20 ;  /* 0x0000001400057213 */ /* 0x001fe20000000000 */
[----:B------:R-:W-:Y:S01]  /*8630*/  VIADD R18, R93, 0xd9 ;  /* 0x000000d95d127836 */ /* 0x000fe20000000000 */
[----:B------:R-:W-:Y:S01]  /*8640*/  ISETP.GE.AND P1, PT, R17, RZ, PT ;  /* 0x000000ff1100720c */ /* 0x000fe20003f26270 */
[----:B------:R-:W-:Y:S01]  /*8650*/  STL [R1+0x748], R6 ;  /* 0x0007480601007387 */ /* 0x000fe20000100800 */
[----:B------:R-:W-:Y:S01]  /*8660*/  ISETP.GT.U32.AND P3, PT, R90, R12, PT ;  /* 0x0000000c5a00720c */ /* 0x000fe20003f64070 */
[----:B------:R-:W-:-:S02]  /*8670*/  IMAD.HI.U32 R11, R0, R5, RZ ;  /* 0x00000005000b7227 */ /* 0x000fc400078e00ff */
[----:B------:R0:W-:Y:S02]  /*8680*/  STL [R1+0xa74], R16 ;  /* 0x000a741001007387 */ /* 0x0001e40000100800 */
[----:B------:R-:W-:Y:S02]  /*8690*/  IMAD.MOV R11, RZ, RZ, -R11 ;  /* 0x000000ffff0b7224 */ /* 0x000fe400078e0a0b */
[----:B------:R-:W-:Y:S02]  /*86a0*/  @!P0 IMAD.IADD R10, R10, 0x1, -R90 ;  /* 0x000000010a0a8824 */ /* 0x000fe400078e0a5a */
[----:B------:R-:W-:Y:S02]  /*86b0*/  IMAD R5, R90, R11, R5 ;  /* 0x0000000b5a057224 */ /* 0x000fe400078e0205 */
[----:B------:R-:W-:Y:S01]  /*86c0*/  @!P1 IMAD.MOV R4, RZ, RZ, -R4 ;  /* 0x000000ffff049224 */ /* 0x000fe200078e0a04 */
[----:B------:R-:W-:Y:S01]  /*86d0*/  ISETP.GE.AND P1, PT, R24, RZ, PT ;  /* 0x000000ff1800720c */ /* 0x000fe20003f26270 */
[----:B-1----:R-:W-:Y:S01]  /*86e0*/  IMAD.HI.U32 R15, R0, R13, RZ ;  /* 0x0000000d000f7227 */ /* 0x002fe200078e00ff */
[----:B------:R-:W-:-:S03]  /*86f0*/  ISETP.GT.U32.AND P0, PT, R90, R5, PT ;  /* 0x000000055a00720c */ /* 0x000fc60003f04070 */
[----:B------:R-:W-:Y:S02]  /*8700*/  IMAD.MOV R7, RZ, RZ, -R15 ;  /* 0x000000ffff077224 */ /* 0x000fe400078e0a0f */
[----:B------:R-:W-:Y:S01]  /*8710*/  @!P3 IMAD.IADD R12, R12, 0x1, -R90 ;  /* 0x000000010c0cb824 */ /* 0x000fe200078e0a5a */
[----:B------:R-:W-:Y:S01]  /*8720*/  ISETP.GE.AND P3, PT, R23, RZ, PT ;  /* 0x000000ff1700720c */ /* 0x000fe20003f66270 */
[----:B------:R-:W-:Y:S02]  /*8730*/  IMAD R13, R90, R7, R13 ;  /* 0x000000075a0d7224 */ /* 0x000fe400078e020d */
[----:B------:R-:W-:Y:S02]  /*8740*/  IMAD.MOV.U32 R23, RZ, RZ, R12 ;  /* 0x000000ffff177224 */ /* 0x000fe400078e000c */
[----:B0-----:R-:W-:Y:S02]  /*8750*/  VIADD R16, R93, 0x6f ;  /* 0x0000006f5d107836 */ /* 0x001fe40000000000 */
[----:B------:R-:W-:-:S02]  /*8760*/  @!P0 IMAD.IADD R5, R5, 0x1, -R90 ;  /* 0x0000000105058824 */ /* 0x000fc400078e0a5a */
[----:B------:R-:W-:Y:S01]  /*8770*/  @!P1 IMAD.MOV R23, RZ, RZ, -R23 ;  /* 0x000000ffff179224 */ /* 0x000fe200078e0a17 */
[C---:B------:R-:W-:Y:S01]  /*8780*/  ISETP.GT.U32.AND P1, PT, R90.reuse, R13, PT ;  /* 0x0000000d5a00720c */ /* 0x040fe20003f24070 */
[C---:B------:R-:W-:Y:S01]  /*8790*/  VIADD R17, R93.reuse, 0x75 ;  /* 0x000000755d117836 */ /* 0x040fe20000000000 */
[----:B------:R-:W-:Y:S01]  /*87a0*/  ISETP.GT.U32.AND P0, PT, R90, R5, PT ;  /* 0x000000055a00720c */ /* 0x000fe20003f04070 */
[----:B------:R-:W-:Y:S01]  /*87b0*/  IMAD.HI.U32 R6, R0, R14, RZ ;  /* 0x0000000e00067227 */ /* 0x000fe200078e00ff */
[----:B------:R0:W-:Y:S03]  /*87c0*/  STL [R1+0x16b4], R16 ;  /* 0x0016b41001007387 */ /* 0x0001e60000100800 */
[C---:B------:R-:W-:Y:S01]  /*87d0*/  VIADD R15, R93.reuse, 0x76 ;  /* 0x000000765d0f7836 */ /* 0x040fe20000000000 */
[----:B------:R1:W-:Y:S01]  /*87e0*/  STL [R1+0x16e4], R17 ;  /* 0x0016e41101007387 */ /* 0x0003e20000100800 */
[C---:B------:R-:W-:Y:S01]  /*87f0*/  VIADD R21, R93.reuse, 0xda ;  /* 0x000000da5d157836 */ /* 0x040fe20000000000 */
[----:B------:R-:W-:Y:S01]  /*8800*/  IADD3 R6, PT, PT, -R6, RZ, RZ ;  /* 0x000000ff06067210 */ /* 0x000fe20007ffe1ff */
[----:B------:R-:W-:Y:S01]  /*8810*/  VIADD R25, R93, 0xe8 ;  /* 0x000000e85d197836 */ /* 0x000fe20000000000 */
[----:B------:R-:W-:Y:S01]  /*8820*/  STL [R1+0x16ec], R15 ;  /* 0x0016ec0f01007387 */ /* 0x000fe20000100800 */
[----:B------:R-:W-:Y:S01]  /*8830*/  @!P1 IMAD.IADD R13, R13, 0x1, -R90 ;  /* 0x000000010d0d9824 */ /* 0x000fe200078e0a5a */
[----:B0-----:R-:W-:Y:S01]  /*8840*/  IABS R16, R16 ;  /* 0x0000001000107213 */ /* 0x001fe20000000000 */
[----:B------:R-:W-:Y:S01]  /*8850*/  IMAD R14, R90, R6, R14 ;  /* 0x000000065a0e7224 */ /* 0x000fe200078e020e */
[----:B------:R-:W-:Y:S01]  /*8860*/  STL [R1+0x18c8], R18 ;  /* 0x0018c81201007387 */ /* 0x000fe20000100800 */
[----:B------:R-:W-:Y:S01]  /*8870*/  @!P0 IMAD.IADD R5, R5, 0x1, -R90 ;  /* 0x0000000105058824 */ /* 0x000fe200078e0a5a */
[----:B------:R-:W-:Y:S01]  /*8880*/  ISETP.GE.AND P0, PT, R20, RZ, PT ;  /* 0x000000ff1400720c */ /* 0x000fe20003f06270 */
[C---:B------:R-:W-:Y:S01]  /*8890*/  VIADD R20, R93.reuse, 0xe0 ;  /* 0x000000e05d147836 */ /* 0x040fe20000000000 */
[----:B------:R0:W-:Y:S01]  /*88a0*/  STL [R1+0xa94], R4 ;  /* 0x000a940401007387 */ /* 0x0001e20000100800 */
[----:B------:R-:W-:Y:S01]  /*88b0*/  ISETP.GT.U32.AND P1, PT, R90, R13, PT ;  /* 0x0000000d5a00720c */ /* 0x000fe20003f24070 */
[----:B------:R-:W-:Y:S01]  /*88c0*/  VIADD R24, R93, 0x84 ;  /* 0x000000845d187836 */ /* 0x000fe20000000000 */
[----:B------:R-:W-:Y:S01]  /*88d0*/  IABS R6, R17 ;  /* 0x0000001100067213 */ /* 0x000fe20000000000 */
[----:B------:R-:W-:Y:S01]  /*88e0*/  STL [R1+0x18cc], R21 ;  /* 0x0018cc1501007387 */ /* 0x000fe20000100800 */
[----:B------:R-:W-:Y:S01]  /*88f0*/  IABS R11, R15 ;  /* 0x0000000f000b7213 */ /* 0x000fe20000000000 */
[C---:B-1----:R-:W-:Y:S01]  /*8900*/  IMAD.HI.U32 R17, R0.reuse, R16, RZ ;  /* 0x0000001000117227 */ /* 0x042fe200078e00ff */
[----:B------:R-:W-:Y:S01]  /*8910*/  IABS R7, R21 ;  /* 0x0000001500077213 */ /* 0x000fe20000000000 */
[----:B------:R1:W-:Y:S01]  /*8920*/  STL [R1+0x8c0], R23 ;  /* 0x0008c01701007387 */ /* 0x0003e20000100800 */
[----:B0-----:R-:W-:Y:S01]  /*8930*/  IABS R4, R18 ;  /* 0x0000001200047213 */ /* 0x001fe20000000000 */
[----:B------:R-:W-:-:S04]  /*8940*/  IMAD.HI.U32 R15, R0, R6, RZ ;  /* 0x00000006000f7227 */ /* 0x000fc800078e00ff */
[----:B------:R-:W-:Y:S02]  /*8950*/  IMAD.MOV R15, RZ, RZ, -R15 ;  /* 0x000000ffff0f7224 */ /* 0x000fe400078e0a0f */
[----:B------:R-:W-:Y:S02]  /*8960*/  @!P0 IMAD.MOV R5, RZ, RZ, -R5 ;  /* 0x000000ffff058224 */ /* 0x000fe400078e0a05 */
[----:B-1----:R-:W-:Y:S02]  /*8970*/  IMAD.MOV.U32 R23, RZ, RZ, R10 ;  /* 0x000000ffff177224 */ /* 0x002fe400078e000a */
[----:B------:R-:W-:-:S04]  /*8980*/  IMAD.HI.U32 R10, R0, R4, RZ ;  /* 0x00000004000a7227 */ /* 0x000fc800078e00ff */
[----:B------:R-:W-:Y:S01]  /*8990*/  @!P3 IMAD.MOV R23, RZ, RZ, -R23 ;  /* 0x000000ffff17b224 */ /* 0x000fe200078e0a17 */
[C---:B------:R-:W-:Y:S01]  /*89a0*/  ISETP.GT.U32.AND P3, PT, R90.reuse, R14, PT ;  /* 0x0000000e5a00720c */ /* 0x040fe20003f64070 */
[----:B------:R-:W-:Y:S02]  /*89b0*/  IMAD.MOV R10, RZ, RZ, -R10 ;  /* 0x000000ffff0a7224 */ /* 0x000fe400078e0a0a */
[----:B------:R-:W-:Y:S01]  /*89c0*/  IMAD.MOV R17, RZ, RZ, -R17 ;  /* 0x000000ffff117224 */ /* 0x000fe200078e0a11 */
[----:B------:R-:W-:Y:S01]  /*89d0*/  STL [R1+0xa30], R23 ;  /* 0x000a301701007387 */ /* 0x000fe20000100800 */
[----:B------:R-:W-:Y:S02]  /*89e0*/  IMAD R4, R90, R10, R4 ;  /* 0x0000000a5a047224 */ /* 0x000fe400078e0204 */
[----:B------:R-:W-:Y:S01]  /*89f0*/  @!P1 IMAD.IADD R13, R13, 0x1, -R90 ;  /* 0x000000010d0d9824 */ /* 0x000fe200078e0a5a */
[----:B------:R-:W-:Y:S01]  /*8a00*/  ISETP.GE.AND P1, PT, R22, RZ, PT ;  /* 0x000000ff1600720c */ /* 0x000fe20003f26270 */
[C---:B------:R-:W-:Y:S01]  /*8a10*/  IMAD R15, R90.reuse, R15, R6 ;  /* 0x0000000f5a0f7224 */ /* 0x040fe200078e0206 */
[----:B------:R-:W-:Y:S01]  /*8a20*/  ISETP.GT.U32.AND P0, PT, R90, R4, PT ;  /* 0x000000045a00720c */ /* 0x000fe20003f04070 */
[----:B------:R-:W-:-:S04]  /*8a30*/  IMAD.HI.U32 R6, R0, R7, RZ ;  /* 0x0000000700067227 */ /* 0x000fc800078e00ff */
[----:B------:R-:W-:Y:S02]  /*8a40*/  @!P3 IMAD.IADD R14, R14, 0x1, -R90 ;  /* 0x000000010e0eb824 */ /* 0x000fe400078e0a5a */
[----:B------:R-:W-:-:S03]  /*8a50*/  IMAD.HI.U32 R12, R0, R11, RZ ;  /* 0x0000000b000c7227 */ /* 0x000fc600078e00ff */
[C---:B------:R-:W-:Y:S01]  /*8a60*/  ISETP.GT.U32.AND P3, PT, R90.reuse, R14, PT ;  /* 0x0000000e5a00720c */ /* 0x040fe20003f64070 */
[C---:B------:R-:W-:Y:S02]  /*8a70*/  IMAD R16, R90.reuse, R17, R16 ;  /* 0x000000115a107224 */ /* 0x040fe400078e0210 */
[----:B------:R-:W-:Y:S02]  /*8a80*/  IMAD.MOV R6, RZ, RZ, -R6 ;  /* 0x000000ffff067224 */ /* 0x000fe400078e0a06 */
[----:B------:R-:W-:Y:S01]  /*8a90*/  IMAD.MOV R12, RZ, RZ, -R12 ;  /* 0x000000ffff0c7224 */ /* 0x000fe200078e0a0c */
[----:B------:R0:W-:Y:S01]  /*8aa0*/  STL [R1+0x74c], R16 ;  /* 0x00074c1001007387 */ /* 0x0001e20000100800 */
[----:B------:R-:W-:Y:S02]  /*8ab0*/  VIADD R17, R93, 0xdb ;  /* 0x000000db5d117836 */ /* 0x000fe40000000000 */
[C---:B------:R-:W-:Y:S01]  /*8ac0*/  IMAD R7, R90.reuse, R6, R7 ;  /* 0x000000065a077224 */ /* 0x040fe200078e0207 */
[----:B------:R1:W-:Y:S01]  /*8ad0*/  STL [R1+0x750], R15 ;  /* 0x0007500f01007387 */ /* 0x0003e20000100800 */
[----:B------:R-:W-:Y:S01]  /*8ae0*/  IMAD R11, R90, R12, R11 ;  /* 0x0000000c5a0b7224 */ /* 0x000fe200078e020b */
[----:B------:R-:W-:Y:S01]  /*8af0*/  IABS R6, R17 ;  /* 0x0000001100067213 */ /* 0x000fe20000000000 */
[----:B------:R-:W-:-:S02]  /*8b00*/  @!P0 IMAD.IADD R4, R4, 0x1, -R90 ;  /* 0x0000000104048824 */ /* 0x000fc400078e0a5a */
[----:B------:R-:W-:Y:S01]  /*8b10*/  @!P3 IMAD.IADD R14, R14, 0x1, -R90 ;  /* 0x000000010e0eb824 */ /* 0x000fe200078e0a5a */
[----:B------:R2:W-:Y:S01]  /*8b20*/  STL [R1+0x754], R11 ;  /* 0x0007540b01007387 */ /* 0x0005e20000100800 */
[----:B0-----:R-:W-:Y:S01]  /*8b30*/  IMAD.MOV.U32 R16, RZ, RZ, R13 ;  /* 0x000000ffff107224 */ /* 0x001fe200078e000d */
[C---:B------:R-:W-:Y:S01]  /*8b40*/  ISETP.GT.U32.AND P0, PT, R90.reuse, R4, PT ;  /* 0x000000045a00720c */ /* 0x040fe20003f04070 */
[----:B------:R-:W-:Y:S01]  /*8b50*/  VIADD R22, R93, 0xeb ;  /* 0x000000eb5d167836 */ /* 0x000fe20000000000 */
[----:B------:R-:W-:Y:S01]  /*8b60*/  ISETP.GE.AND P3, PT, R19, RZ, PT ;  /* 0x000000ff1300720c */ /* 0x000fe20003f66270 */
[----:B------:R-:W-:Y:S01]  /*8b70*/  @!P1 IMAD.MOV R16, RZ, RZ, -R16 ;  /* 0x000000ffff109224 */ /* 0x000fe200078e0a10 */
[----:B------:R-:W-:Y:S01]  /*8b80*/  ISETP.GT.U32.AND P1, PT, R90, R7, PT ;  /* 0x000000075a00720c */ /* 0x000fe20003f24070 */
[C---:B-1----:R-:W-:Y:S02]  /*8b90*/  VIADD R15, R93.reuse, 0x77 ;  /* 0x000000775d0f7836 */ /* 0x042fe40000000000 */
[----:B------:R-:W-:-:S02]  /*8ba0*/  VIADD R19, R93, 0xe3 ;  /* 0x000000e35d137836 */ /* 0x000fc40000000000 */
[----:B--2---:R-:W-:Y:S01]  /*8bb0*/  IMAD.HI.U32 R11, R0, R6, RZ ;  /* 0x00000006000b7227 */ /* 0x004fe200078e00ff */
[----:B------:R0:W-:Y:S01]  /*8bc0*/  STL [R1+0x16d4], R15 ;  /* 0x0016d40f01007387 */ /* 0x0001e20000100800 */
[----:B------:R-:W-:Y:S02]  /*8bd0*/  IABS R12, R15 ;  /* 0x0000000f000c7213 */ /* 0x000fe40000000000 */
[----:B------:R-:W-:Y:S01]  /*8be0*/  IMAD.MOV R11, RZ, RZ, -R11 ;  /* 0x000000ffff0b7224 */ /* 0x000fe200078e0a0b */
[----:B------:R-:W-:Y:S01]  /*8bf0*/  STL [R1+0x18bc], R17 ;  /* 0x0018bc1101007387 */ /* 0x000fe20000100800 */
[----:B------:R-:W-:Y:S02]  /*8c00*/  @!P0 IMAD.IADD R4, R4, 0x1, -R90 ;  /* 0x0000000104048824 */ /* 0x000fe400078e0a5a */
[----:B------:R-:W-:Y:S01]  /*8c10*/  IMAD R6, R90, R11, R6 ;  /* 0x0000000b5a067224 */ /* 0x000fe200078e0206 */
[----:B------:R-:W-:Y:S01]  /*8c20*/  STL [R1+0x18e0], R20 ;  /* 0x0018e01401007387 */ /* 0x000fe20000100800 */
[----:B------:R-:W-:-:S02]  /*8c30*/  @!P1 IMAD.IADD R7, R7, 0x1, -R90 ;  /* 0x0000000107079824 */ /* 0x000fc400078e0a5a */
[----:B------:R-:W-:Y:S01]  /*8c40*/  @!P3 IMAD.MOV R14, RZ, RZ, -R14 ;  /* 0x000000ffff0eb224 */ /* 0x000fe200078e0a0e */
[----:B------:R1:W-:Y:S01]  /*8c50*/  STL [R1+0xa54], R5 ;  /* 0x000a540501007387 */ /* 0x0003e20000100800 */
[----:B------:R-:W-:Y:S01]  /*8c60*/  ISETP.GT.U32.AND P0, PT, R90, R6, PT ;  /* 0x000000065a00720c */ /* 0x000fe20003f04070 */
[----:B0-----:R-:W-:Y:S01]  /*8c70*/  IMAD.HI.U32 R15, R0, R12, RZ ;  /* 0x0000000c000f7227 */ /* 0x001fe200078e00ff */
[----:B------:R-:W-:Y:S01]  /*8c80*/  ISETP.GE.AND P3, PT, R18, RZ, PT ;  /* 0x000000ff1200720c */ /* 0x000fe20003f66270 */
[----:B------:R-:W-:Y:S01]  /*8c90*/  STL [R1+0xa84], R16 ;  /* 0x000a841001007387 */ /* 0x000fe20000100800 */
[----:B------:R-:W-:Y:S01]  /*8ca0*/  ISETP.GT.U32.AND P1, PT, R90, R7, PT ;  /* 0x000000075a00720c */ /* 0x000fe20003f24070 */
[----:B------:R-:W-:Y:S02]  /*8cb0*/  VIADD R18, R93, 0xe1 ;  /* 0x000000e15d127836 */ /* 0x000fe40000000000 */
[----:B------:R-:W-:Y:S01]  /*8cc0*/  IMAD.MOV R13, RZ, RZ, -R15 ;  /* 0x000000ffff0d7224 */ /* 0x000fe200078e0a0f */
[----:B-1----:R-:W-:Y:S01]  /*8cd0*/  IABS R5, R20 ;  /* 0x0000001400057213 */ /* 0x002fe20000000000 */
[----:B------:R-:W-:-:S02]  /*8ce0*/  IMAD.MOV.U32 R11, RZ, RZ, R4 ;  /* 0x000000ffff0b7224 */ /* 0x000fc400078e0004 */
[----:B------:R-:W-:Y:S02]  /*8cf0*/  IMAD R12, R90, R13, R12 ;  /* 0x0000000d5a0c7224 */ /* 0x000fe400078e020c */
[----:B------:R-:W-:-:S03]  /*8d00*/  IMAD.HI.U32 R10, R0, R5, RZ ;  /* 0x00000005000a7227 */ /* 0x000fc600078e00ff */
[----:B------:R0:W-:Y:S01]  /*8d10*/  STL [R1+0x758], R12 ;  /* 0x0007580c01007387 */ /* 0x0001e20000100800 */
[----:B------:R-:W-:Y:S02]  /*8d20*/  IMAD.MOV R10, RZ, RZ, -R10 ;  /* 0x000000ffff0a7224 */ /* 0x000fe400078e0a0a */
[--C-:B------:R-:W-:Y:S01]  /*8d30*/  @!P0 IMAD.IADD R6, R6, 0x1, -R90.reuse ;  /* 0x0000000106068824 */ /* 0x100fe200078e0a5a */
[----:B------:R-:W-:Y:S01]  /*8d40*/  STL [R1+0x8f4], R14 ;  /* 0x0008f40e01007387 */ /* 0x000fe20000100800 */
[C---:B------:R-:W-:Y:S01]  /*8d50*/  IMAD R5, R90.reuse, R10, R5 ;  /* 0x0000000a5a057224 */ /* 0x040fe200078e0205 */
[----:B------:R-:W-:Y:S01]  /*8d60*/  IABS R10, R18 ;  /* 0x00000012000a7213 */ /* 0x000fe20000000000 */
[----:B------:R-:W-:Y:S01]  /*8d70*/  @!P1 IMAD.IADD R7, R7, 0x1, -R90 ;  /* 0x0000000107079824 */ /* 0x000fe200078e0a5a */
[C---:B------:R-:W-:Y:S01]  /*8d80*/  ISETP.GT.U32.AND P0, PT, R90.reuse, R6, PT ;  /* 0x000000065a00720c */ /* 0x040fe20003f04070 */
[----:B------:R-:W-:Y:S01]  /*8d90*/  @!P3 IMAD.MOV R11, RZ, RZ, -R11 ;  /* 0x000000ffff0bb224 */ /* 0x000fe200078e0a0b */
[----:B------:R-:W-:Y:S01]  /*8da0*/  ISETP.GT.U32.AND P1, PT, R90, R5, PT ;  /* 0x000000055a00720c */ /* 0x000fe20003f24070 */
[----:B------:R-:W-:Y:S01]  /*8db0*/  IMAD.MOV.U32 R4, RZ, RZ, R10 ;  /* 0x000000ffff047224 */ /* 0x000fe200078e000a */
[----:B------:R-:W-:Y:S01]  /*8dc0*/  ISETP.GE.AND P3, PT, R21, RZ, PT ;  /* 0x000000ff1500720c */ /* 0x000fe20003f66270 */
[----:B0-----:R-:W-:Y:S01]  /*8dd0*/  VIADD R12, R93, 0x7d ;  /* 0x0000007d5d0c7836 */ /* 0x001fe20000000000 */
[----:B------:R-:W-:Y:S01]  /*8de0*/  IABS R10, R19 ;  /* 0x00000013000a7213 */ /* 0x000fe20000000000 */
[----:B------:R-:W-:-:S03]  /*8df0*/  IMAD.HI.U32 R15, R0, R4, RZ ;  /* 0x00000004000f7227 */ /* 0x000fc600078e00ff */
[----:B------:R0:W-:Y:S01]  /*8e00*/  STL [R1+0x1704], R12 ;  /* 0x0017040c01007387 */ /* 0x0001e20000100800 */
[----:B------:R-:W-:Y:S01]  /*8e10*/  VIADD R16, R93, 0xe2 ;  /* 0x000000e25d107836 */ /* 0x000fe20000000000 */
[----:B------:R-:W-:Y:S01]  /*8e20*/  IADD3 R15, PT, PT, -R15, RZ, RZ ;  /* 0x000000ff0f0f7210 */ /* 0x000fe20007ffe1ff */
[----:B------:R-:W-:Y:S01]  /*8e30*/  IMAD.MOV.U32 R21, RZ, RZ, R7 ;  /* 0x000000ffff157224 */ /* 0x000fe200078e0007 */
[----:B------:R-:W-:Y:S01]  /*8e40*/  STL [R1+0x18d8], R18 ;  /* 0x0018d81201007387 */ /* 0x000fe20000100800 */
[----:B------:R-:W-:Y:S01]  /*8e50*/  @!P1 IMAD.IADD R5, R5, 0x1, -R90 ;  /* 0x0000000105059824 */ /* 0x000fe200078e0a5a */
[----:B------:R-:W-:Y:S01]  /*8e60*/  IABS R13, R12 ;  /* 0x0000000c000d7213 */ /* 0x000fe20000000000 */
[----:B------:R-:W-:Y:S01]  /*8e70*/  IMAD R4, R90, R15, R4 ;  /* 0x0000000f5a047224 */ /* 0x000fe200078e0204 */
[----:B------:R-:W-:Y:S01]  /*8e80*/  STL [R1+0x18e8], R16 ;  /* 0x0018e81001007387 */ /* 0x000fe20000100800 */
[----:B------:R-:W-:Y:S01]  /*8e90*/  @!P3 IMAD.MOV R21, RZ, RZ, -R21 ;  /* 0x000000ffff15b224 */ /* 0x000fe200078e0a15 */
[----:B------:R-:W-:Y:S01]  /*8ea0*/  ISETP.GE.AND P3, PT, R17, RZ, PT ;  /* 0x000000ff1100720c */ /* 0x000fe20003f66270 */
[----:B------:R-:W-:Y:S01]  /*8eb0*/  @!P0 IMAD.IADD R6, R6, 0x1, -R90 ;  /* 0x0000000106068824 */ /* 0x000fe200078e0a5a */
[----:B------:R-:W-:Y:S01]  /*8ec0*/  STL [R1+0x18ec], R19 ;  /* 0x0018ec1301007387 */ /* 0x000fe20000100800 */
[----:B------:R-:W-:Y:S01]  /*8ed0*/  ISETP.GT.U32.AND P0, PT, R90, R4, PT ;  /* 0x000000045a00720c */ /* 0x000fe20003f04070 */
[----:B0-----:R-:W-:Y:S01]  /*8ee0*/  IMAD.HI.U32 R12, R0, R13, RZ ;  /* 0x0000000d000c7227 */ /* 0x001fe200078e00ff */
[----:B------:R-:W-:Y:S01]  /*8ef0*/  ISETP.GT.U32.AND P1, PT, R90, R5, PT ;  /* 0x000000055a00720c */ /* 0x000fe20003f24070 */
[----:B------:R0:W-:Y:S02]  /*8f00*/  STL [R1+0xa1c], R11 ;  /* 0x000a1c0b01007387 */ /* 0x0001e40000100800 */
[----:B------:R-:W-:-:S02]  /*8f10*/  IMAD.MOV R12, RZ, RZ, -R12 ;  /* 0x000000ffff0c7224 */ /* 0x000fc400078e0a0c */
[----:B------:R1:W-:Y:S01]  /*8f20*/  STL [R1+0xa48], R21 ;  /* 0x000a481501007387 */ /* 0x0003e20000100800 */
[----:B------:R-:W-:Y:S02]  /*8f30*/  VIADD R15, R93, 0x7e ;  /* 0x0000007e5d0f7836 */ /* 0x000fe40000000000 */
[----:B------:R-:W-:Y:S02]  /*8f40*/  IMAD R12, R90, R12, R13 ;  /* 0x0000000c5a0c7224 */ /* 0x000fe400078e020d */
[----:B------:R-:W-:Y:S01]  /*8f50*/  IMAD.HI.U32 R7, R0, R10, RZ ;  /* 0x0000000a00077227 */ /* 0x000fe200078e00ff */
[----:B0-----:R-:W-:Y:S02]  /*8f60*/  IABS R11, R16 ;  /* 0x00000010000b7213 */ /* 0x001fe40000000000 */
[----:B------:R0:W-:Y:S01]  /*8f70*/  STL [R1+0x760], R12 ;  /* 0x0007600c01007387 */ /* 0x0001e20000100800 */
[----:B------:R-:W-:Y:S02]  /*8f80*/  @!P0 IMAD.IADD R4, R4, 0x1, -R90 ;  /* 0x0000000104048824 */ /* 0x000fe400078e0a5a */
[----:B------:R-:W-:Y:S01]  /*8f90*/  IMAD.HI.U32 R14, R0, R11, RZ ;  /* 0x0000000b000e7227 */ /* 0x000fe200078e00ff */
[----:B------:R2:W-:Y:S02]  /*8fa0*/  STL [R1+0x16f0], R15 ;  /* 0x0016f00f01007387 */ /* 0x0005e40000100800 */
[C---:B------:R-:W-:Y:S01]  /*8fb0*/  ISETP.GT.U32.AND P0, PT, R90.reuse, R4, PT ;  /* 0x000000045a00720c */ /* 0x040fe20003f04070 */
[----:B------:R-:W-:Y:S01]  /*8fc0*/  IMAD.MOV R14, RZ, RZ, -R14 ;  /* 0x000000ffff0e7224 */ /* 0x000fe200078e0a0e */
[----:B------:R-:W-:Y:S01]  /*8fd0*/  STL [R1+0x18f0], R25 ;  /* 0x0018f01901007387 */ /* 0x000fe20000100800 */
[----:B-1----:R-:W-:Y:S01]  /*8fe0*/  IMAD.MOV.U32 R21, RZ, RZ, R6 ;  /* 0x000000ffff157224 */ /* 0x002fe200078e0006 */
[----:B0-----:R-:W-:Y:S01]  /*8ff0*/  IABS R12, R15 ;  /* 0x0000000f000c7213 */ /* 0x001fe20000000000 */
[----:B------:R-:W-:-:S02]  /*9000*/  IMAD R11, R90, R14, R11 ;  /* 0x0000000e5a0b7224 */ /* 0x000fc400078e020b */
[----:B------:R-:W-:Y:S01]  /*9010*/  @!P3 IMAD.MOV R21, RZ, RZ, -R21 ;  /* 0x000000ffff15b224 */ /* 0x000fe200078e0a15 */
[----:B------:R-:W-:Y:S01]  /*9020*/  ISETP.GE.AND P3, PT, R20, RZ, PT ;  /* 0x000000ff1400720c */ /* 0x000fe20003f66270 */
[----:B------:R-:W-:Y:S01]  /*9030*/  @!P1 IMAD.IADD R5, R5, 0x1, -R90 ;  /* 0x0000000105059824 */ /* 0x000fe200078e0a5a */
[C---:B------:R-:W-:Y:S01]  /*9040*/  ISETP.GT.U32.AND P1, PT, R90.reuse, R11, PT ;  /* 0x0000000b5a00720c */ /* 0x040fe20003f24070 */
[----:B------:R-:W-:Y:S01]  /*9050*/  IMAD.MOV R7, RZ, RZ, -R7 ;  /* 0x000000ffff077224 */ /* 0x000fe200078e0a07 */
[----:B------:R0:W-:Y:S01]  /*9060*/  STL [R1+0xa78], R21 ;  /* 0x000a781501007387 */ /* 0x0001e20000100800 */
[----:B--2---:R-:W-:Y:S02]  /*9070*/  IMAD.MOV.U32 R15, RZ, RZ, R5 ;  /* 0x000000ffff0f7224 */ /* 0x004fe400078e0005 */
[----:B------:R-:W-:Y:S01]  /*9080*/  IMAD R10, R90, R7, R10 ;  /* 0x000000075a0a7224 */ /* 0x000fe200078e020a */
[----:B------:R-:W-:Y:S01]  /*9090*/  IABS R7, R25 ;  /* 0x0000001900077213 */ /* 0x000fe20000000000 */
[----:B------:R-:W-:-:S02]  /*90a0*/  @!P0 IMAD.IADD R4, R4, 0x1, -R90 ;  /* 0x0000000104048824 */ /* 0x000fc400078e0a5a */
[----:B------:R-:W-:Y:S01]  /*90b0*/  VIADD R17, R93, 0xe9 ;  /* 0x000000e95d117836 */ /* 0x000fe20000000000 */
[----:B------:R-:W-:Y:S01]  /*90c0*/  ISETP.GT.U32.AND P0, PT, R90, R10, PT ;  /* 0x0000000a5a00720c */ /* 0x000fe20003f04070 */
[----:B------:R-:W-:Y:S01]  /*90d0*/  @!P3 IMAD.MOV R15, RZ, RZ, -R15 ;  /* 0x000000ffff0fb224 */ /* 0x000fe200078e0a0f */
[----:B------:R-:W-:Y:S01]  /*90e0*/  ISETP.GE.AND P3, PT, R18, RZ, PT ;  /* 0x000000ff1200720c */ /* 0x000fe20003f66270 */
[----:B------:R-:W-:Y:S01]  /*90f0*/  @!P1 IMAD.IADD R11, R11, 0x1, -R90 ;  /* 0x000000010b0b9824 */ /* 0x000fe200078e0a5a */
[----:B------:R-:W-:Y:S01]  /*9100*/  IABS R14, R17 ;  /* 0x00000011000e7213 */ /* 0x000fe20000000000 */
[----:B------:R-:W-:Y:S01]  /*9110*/  IMAD.HI.U32 R13, R0, R12, RZ ;  /* 0x0000000c000d7227 */ /* 0x000fe200078e00ff */
[----:B------:R-:W-:Y:S02]  /*9120*/  STL [R1+0x18f4], R17 ;  /* 0x0018f41101007387 */ /* 0x000fe40000100800 */
[----:B------:R-:W-:Y:S01]  /*9130*/  ISETP.GT.U32.AND P1, PT, R90, R11, PT ;  /* 0x0000000b5a00720c */ /* 0x000fe20003f24070 */
[----:B------:R-:W-:Y:S01]  /*9140*/  IMAD.HI.U32 R6, R0, R7, RZ ;  /* 0x0000000700067227 */ /* 0x000fe200078e00ff */
[----:B------:R1:W-:Y:S03]  /*9150*/  STL [R1+0x9a8], R15 ;  /* 0x0009a80f01007387 */ /* 0x0003e60000100800 */
[----:B------:R-:W-:-:S02]  /*9160*/  IMAD.MOV R13, RZ, RZ, -R13 ;  /* 0x000000ffff0d7224 */ /* 0x000fc400078e0a0d */
[----:B0-----:R-:W-:Y:S02]  /*9170*/  IMAD.MOV.U32 R21, RZ, RZ, R4 ;  /* 0x000000ffff157224 */ /* 0x001fe400078e0004 */
[----:B------:R-:W-:Y:S02]  /*9180*/  IMAD.MOV R6, RZ, RZ, -R6 ;  /* 0x000000ffff067224 */ /* 0x000fe400078e0a06 */
[----:B------:R-:W-:Y:S02]  /*9190*/  IMAD R12, R90, R13, R12 ;  /* 0x0000000d5a0c7224 */ /* 0x000fe400078e020c */
[----:B------:R-:W-:Y:S01]  /*91a0*/  @!P3 IMAD.MOV R21, RZ, RZ, -R21 ;  /* 0x000000ffff15b224 */ /* 0x000fe200078e0a15 */
[----:B------:R-:W-:Y:S01]  /*91b0*/  ISETP.GE.AND P3, PT, R16, RZ, PT ;  /* 0x000000ff1000720c */ /* 0x000fe20003f66270 */
[----:B-1----:R-:W-:Y:S01]  /*91c0*/  VIADD R15, R93, 0x7f ;  /* 0x0000007f5d0f7836 */ /* 0x002fe20000000000 */
[----:B------:R-:W-:Y:S01]  /*91d0*/  STL [R1+0x75c], R12 ;  /* 0x00075c0c01007387 */ /* 0x000fe20000100800 */
[----:B------:R-:W-:-:S03]  /*91e0*/  IMAD.HI.U32 R5, R0, R14, RZ ;  /* 0x0000000e00057227 */ /* 0x000fc600078e00ff */
[----:B------:R0:W-:Y:S01]  /*91f0*/  STL [R1+0x16e0], R15 ;  /* 0x0016e00f01007387 */ /* 0x0001e20000100800 */
[----:B------:R-:W-:Y:S02]  /*9200*/  VIADD R18, R93, 0xea ;  /* 0x000000ea5d127836 */ /* 0x000fe40000000000 */
[----:B------:R-:W-:Y:S02]  /*9210*/  IMAD R7, R90, R6, R7 ;  /* 0x000000065a077224 */ /* 0x000fe400078e0207 */
[--C-:B------:R-:W-:Y:S01]  /*9220*/  @!P0 IMAD.IADD R10, R10, 0x1, -R90.reuse ;  /* 0x000000010a0a8824 */ /* 0x100fe200078e0a5a */
[----:B------:R-:W-:Y:S01]  /*9230*/  STL [R1+0x18e4], R18 ;  /* 0x0018e41201007387 */ /* 0x000fe20000100800 */
[----:B------:R-:W-:Y:S01]  /*9240*/  IMAD.MOV R5, RZ, RZ, -R5 ;  /* 0x000000ffff057224 */ /* 0x000fe200078e0a05 */
[----:B------:R-:W-:Y:S01]  /*9250*/  IABS R4, R18 ;  /* 0x0000001200047213 */ /* 0x000fe20000000000 */
[----:B------:R-:W-:Y:S01]  /*9260*/  @!P1 IMAD.IADD R11, R11, 0x1, -R90 ;  /* 0x000000010b0b9824 */ /* 0x000fe200078e0a5a */
[----:B------:R-:W-:Y:S01]  /*9270*/  STL [R1+0x18dc], R22 ;  /* 0x0018dc1601007387 */ /* 0x000fe20000100800 */
[C---:B------:R-:W-:Y:S01]  /*9280*/  ISETP.GT.U32.AND P0, PT, R90.reuse, R10, PT ;  /* 0x0000000a5a00720c */ /* 0x040fe20003f04070 */
[C---:B------:R-:W-:Y:S01]  /*9290*/  IMAD R14, R90.reuse, R5, R14 ;  /* 0x000000055a0e7224 */ /* 0x040fe200078e020e */
[----:B------:R-:W-:Y:S01]  /*92a0*/  ISETP.GT.U32.AND P1, PT, R90, R7, PT ;  /* 0x000000075a00720c */ /* 0x000fe20003f24070 */
[----:B------:R1:W-:Y:S01]  /*92b0*/  STL [R1+0xa00], R21 ;  /* 0x000a001501007387 */ /* 0x0003e20000100800 */
[----:B0-----:R-:W-:Y:S01]  /*92c0*/  IABS R15, R15 ;  /* 0x0000000f000f7213 */ /* 0x001fe20000000000 */
[----:B------:R-:W-:Y:S01]  /*92d0*/  VIADD R20, R93, 0xf0 ;  /* 0x000000f05d147836 */ /* 0x000fe20000000000 */
[----:B------:R-:W-:Y:S01]  /*92e0*/  IABS R5, R22 ;  /* 0x0000001600057213 */ /* 0x000fe20000000000 */
[----:B------:R-:W-:-:S03]  /*92f0*/  IMAD.HI.U32 R13, R0, R4, RZ ;  /* 0x00000004000d7227 */ /* 0x000fc600078e00ff */
[----:B------:R-:W-:Y:S01]  /*9300*/  STL [R1+0x18d4], R20 ;  /* 0x0018d41401007387 */ /* 0x000fe20000100800 */
[----:B------:R-:W-:Y:S01]  /*9310*/  IMAD.HI.U32 R16, R0, R15, RZ ;  /* 0x0000000f00107227 */ /* 0x000fe200078e00ff */
[----:B------:R-:W-:-:S03]  /*9320*/  IABS R6, R20 ;  /* 0x0000001400067213 */ /* 0x000fc60000000000 */
[----:B-1----:R-:W-:Y:S02]  /*9330*/  IMAD.MOV.U32 R21, RZ, RZ, R11 ;  /* 0x000000ffff157224 */ /* 0x002fe400078e000b */
[--C-:B------:R-:W-:Y:S01]  /*9340*/  @!P0 IMAD.IADD R10, R10, 0x1, -R90.reuse ;  /* 0x000000010a0a8824 */ /* 0x100fe200078e0a5a */
[----:B------:R-:W-:Y:S01]  /*9350*/  ISETP.GE.AND P0, PT, R19, RZ, PT ;  /* 0x000000ff1300720c */ /* 0x000fe20003f06270 */
[----:B------:R-:W-:Y:S01]  /*9360*/  @!P3 IMAD.MOV R21, RZ, RZ, -R21 ;  /* 0x000000ffff15b224 */ /* 0x000fe200078e0a15 */
[C---:B------:R-:W-:Y:S01]  /*9370*/  ISETP.GT.U32.AND P3, PT, R90.reuse, R14, PT ;  /* 0x0000000e5a00720c */ /* 0x040fe20003f64070 */
[----:B------:R-:W-:Y:S02]  /*9380*/  @!P1 IMAD.IADD R7, R7, 0x1, -R90 ;  /* 0x0000000107079824 */ /* 0x000fe400078e0a5a */
[----:B------:R-:W-:Y:S01]  /*9390*/  IMAD.MOV R16, RZ, RZ, -R16 ;  /* 0x000000ffff107224 */ /* 0x000fe200078e0a10 */
[----:B------:R0:W-:Y:S01]  /*93a0*/  STL [R1+0xa38], R21 ;  /* 0x000a381501007387 */ /* 0x0001e20000100800 */
[----:B------:R-:W-:Y:S01]  /*93b0*/  IMAD.MOV R13, RZ, RZ, -R13 ;  /* 0x000000ffff0d7224 */ /* 0x000fe200078e0a0d */
[C---:B------:R-:W-:Y:S01]  /*93c0*/  ISETP.GT.U32.AND P1, PT, R90.reuse, R7, PT ;  /* 0x000000075a00720c */ /* 0x040fe20003f24070 */
[----:B------:R-:W-:-:S02]  /*93d0*/  IMAD R15, R90, R16, R15 ;  /* 0x000000105a0f7224 */ /* 0x000fc400078e020f */
[----:B------:R-:W-:Y:S02]  /*93e0*/  VIADD R23, R93, 0x85 ;  /* 0x000000855d177836 */ /* 0x000fe40000000000 */
[----:B------:R-:W-:Y:S01]  /*93f0*/  @!P0 IMAD.MOV R10, RZ, RZ, -R10 ;  /* 0x000000ffff0a8224 */ /* 0x000fe200078e0a0a */
[----:B------:R-:W-:Y:S01]  /*9400*/  ISETP.GE.AND P0, PT, R25, RZ, PT ;  /* 0x000000ff1900720c */ /* 0x000fe20003f06270 */
[----:B------:R-:W-:Y:S01]  /*9410*/  @!P3 IMAD.IADD R14, R14, 0x1, -R90 ;  /* 0x000000010e0eb824 */ /* 0x000fe200078e0a5a */
[----:B------:R1:W-:Y:S01]  /*9420*/  STL [R1+0x764], R15 ;  /* 0x0007640f01007387 */ /* 0x0003e20000100800 */
[C---:B------:R-:W-:Y:S01]  /*9430*/  IMAD R4, R90.reuse, R13, R4 ;  /* 0x0000000d5a047224 */ /* 0x040fe200078e0204 */
[----:B------:R-:W-:Y:S01]  /*9440*/  IABS R13, R23 ;  /* 0x00000017000d7213 */ /* 0x000fe20000000000 */
[----:B0-----:R-:W-:Y:S01]  /*9450*/  VIADD R21, R93, 0xf1 ;  /* 0x000000f15d157836 */ /* 0x001fe20000000000 */
[----:B------:R-:W-:Y:S01]  /*9460*/  ISETP.GT.U32.AND P3, PT, R90, R14, PT ;  /* 0x0000000e5a00720c */ /* 0x000fe20003f64070 */
[----:B------:R-:W-:Y:S01]  /*9470*/  @!P1 IMAD.IADD R7, R7, 0x1, -R90 ;  /* 0x0000000107079824 */ /* 0x000fe200078e0a5a */
[----:B------:R-:W-:Y:S01]  /*9480*/  STL [R1+0x1700], R24 ;  /* 0x0017001801007387 */ /* 0x000fe20000100800 */
[----:B------:R-:W-:Y:S01]  /*9490*/  IMAD.HI.U32 R11, R0, R6, RZ ;  /* 0x00000006000b7227 */ /* 0x000fe200078e00ff */
[----:B------:R-:W-:-:S02]  /*94a0*/  ISETP.GT.U32.AND P1, PT, R90, R4, PT ;  /* 0x000000045a00720c */ /* 0x000fc40003f24070 */
[----:B------:R0:W-:Y:S01]  /*94b0*/  STL [R1+0x1714], R23 ;  /* 0x0017141701007387 */ /* 0x0001e20000100800 */
[----:B------:R-:W-:Y:S01]  /*94c0*/  VIADD R19, R93, 0xf2 ;  /* 0x000000f25d137836 */ /* 0x000fe20000000000 */
[----:B-1----:R-:W-:Y:S01]  /*94d0*/  IABS R15, R24 ;  /* 0x00000018000f7213 */ /* 0x002fe20000000000 */
[----:B------:R-:W-:Y:S01]  /*94e0*/  IMAD.HI.U32 R12, R0, R5, RZ ;  /* 0x00000005000c7227 */ /* 0x000fe200078e00ff */
[----:B------:R-:W-:Y:S03]  /*94f0*/  STL [R1+0x18c4], R21 ;  /* 0x0018c41501007387 */ /* 0x000fe60000100800 */
[----:B------:R-:W-:Y:S01]  /*9500*/  @!P3 IMAD.IADD R14, R14, 0x1, -R90 ;  /* 0x000000010e0eb824 */ /* 0x000fe200078e0a5a */
[----:B------:R-:W-:Y:S01]  /*9510*/  ISETP.GE.AND P3, PT, R17, RZ, PT ;  /* 0x000000ff1100720c */ /* 0x000fe20003f66270 */
[----:B------:R-:W-:Y:S01]  /*9520*/  IMAD.MOV R11, RZ, RZ, -R11 ;  /* 0x000000ffff0b7224 */ /* 0x000fe200078e0a0b */
[----:B0-----:R-:W-:Y:S01]  /*9530*/  MOV R23, R7 ;  /* 0x0000000700177202 */ /* 0x001fe20000000f00 */
[----:B------:R0:W-:Y:S01]  /*9540*/  STL [R1+0xa58], R10 ;  /* 0x000a580a01007387 */ /* 0x0001e20000100800 */
[----:B------:R-:W-:-:S02]  /*9550*/  IMAD.MOV R12, RZ, RZ, -R12 ;  /* 0x000000ffff0c7224 */ /* 0x000fc400078e0a0c */
[C---:B------:R-:W-:Y:S01]  /*9560*/  IMAD R6, R90.reuse, R11, R6 ;  /* 0x0000000b5a067224 */ /* 0x040fe200078e0206 */
[----:B------:R-:W-:Y:S01]  /*9570*/  STL [R1+0x18c0], R19 ;  /* 0x0018c01301007387 */ /* 0x000fe20000100800 */
[----:B------:R-:W-:Y:S02]  /*9580*/  @!P0 IMAD.MOV R23, RZ, RZ, -R23 ;  /* 0x000000ffff178224 */ /* 0x000fe400078e0a17 */
[----:B------:R-:W-:Y:S01]  /*9590*/  IMAD R5, R90, R12, R5 ;  /* 0x0000000c5a057224 */ /* 0x000fe200078e0205 */
[----:B------:R-:W-:Y:S01]  /*95a0*/  IABS R12, R19 ;  /* 0x00000013000c7213 */ /* 0x000fe20000000000 */
[----:B------:R-:W-:Y:S01]  /*95b0*/  @!P1 IMAD.IADD R4, R4, 0x1, -R90 ;  /* 0x0000000104049824 */ /* 0x000fe200078e0a5a */
[----:B------:R1:W-:Y:S01]  /*95c0*/  STL [R1+0x9ac], R23 ;  /* 0x0009ac1701007387 */ /* 0x0003e20000100800 */
[----:B------:R-:W-:Y:S01]  /*95d0*/  IMAD.HI.U32 R16, R0, R15, RZ ;  /* 0x0000000f00107227 */ /* 0x000fe200078e00ff */
[C---:B------:R-:W-:Y:S02]  /*95e0*/  ISETP.GT.U32.AND P1, PT, R90.reuse, R5, PT ;  /* 0x000000055a00720c */ /* 0x040fe40003f24070 */
[----:B------:R-:W-:Y:S01]  /*95f0*/  ISETP.GT.U32.AND P0, PT, R90, R4, PT ;  /* 0x000000045a00720c */ /* 0x000fe20003f04070 */
[----:B------:R-:W-:Y:S01]  /*9600*/  IMAD.MOV R16, RZ, RZ, -R16 ;  /* 0x000000ffff107224 */ /* 0x000fe200078e0a10 */
[----:B0-----:R-:W-:Y:S01]  /*9610*/  IABS R10, R21 ;  /* 0x00000015000a7213 */ /* 0x001fe20000000000 */
[----:B------:R-:W-:-:S04]  /*9620*/  IMAD.HI.U32 R7, R0, R12, RZ ;  /* 0x0000000c00077227 */ /* 0x000fc800078e00ff */
[----:B-1----:R-:W-:Y:S02]  /*9630*/  IMAD.MOV.U32 R23, RZ, RZ, R14 ;  /* 0x000000ffff177224 */ /* 0x002fe400078e000e */
[C---:B------:R-:W-:Y:S02]  /*9640*/  IMAD R15, R90.reuse, R16, R15 ;  /* 0x000000105a0f7224 */ /* 0x040fe400078e020f */
[----:B------:R-:W-:Y:S01]  /*9650*/  @!P3 IMAD.MOV R23, RZ, RZ, -R23 ;  /* 0x000000ffff17b224 */ /* 0x000fe200078e0a17 */
[----:B------:R-:W-:Y:S01]  /*9660*/  ISETP.GT.U32.AND P3, PT, R90, R6, PT ;  /* 0x000000065a00720c */ /* 0x000fe20003f64070 */
[----:B------:R-:W-:Y:S02]  /*9670*/  @!P1 IMAD.IADD R5, R5, 0x1, -R90 ;  /* 0x0000000105059824 */ /* 0x000fe400078e0a5a */
[----:B------:R-:W-:Y:S01]  /*9680*/  IMAD.HI.U32 R17, R0, R13, RZ ;  /* 0x0000000d00117227 */ /* 0x000fe200078e00ff */
[----:B------:R-:W-:Y:S02]  /*9690*/  STL [R1+0x9f4], R23 ;  /* 0x0009f41701007387 */ /* 0x000fe40000100800 */
[----:B------:R-:W-:Y:S01]  /*96a0*/  ISETP.GT.U32.AND P1, PT, R90, R5, PT ;  /* 0x000000055a00720c */ /* 0x000fe20003f24070 */
[----:B------:R-:W-:Y:S01]  /*96b0*/  IMAD.HI.U32 R11, R0, R10, RZ ;  /* 0x0000000a000b7227 */ /* 0x000fe200078e00ff */
[----:B------:R0:W-:Y:S03]  /*96c0*/  STL [R1+0x768], R15 ;  /* 0x0007680f01007387 */ /* 0x0001e60000100800 */
[----:B------:R-:W-:-:S02]  /*96d0*/  IMAD.MOV R7, RZ, RZ, -R7 ;  /* 0x000000ffff077224 */ /* 0x000fc400078e0a07 */
[--C-:B------:R-:W-:Y:S02]  /*96e0*/  @!P3 IMAD.IADD R6, R6, 0x1, -R90.reuse ;  /* 0x000000010606b824 */ /* 0x100fe400078e0a5a */
[----:B------:R-:W-:Y:S02]  /*96f0*/  IMAD.MOV R14, RZ, RZ, -R17 ;  /* 0x000000ffff0e7224 */ /* 0x000fe400078e0a11 */
[----:B------:R-:W-:Y:S01]  /*9700*/  IMAD.MOV R11, RZ, RZ, -R11 ;  /* 0x000000ffff0b7224 */ /* 0x000fe200078e0a0b */
[----:B------:R-:W-:Y:S01]  /*9710*/  ISETP.GT.U32.AND P3, PT, R90, R6, PT ;  /* 0x000000065a00720c */ /* 0x000fe20003f64070 */
[----:B0-----:R-:W-:Y:S02]  /*9720*/  VIADD R15, R93, 0x86 ;  /* 0x000000865d0f7836 */ /* 0x001fe40000000000 */
[----:B------:R-:W-:Y:S01]  /*9730*/  @!P0 IMAD.IADD R4, R4, 0x1, -R90 ;  /* 0x0000000104048824 */ /* 0x000fe200078e0a5a */
[----:B------:R-:W-:Y:S01]  /*9740*/  ISETP.GE.AND P0, PT, R18, RZ, PT ;  /* 0x000000ff1200720c */ /* 0x000fe20003f06270 */
[----:B------:R-:W-:-:S02]  /*9750*/  IMAD R12, R90, R7, R12 ;  /* 0x000000075a0c7224 */ /* 0x000fc400078e020c */
[----:B------:R-:W-:Y:S02]  /*9760*/  VIADD R7, R93, 0x87 ;  /* 0x000000875d077836 */ /* 0x000fe40000000000 */
[C---:B------:R-:W-:Y:S01]  /*9770*/  IMAD R13, R90.reuse, R14, R13 ;  /* 0x0000000e5a0d7224 */ /* 0x040fe200078e020d */
[----:B------:R-:W-:Y:S01]  /*9780*/  IABS R14, R15 ;  /* 0x0000000f000e7213 */ /* 0x000fe20000000000 */
[----:B------:R-:W-:Y:S01]  /*9790*/  IMAD R10, R90, R11, R10 ;  /* 0x0000000b5a0a7224 */ /* 0x000fe200078e020a */
[----:B------:R-:W-:Y:S01]  /*97a0*/  IABS R11, R7 ;  /* 0x00000007000b7213 */ /* 0x000fe20000000000 */
[--C-:B------:R-:W-:Y:S01]  /*97b0*/  @!P3 IMAD.IADD R6, R6, 0x1, -R90.reuse ;  /* 0x000000010606b824 */ /* 0x100fe200078e0a5a */
[C---:B------:R-:W-:Y:S01]  /*97c0*/  ISETP.GT.U32.AND P3, PT, R90.reuse, R12, PT ;  /* 0x0000000c5a00720c */ /* 0x040fe20003f64070 */
[----:B------:R0:W-:Y:S01]  /*97d0*/  STL [R1+0x76c], R13 ;  /* 0x00076c0d01007387 */ /* 0x0001e20000100800 */
[----:B------:R-:W-:Y:S01]  /*97e0*/  @!P1 IMAD.IADD R5, R5, 0x1, -R90 ;  /* 0x0000000105059824 */ /* 0x000fe200078e0a5a */
[----:B------:R-:W-:Y:S01]  /*97f0*/  ISETP.GT.U32.AND P1, PT, R90, R10, PT ;  /* 0x0000000a5a00720c */ /* 0x000fe20003f24070 */
[C---:B------:R-:W-:Y:S01]  /*9800*/  VIADD R18, R93.reuse, 0xf3 ;  /* 0x000000f35d127836 */ /* 0x040fe20000000000 */
[----:B------:R1:W-:Y:S01]  /*9810*/  STL [R1+0x16f8], R15 ;  /* 0x0016f80f01007387 */ /* 0x0003e20000100800 */
[----:B------:R-:W-:-:S02]  /*9820*/  VIADD R17, R93, 0xf8 ;  /* 0x000000f85d117836 */ /* 0x000fc40000000000 */
[----:B------:R-:W-:Y:S01]  /*9830*/  @!P0 IMAD.MOV R4, RZ, RZ, -R4 ;  /* 0x000000ffff048224 */ /* 0x000fe200078e0a04 */
[----:B------:R-:W-:Y:S01]  /*9840*/  ISETP.GE.AND P0, PT, R22, RZ, PT ;  /* 0x000000ff1600720c */ /* 0x000fe20003f06270 */
[----:B------:R2:W-:Y:S01]  /*9850*/  STL [R1+0x1708], R7 ;  /* 0x0017080701007387 */ /* 0x0005e20000100800 */
[----:B0-----:R-:W-:-:S03]  /*9860*/  IMAD.HI.U32 R13, R0, R11, RZ ;  /* 0x0000000b000d7227 */ /* 0x001fc600078e00ff */
[----:B------:R-:W-:Y:S01]  /*9870*/  STL [R1+0x18b0], R18 ;  /* 0x0018b01201007387 */ /* 0x000fe20000100800 */
[----:B-1----:R-:W-:-:S03]  /*9880*/  IMAD.HI.U32 R15, R0, R14, RZ ;  /* 0x0000000e000f7227 */ /* 0x002fc600078e00ff */
[----:B------:R-:W-:Y:S01]  /*9890*/  STL [R1+0x18a8], R17 ;  /* 0x0018a81101007387 */ /* 0x000fe20000100800 */
[----:B------:R-:W-:Y:S01]  /*98a0*/  IMAD.MOV R15, RZ, RZ, -R15 ;  /* 0x000000ffff0f7224 */ /* 0x000fe200078e0a0f */
[----:B--2---:R-:W-:Y:S01]  /*98b0*/  IABS R7, R18 ;  /* 0x0000001200077213 */ /* 0x004fe20000000000 */
[----:B------:R-:W-:Y:S01]  /*98c0*/  IMAD.MOV R13, RZ, RZ, -R13 ;  /* 0x000000ffff0d7224 */ /* 0x000fe200078e0a0d */
[----:B------:R0:W-:Y:S01]  /*98d0*/  STL [R1+0xa18], R4 ;  /* 0x000a180401007387 */ /* 0x0001e20000100800 */
[C---:B------:R-:W-:Y:S02]  /*98e0*/  IMAD R14, R90.reuse, R15, R14 ;  /* 0x0000000f5a0e7224 */ /* 0x040fe400078e020e */
[----:B------:R-:W-:Y:S02]  /*98f0*/  IMAD R13, R90, R13, R11 ;  /* 0x0000000d5a0d7224 */ /* 0x000fe400078e020b */
[--C-:B------:R-:W-:Y:S01]  /*9900*/  @!P3 IMAD.IADD R12, R12, 0x1, -R90.reuse ;  /* 0x000000010c0cb824 */ /* 0x100fe200078e0a5a */
[----:B------:R1:W-:Y:S01]  /*9910*/  STL [R1+0x770], R14 ;  /* 0x0007700e01007387 */ /* 0x0003e20000100800 */
[----:B------:R-:W-:Y:S01]  /*9920*/  @!P1 IMAD.IADD R10, R10, 0x1, -R90 ;  /* 0x000000010a0a9824 */ /* 0x000fe200078e0a5a */
[----:B------:R-:W-:Y:S01]  /*9930*/  ISETP.GE.AND P1, PT, R20, RZ, PT ;  /* 0x000000ff1400720c */ /* 0x000fe20003f26270 */
[----:B------:R-:W-:Y:S01]  /*9940*/  IMAD.HI.U32 R11, R0, R7, RZ ;  /* 0x00000007000b7227 */ /* 0x000fe200078e00ff */
[----:B0-----:R-:W-:Y:S01]  /*9950*/  IABS R4, R17 ;  /* 0x0000001100047213 */ /* 0x001fe20000000000 */
[----:B------:R0:W-:Y:S01]  /*9960*/  STL [R1+0x774], R13 ;  /* 0x0007740d01007387 */ /* 0x0001e20000100800 */
[----:B------:R-:W-:Y:S01]  /*9970*/  ISETP.GT.U32.AND P3, PT, R90, R12, PT ;  /* 0x0000000c5a00720c */ /* 0x000fe20003f64070 */
[----:B------:R-:W-:-:S02]  /*9980*/  VIADD R16, R93, 0xf9 ;  /* 0x000000f95d107836 */ /* 0x000fc40000000000 */
[----:B------:R-:W-:Y:S02]  /*9990*/  VIADD R20, R93, 0x8c ;  /* 0x0000008c5d147836 */ /* 0x000fe40000000000 */
[----:B-1----:R-:W-:Y:S01]  /*99a0*/  IMAD.MOV.U32 R14, RZ, RZ, R5 ;  /* 0x000000ffff0e7224 */ /* 0x002fe200078e0005 */
[----:B------:R-:W-:Y:S01]  /*99b0*/  STL [R1+0x18f8], R16 ;  /* 0x0018f81001007387 */ /* 0x000fe20000100800 */
[----:B------:R-:W-:Y:S01]  /*99c0*/  IMAD.MOV R5, RZ, RZ, -R11 ;  /* 0x000000ffff057224 */ /* 0x000fe200078e0a0b */
[----:B------:R-:W-:Y:S01]  /*99d0*/  IABS R11, R16 ;  /* 0x00000010000b7213 */ /* 0x000fe20000000000 */
[----:B0-----:R-:W-:-:S04]  /*99e0*/  IMAD.HI.U32 R13, R0, R4, RZ ;  /* 0x00000004000d7227 */ /* 0x001fc800078e00ff */
[----:B------:R-:W-:Y:S01]  /*99f0*/  @!P0 IMAD.MOV R14, RZ, RZ, -R14 ;  /* 0x000000ffff0e8224 */ /* 0x000fe200078e0a0e */
[C---:B------:R-:W-:Y:S01]  /*9a00*/  ISETP.GT.U32.AND P0, PT, R90.reuse, R10, PT ;  /* 0x0000000a5a00720c */ /* 0x040fe20003f04070 */
[----:B------:R-:W-:Y:S02]  /*9a10*/  IMAD.MOV R13, RZ, RZ, -R13 ;  /* 0x000000ffff0d7224 */ /* 0x000fe400078e0a0d */
[C---:B------:R-:W-:Y:S01]  /*9a20*/  IMAD R5, R90.reuse, R5, R7 ;  /* 0x000000055a057224 */ /* 0x040fe200078e0207 */
[----:B------:R0:W-:Y:S01]  /*9a30*/  STL [R1+0xa40], R14 ;  /* 0x000a400e01007387 */ /* 0x0001e20000100800 */
[C---:B------:R-:W-:Y:S01]  /*9a40*/  IMAD R4, R90.reuse, R13, R4 ;  /* 0x0000000d5a047224 */ /* 0x040fe200078e0204 */
[----:B------:R-:W-:Y:S01]  /*9a50*/  IABS R13, R20 ;  /* 0x00000014000d7213 */ /* 0x000fe20000000000 */
[----:B------:R-:W-:Y:S01]  /*9a60*/  @!P1 IMAD.MOV R6, RZ, RZ, -R6 ;  /* 0x000000ffff069224 */ /* 0x000fe200078e0a06 */
[----:B------:R-:W-:Y:S01]  /*9a70*/  ISETP.GT.U32.AND P1, PT, R90, R5, PT ;  /* 0x000000055a00720c */ /* 0x000fe20003f24070 */
[--C-:B------:R-:W-:Y:S01]  /*9a80*/  @!P3 IMAD.IADD R12, R12, 0x1, -R90.reuse ;  /* 0x000000010c0cb824 */ /* 0x100fe200078e0a5a */
[----:B------:R-:W-:Y:S01]  /*9a90*/  ISETP.GT.U32.AND P3, PT, R90, R4, PT ;  /* 0x000000045a00720c */ /* 0x000fe20003f64070 */
[----:B------:R-:W-:Y:S01]  /*9aa0*/  VIADD R15, R93, 0xfa ;  /* 0x000000fa5d0f7836 */ /* 0x000fe20000000000 */
[----:B------:R-:W-:Y:S01]  /*9ab0*/  STL [R1+0x1728], R20 ;  /* 0x0017281401007387 */ /* 0x000fe20000100800 */
[----:B------:R-:W-:Y:S01]  /*9ac0*/  @!P0 IMAD.IADD R10, R10, 0x1, -R90 ;  /* 0x000000010a0a8824 */ /* 0x000fe200078e0a5a */
[----:B------:R-:W-:Y:S01]  /*9ad0*/  ISETP.GE.AND P0, PT, R21, RZ, PT ;  /* 0x000000ff1500720c */ /* 0x000fe20003f06270 */
[----:B0-----:R-:W-:Y:S01]  /*9ae0*/  IMAD.HI.U32 R14, R0, R11, RZ ;  /* 0x0000000b000e7227 */ /* 0x001fe200078e00ff */
[----:B------:R-:W-:Y:S01]  /*9af0*/  STL [R1+0x18a0], R15 ;  /* 0x0018a00f01007387 */ /* 0x000fe20000100800 */
[----:B------:R-:W-:-:S02]  /*9b00*/  IABS R7, R15 ;  /* 0x0000000f00077213 */ /* 0x000fc40000000000 */
[----:B------:R-:W-:Y:S01]  /*9b10*/  IMAD.MOV R14, RZ, RZ, -R14 ;  /* 0x000000ffff0e7224 */ /* 0x000fe200078e0a0e */
[----:B------:R-:W-:Y:S01]  /*9b20*/  STL [R1+0x189c], R65 ;  /* 0x00189c4101007387 */ /* 0x000fe20000100800 */
[----:B------:R-:W-:Y:S01]  /*9b30*/  @!P1 IMAD.IADD R5, R5, 0x1, -R90 ;  /* 0x0000000105059824 */ /* 0x000fe200078e0a5a */
[----:B------:R-:W-:Y:S01]  /*9b40*/  ISETP.GE.AND P1, PT, R19, RZ, PT ;  /* 0x000000ff1300720c */ /* 0x000fe20003f26270 */
[----:B------:R-:W-:Y:S01]  /*9b50*/  IMAD.MOV.U32 R19, RZ, RZ, R10 ;  /* 0x000000ffff137224 */ /* 0x000fe200078e000a */
[----:B------:R0:W-:Y:S01]  /*9b60*/  STL [R1+0x924], R6 ;  /* 0x0009240601007387 */ /* 0x0001e20000100800 */
[----:B------:R-:W-:Y:S01]  /*9b70*/  @!P3 IMAD.IADD R4, R4, 0x1, -R90 ;  /* 0x000000010404b824 */ /* 0x000fe200078e0a5a */
[C---:B------:R-:W-:Y:S01]  /*9b80*/  ISETP.GT.U32.AND P3, PT, R90.reuse, R5, PT ;  /* 0x000000055a00720c */ /* 0x040fe20003f64070 */
[----:B------:R-:W-:Y:S02]  /*9b90*/  @!P0 IMAD.MOV R19, RZ, RZ, -R19 ;  /* 0x000000ffff138224 */ /* 0x000fe400078e0a13 */
[C---:B------:R-:W-:Y:S01]  /*9ba0*/  IMAD R11, R90.reuse, R14, R11 ;  /* 0x0000000e5a0b7224 */ /* 0x040fe200078e020b */
[----:B------:R-:W-:Y:S01]  /*9bb0*/  ISETP.GT.U32.AND P0, PT, R90, R4, PT ;  /* 0x000000045a00720c */ /* 0x000fe20003f04070 */
[----:B------:R-:W-:Y:S01]  /*9bc0*/  IMAD.HI.U32 R14, R0, R13, RZ ;  /* 0x0000000d000e7227 */ /* 0x000fe200078e00ff */
[----:B------:R1:W-:Y:S01]  /*9bd0*/  STL [R1+0x9dc], R19 ;  /* 0x0009dc1301007387 */ /* 0x0003e20000100800 */
[----:B0-----:R-:W-:-:S02]  /*9be0*/  IABS R6, R65 ;  /* 0x0000004100067213 */ /* 0x001fc40000000000 */
[----:B------:R-:W-:Y:S02]  /*9bf0*/  IMAD.MOV R14, RZ, RZ, -R14 ;  /* 0x000000ffff0e7224 */ /* 0x000fe400078e0a0e */
[----:B------:R-:W-:-:S04]  /*9c00*/  IMAD.HI.U32 R15, R0, R7, RZ ;  /* 0x00000007000f7227 */ /* 0x000fc800078e00ff */
[----:B------:R-:W-:Y:S01]  /*9c10*/  @!P3 IMAD.IADD R5, R5, 0x1, -R90 ;  /* 0x000000010505b824 */ /* 0x000fe200078e0a5a */
[----:B------:R-:W-:Y:S01]  /*9c20*/  ISETP.GE.AND P3, PT, R18, RZ, PT ;  /* 0x000000ff1200720c */ /* 0x000fe20003f66270 */
[----:B-1----:R-:W-:Y:S02]  /*9c30*/  IMAD.MOV.U32 R19, RZ, RZ, R12 ;  /* 0x000000ffff137224 */ /* 0x002fe400078e000c */
[----:B------:R-:W-:Y:S01]  /*9c40*/  @!P0 IMAD.IADD R4, R4, 0x1, -R90 ;  /* 0x0000000104048824 */ /* 0x000fe200078e0a5a */
[----:B------:R-:W-:Y:S01]  /*9c50*/  ISETP.GE.AND P0, PT, R17, RZ, PT ;  /* 0x000000ff1100720c */ /* 0x000fe20003f06270 */
[----:B------:R-:W-:Y:S01]  /*9c60*/  IMAD R13, R90, R14, R13 ;  /* 0x0000000e5a0d7224 */ /* 0x000fe200078e020d */
[----:B------:R-:W-:Y:S01]  /*9c70*/  IADD3 R17, PT, PT, R93, 0x8e, RZ ;  /* 0x0000008e5d117810 */ /* 0x000fe20007ffe0ff */
[----:B------:R-:W-:-:S03]  /*9c80*/  IMAD.HI.U32 R10, R0, R6, RZ ;  /* 0x00000006000a7227 */ /* 0x000fc600078e00ff */
[----:B------:R0:W-:Y:S01]  /*9c90*/  STL [R1+0x778], R13 ;  /* 0x0007780d01007387 */ /* 0x0001e20000100800 */
[----:B------:R-:W-:Y:S01]  /*9ca0*/  @!P1 IMAD.MOV R19, RZ, RZ, -R19 ;  /* 0x000000ffff139224 */ /* 0x000fe200078e0a13 */
[C---:B------:R-:W-:Y:S01]  /*9cb0*/  ISETP.GT.U32.AND P1, PT, R90.reuse, R11, PT ;  /* 0x0000000b5a00720c */ /* 0x040fe20003f24070 */
[C---:B------:R-:W-:Y:S02]  /*9cc0*/  VIADD R14, R93.reuse, 0x8d ;  /* 0x0000008d5d0e7836 */ /* 0x040fe40000000000 */
[----:B------:R-:W-:Y:S01]  /*9cd0*/  IMAD.MOV R10, RZ, RZ, -R10 ;  /* 0x000000ffff0a7224 */ /* 0x000fe200078e0a0a */
[----:B------:R-:W-:Y:S01]  /*9ce0*/  STL [R1+0xa04], R19 ;  /* 0x000a041301007387 */ /* 0x000fe20000100800 */
[----:B------:R-:W-:Y:S01]  /*9cf0*/  IMAD.MOV R12, RZ, RZ, -R15 ;  /* 0x000000ffff0c7224 */ /* 0x000fe200078e0a0f */
[----:B------:R-:W-:Y:S01]  /*9d00*/  IABS R15, R14 ;  /* 0x0000000e000f7213 */ /* 0x000fe20000000000 */
[----:B------:R-:W-:Y:S01]  /*9d10*/  IMAD R6, R90, R10, R6 ;  /* 0x0000000a5a067224 */ /* 0x000fe200078e0206 */
[----:B------:R1:W-:Y:S01]  /*9d20*/  STL [R1+0x170c], R14 ;  /* 0x00170c0e01007387 */ /* 0x0003e20000100800 */
[----:B0-----:R-:W-:-:S02]  /*9d30*/  VIADD R13, R93, 0x8f ;  /* 0x0000008f5d0d7836 */ /* 0x001fc40000000000 */
[----:B------:R-:W-:Y:S01]  /*9d40*/  IMAD R7, R90, R12, R7 ;  /* 0x0000000c5a077224 */ /* 0x000fe200078e0207 */
[----:B------:R-:W-:Y:S01]  /*9d50*/  STL [R1+0x1710], R17 ;  /* 0x0017101101007387 */ /* 0x000fe20000100800 */
[C---:B------:R-:W-:Y:S02]  /*9d60*/  VIADD R10, R93.reuse, 0x94 ;  /* 0x000000945d0a7836 */ /* 0x040fe40000000000 */
[----:B------:R-:W-:Y:S01]  /*9d70*/  VIADD R12, R93, 0x95 ;  /* 0x000000955d0c7836 */ /* 0x000fe20000000000 */
[----:B------:R0:W-:Y:S01]  /*9d80*/  STL [R1+0x1724], R13 ;  /* 0x0017240d01007387 */ /* 0x0001e20000100800 */
[----:B------:R-:W-:Y:S01]  /*9d90*/  @!P0 IMAD.MOV R4, RZ, RZ, -R4 ;  /* 0x000000ffff048224 */ /* 0x000fe200078e0a04 */
[----:B------:R-:W-:Y:S01]  /*9da0*/  ISETP.GE.AND P0, PT, R16, RZ, PT ;  /* 0x000000ff1000720c */ /* 0x000fe20003f06270 */
[----:B-1----:R-:W-:Y:S01]  /*9db0*/  IMAD.MOV.U32 R14, RZ, RZ, R5 ;  /* 0x000000ffff0e7224 */ /* 0x002fe200078e0005 */
[----:B------:R1:W-:Y:S01]  /*9dc0*/  STL [R1+0x1740], R10 ;  /* 0x0017400a01007387 */ /* 0x0003e20000100800 */
[----:B------:R-:W-:Y:S01]  /*9dd0*/  IABS R5, R17 ;  /* 0x0000001100057213 */ /* 0x000fe20000000000 */
[----:B------:R-:W-:-:S02]  /*9de0*/  IMAD.HI.U32 R16, R0, R15, RZ ;  /* 0x0000000f00107227 */ /* 0x000fc400078e00ff */
[----:B------:R-:W-:Y:S02]  /*9df0*/  STL [R1+0x1748], R12 ;  /* 0x0017480c01007387 */ /* 0x000fe40000100800 */
[----:B------:R-:W-:Y:S01]  /*9e00*/  @!P3 IMAD.MOV R14, RZ, RZ, -R14 ;  /* 0x000000ffff0eb224 */ /* 0x000fe200078e0a0e */
[C---:B------:R-:W-:Y:S01]  /*9e10*/  ISETP.GT.U32.AND P3, PT, R90.reuse, R7, PT ;  /* 0x000000075a00720c */ /* 0x040fe20003f64070 */
[----:B------:R-:W-:Y:S01]  /*9e20*/  @!P1 IMAD.IADD R11, R11, 0x1, -R90 ;  /* 0x000000010b0b9824 */ /* 0x000fe200078e0a5a */
[----:B0-----:R-:W-:Y:S01]  /*9e30*/  IABS R13, R13 ;  /* 0x0000000d000d7213 */ /* 0x001fe20000000000 */
[----:B------:R-:W-:Y:S01]  /*9e40*/  IMAD.MOV R16, RZ, RZ, -R16 ;  /* 0x000000ffff107224 */ /* 0x000fe200078e0a10 */
[----:B------:R0:W-:Y:S01]  /*9e50*/  STL [R1+0xa2c], R14 ;  /* 0x000a2c0e01007387 */ /* 0x0001e20000100800 */
[----:B-1----:R-:W-:Y:S02]  /*9e60*/  IABS R10, R10 ;  /* 0x0000000a000a7213 */ /* 0x002fe40000000000 */
[C---:B------:R-:W-:Y:S01]  /*9e70*/  ISETP.GT.U32.AND P1, PT, R90.reuse, R11, PT ;  /* 0x0000000b5a00720c */ /* 0x040fe20003f24070 */
[----:B------:R1:W-:Y:S01]  /*9e80*/  STL [R1+0x890], R4 ;  /* 0x0008900401007387 */ /* 0x0003e20000100800 */
[----:B------:R-:W-:-:S04]  /*9e90*/  IMAD R15, R90, R16, R15 ;  /* 0x000000105a0f7224 */ /* 0x000fc800078e020f */
[----:B------:R-:W-:Y:S01]  /*9ea0*/  @!P3 IMAD.IADD R7, R7, 0x1, -R90 ;  /* 0x000000010707b824 */ /* 0x000fe200078e0a5a */
[----:B------:R2:W-:Y:S01]  /*9eb0*/  STL [R1+0x780], R15 ;  /* 0x0007800f01007387 */ /* 0x0005e20000100800 */
[----:B0-----:R-:W-:Y:S01]  /*9ec0*/  IMAD.HI.U32 R14, R0, R13, RZ ;  /* 0x0000000d000e7227 */ /* 0x001fe200078e00ff */
[----:B-1----:R-:W-:-:S03]  /*9ed0*/  IABS R4, R12 ;  /* 0x0000000c00047213 */ /* 0x002fc60000000000 */
[----:B------:R-:W-:Y:S01]  /*9ee0*/  IMAD.HI.U32 R12, R0, R5, RZ ;  /* 0x00000005000c7227 */ /* 0x000fe200078e00ff */
[----:B------:R-:W-:-:S03]  /*9ef0*/  ISETP.GT.U32.AND P3, PT, R90, R7, PT ;  /* 0x000000075a00720c */ /* 0x000fc60003f64070 */
[----:B------:R-:W-:Y:S02]  /*9f00*/  IMAD.MOV R12, RZ, RZ, -R12 ;  /* 0x000000ffff0c7224 */ /* 0x000fe400078e0a0c */
[----:B------:R-:W-:Y:S01]  /*9f10*/  @!P1 IMAD.IADD R11, R11, 0x1, -R90 ;  /* 0x000000010b0b9824 */ /* 0x000fe200078e0a5a */
[C---:B------:R-:W-:Y:S01]  /*9f20*/  ISETP.GT.U32.AND P1, PT, R90.reuse, R6, PT ;  /* 0x000000065a00720c */ /* 0x040fe20003f24070 */
[----:B------:R-:W-:Y:S02]  /*9f30*/  IMAD R5, R90, R12, R5 ;  /* 0x0000000c5a057224 */ /* 0x000fe400078e0205 */
[----:B------:R-:W-:-:S03]  /*9f40*/  IMAD.HI.U32 R12, R0, R10, RZ ;  /* 0x0000000a000c7227 */ /* 0x000fc600078e00ff */
[----:B------:R2:W-:Y:S01]  /*9f50*/  STL [R1+0x77c], R5 ;  /* 0x00077c0501007387 */ /* 0x0005e20000100800 */
[----:B------:R-:W-:-:S06]  /*9f60*/  IMAD.MOV R14, RZ, RZ, -R14 ;  /* 0x000000ffff0e7224 */ /* 0x000fcc00078e0a0e */
[----:B------:R-:W-:Y:S01]  /*9f70*/  @!P1 IMAD.IADD R6, R6, 0x1, -R90 ;  /* 0x0000000106069824 */ /* 0x000fe200078e0a5a */
[----:B---3--:R-:W-:Y:S06]  /*9f80*/  BRA.U UP0, `(.L_x_5) ;  /* 0x0000000100187547 */ /* 0x008fec000b800000 */
[----:B------:R-:W-:Y:S01]  /*9f90*/  ELECT P1, URZ, PT ;  /* 0x0000000000ff782f */ /* 0x000fe20003820000 */
[----:B--2---:R-:W-:Y:S01]  /*9fa0*/  IMAD.MOV.U32 R5, RZ, RZ, 0x1 ;  /* 0x00000001ff057424 */ /* 0x004fe200078e00ff */
[----:B------:R-:W-:Y:S01]  /*9fb0*/  UMOV UR7, 0x40 ;  /* 0x0000004000077882 */ /* 0x000fe20000000000 */
[----:B------:R-:W-:Y:S01]  /*9fc0*/  UVIRTCOUNT.DEALLOC.SMPOOL 0x80 ;  /* 0x000000800000784c */ /* 0x000fe20000000000 */
[----:B------:R-:W-:-:S09]  /*9fd0*/  ULEA UR7, UR6, UR7, 0x18 ;  /* 0x0000000706077291 */ /* 0x000fd2000f8ec0ff */
[----:B------:R0:W-:Y:S03]  /*9fe0*/  @P1 STS.U8 [UR7], R5 ;  /* 0x00000005ff001988 */ /* 0x0001e60008000007 */
.L_x_5:
[----:B------:R1:W-:Y:S01]  /*9ff0*/  STL [R1+0x18fc], R2 ;  /* 0x0018fc0201007387 */ /* 0x0003e20000100800 */
[----:B------:R-:W-:Y:S01]  /*a000*/  IMAD.MOV R12, RZ, RZ, -R12 ;  /* 0x000000ffff0c7224 */ /* 0x000fe200078e0a0c */
[----:B------:R-:W-:Y:S01]  /*a010*/  ISETP.GT.U32.AND P1, PT, R90, R6, PT ;  /* 0x000000065a00720c */ /* 0x000fe20003f24070 */
[----:B------:R-:W-:Y:S01]  /*a020*/  UIADD3 UR6, UPT, UPT, UR5, UR9, URZ ;  /* 0x0000000905067290 */ /* 0x000fe2000fffe0ff */
[----:B0-2---:R-:W-:Y:S01]  /*a030*/  IMAD.HI.U32 R5, R0, R4, RZ ;  /* 0x0000000400057227 */ /* 0x005fe200078e00ff */
[----:B------:R-:W0:Y:S03]  /*a040*/  LDCU.128 UR12, c[0x0][0x380] ;  /* 0x00007000ff0c77ac */ /* 0x000e260008000c00 */
[----:B------:R-:W-:Y:S02]  /*a050*/  @!P3 IMAD.IADD R7, R7, 0x1, -R90 ;  /* 0x000000010707b824 */ /* 0x000fe400078e0a5a */
[----:B------:R-:W-:Y:S01]  /*a060*/  IMAD R9, R9, UR8, RZ ;  /* 0x0000000809097c24 */ /* 0x000fe2000f8e02ff */
[----:B------:R-:W-:Y:S01]  /*a070*/  UMOV UR10, 0x1 ;  /* 0x00000001000a7882 */ /* 0x000fe20000000000 */
[C---:B-1----:R-:W-:Y:S01]  /*a080*/  IMAD R2, R90.reuse, R14, R13 ;  /* 0x0000000e5a027224 */ /* 0x042fe200078e020d */
[----:B------:R-:W1:Y:S04]  /*a090*/  LDCU.64 UR20, c[0x0][0x358] ;  /* 0x00006b00ff1477ac */ /* 0x000e680008000a00 */
[----:B------:R2:W-:Y:S01]  /*a0a0*/  STL [R1+0x78c], R2 ;  /* 0x00078c0201007387 */ /* 0x0005e20000100800 */
[----:B------:R-:W-:Y:S01]  /*a0b0*/  IMAD R10, R90, R12, R10 ;  /* 0x0000000c5a0a7224 */ /* 0x000fe200078e020a */
[----:B------:R-:W-:Y:S01]  /*a0c0*/  PRMT R19, RZ, 0x7610, R19 ;  /* 0x00007610ff137816 */ /* 0x000fe20000000013 */
[----:B------:R-:W-:Y:S01]  /*a0d0*/  @!P1 IMAD.IADD R6, R6, 0x1, -R90 ;  /* 0x0000000106069824 */ /* 0x000fe200078e0a5a */
[----:B------:R-:W-:Y:S01]  /*a0e0*/  PRMT R18, RZ, 0x7610, R18 ;  /* 0x00007610ff127816 */ /* 0x000fe20000000012 */
[----:B------:R-:W3:Y:S01]  /*a0f0*/  LDCU UR7, c[0x0][0x3b0] ;  /* 0x00007600ff0777ac */ /* 0x000ee20008000800 */
[----:B------:R-:W-:-:S02]  /*a100*/  PRMT R63, RZ, 0x7610, R63 ;  /* 0x00007610ff3f7816 */ /* 0x000fc4000000003f */
[----:B------:R-:W-:Y:S01]  /*a110*/  PRMT R62, RZ, 0x7610, R62 ;  /* 0x00007610ff3e7816 */ /* 0x000fe2000000003e */
[----:B------:R-:W4:Y:S01]  /*a120*/  LDCU UR9, c[0x0][0x3b0] ;  /* 0x00007600ff0977ac */ /* 0x000f220008000800 */
[----:B--2---:R-:W-:Y:S02]  /*a130*/  IMAD.MOV.U32 R2, RZ, RZ, R11 ;  /* 0x000000ffff027224 */ /* 0x004fe400078e000b */
[----:B------:R-:W2:Y:S01]  /*a140*/  LDL R11, [R1+0x18a0] ;  /* 0x0018a000010b7983 */ /* 0x000ea20000100800 */
[----:B------:R-:W-:Y:S01]  /*a150*/  IMAD.MOV R5, RZ, RZ, -R5 ;  /* 0x000000ffff057224 */ /* 0x000fe200078e0a05 */
[----:B------:R-:W-:Y:S01]  /*a160*/  PRMT R61, RZ, 0x7610, R61 ;  /* 0x00007610ff3d7816 */ /* 0x000fe2000000003d */
[----:B------:R-:W-:Y:S01]  /*a170*/  @!P0 IMAD.MOV R2, RZ, RZ, -R2 ;  /* 0x000000ffff028224 */ /* 0x000fe200078e0a02 */
[----:B------:R-:W-:Y:S01]  /*a180*/  STL [R1+0x794], R10 ;  /* 0x0007940a01007387 */ /* 0x000fe20000100800 */
[----:B------:R-:W-:Y:S01]  /*a190*/  PRMT R60, RZ, 0x7610, R60 ;  /* 0x00007610ff3c7816 */ /* 0x000fe2000000003c */
[----:B------:R-:W0:Y:S02]  /*a1a0*/  LDCU UR16, c[0x0][0x3b0] ;  /* 0x00007600ff1077ac */ /* 0x000e240008000800 */
[----:B------:R1:W-:Y:S01]  /*a1b0*/  STL [R1+0x9c0], R2 ;  /* 0x0009c00201007387 */ /* 0x0003e20000100800 */
[----:B------:R-:W-:Y:S01]  /*a1c0*/  PRMT R68, RZ, 0x7610, R68 ;  /* 0x00007610ff447816 */ /* 0x000fe20000000044 */
[----:B------:R-:W0:Y:S01]  /*a1d0*/  LDCU UR17, c[0x0][0x3b0] ;  /* 0x00007600ff1177ac */ /* 0x000e220008000800 */
[----:B------:R-:W-:-:S02]  /*a1e0*/  PRMT R53, RZ, 0x7610, R53 ;  /* 0x00007610ff357816 */ /* 0x000fc40000000035 */
[----:B------:R-:W-:Y:S01]  /*a1f0*/  PRMT R51, RZ, 0x7610, R51 ;  /* 0x00007610ff337816 */ /* 0x000fe20000000033 */
[----:B------:R-:W0:Y:S01]  /*a200*/  LDCU UR18, c[0x0][0x3b0] ;  /* 0x00007600ff1277ac */ /* 0x000e220008000800 */
[----:B-1----:R-:W3:Y:S01]  /*a210*/  LDL.LU R2, [R1+0x18fc] ;  /* 0x0018fc0001027983 */ /* 0x002ee20000300800 */
[----:B------:R-:W-:Y:S01]  /*a220*/  ISETP.GE.AND P3, PT, R65, RZ, PT ;  /* 0x000000ff4100720c */ /* 0x000fe20003f66270 */
[----:B------:R-:W-:Y:S01]  /*a230*/  IMAD R10, R90, R5, R4 ;  /* 0x000000055a0a7224 */ /* 0x000fe200078e0204 */
[----:B------:R-:W-:Y:S01]  /*a240*/  ISETP.NE.U32.AND P1, PT, R64, RZ, PT ;  /* 0x000000ff4000720c */ /* 0x000fe20003f25070 */
[----:B------:R-:W-:Y:S01]  /*a250*/  STTM.x64 tmem[UR6], RZ ;  /* 0x000000ff000079ed */ /* 0x000fe20008340006 */
[----:B------:R-:W-:Y:S01]  /*a260*/  STTM.x64 tmem[UR6+0x40], RZ ;  /* 0x000040ff000079ed */ /* 0x000fe20008340006 */
[----:B------:R-:W-:Y:S01]  /*a270*/  STTM.x64 tmem[UR6+0x80], RZ ;  /* 0x000080ff000079ed */ /* 0x000fe20008340006 */
[----:B------:R-:W-:Y:S01]  /*a280*/  STTM.x64 tmem[UR6+0xc0], RZ ;  /* 0x0000c0ff000079ed */ /* 0x000fe20008340006 */
[----:B------:R-:W-:Y:S01]  /*a290*/  STTM.x64 tmem[UR6+0x100], RZ ;  /* 0x000100ff000079ed */ /* 0x000fe20008340006 */
[----:B------:R-:W-:Y:S01]  /*a2a0*/  STTM.x64 tmem[UR6+0x140], RZ ;  /* 0x000140ff000079ed */ /* 0x000fe20008340006 */
[----:B------:R-:W-:Y:S01]  /*a2b0*/  STTM.x64 tmem[UR6+0x180], RZ ;  /* 0x000180ff000079ed */ /* 0x000fe20008340006 */
[----:B------:R-:W-:Y:S01]  /*a2c0*/  STTM.x64 tmem[UR6+0x1c0], RZ ;  /* 0x0001c0ff000079ed */ /* 0x000fe20008340006 */
[----:B------:R-:W1:Y:S01]  /*a2d0*/  FENCE.VIEW.ASYNC.T ;  /* 0x00000000000073c6 */ /* 0x000e620000000200 */
[----:B------:R0:W-:Y:S01]  /*a2e0*/  STL [R1+0x7a0], R10 ;  /* 0x0007a00a01007387 */ /* 0x0001e20000100800 */
[----:B------:R-:W-:Y:S01]  /*a2f0*/  IMAD.MOV.U32 R12, RZ, RZ, R6 ;  /* 0x000000ffff0c7224 */ /* 0x000fe200078e0006 */
[----:B------:R-:W2:Y:S01]  /*a300*/  LDC.64 R4, c[0x0][0x3a8] ;  /* 0x0000ea00ff047b82 */ /* 0x000ea20000000a00 */
[----:B-1----:R-:W-:Y:S01]  /*a310*/  VOTEU.ALL UP1, P1 ;  /* 0x0000000000ff7886 */ /* 0x002fe20000820000 */
[----:B------:R-:W-:Y:S01]  /*a320*/  VOTEU.ALL UP2, P1 ;  /* 0x0000000000ff7886 */ /* 0x000fe20000840000 */
[----:B------:R-:W-:Y:S01]  /*a330*/  @!P3 IMAD.MOV R12, RZ, RZ, -R12 ;  /* 0x000000ffff0cb224 */ /* 0x000fe200078e0a0c */
[----:B------:R-:W-:Y:S01]  /*a340*/  PRMT R50, RZ, 0x7610, R50 ;  /* 0x00007610ff327816 */ /* 0x000fe20000000032 */
[----:B------:R-:W-:Y:S01]  /*a350*/  IMAD.MOV.U32 R65, RZ, RZ, R19 ;  /* 0x000000ffff417224 */ /* 0x000fe200078e0013 */
[----:B------:R-:W-:Y:S01]  /*a360*/  PRMT R59, RZ, 0x7610, R59 ;  /* 0x00007610ff3b7816 */ /* 0x000fe2000000003b */
[----:B------:R-:W-:Y:S01]  /*a370*/  IMAD.MOV.U32 R64, RZ, RZ, R18 ;  /* 0x000000ffff407224 */ /* 0x000fe200078e0012 */
[----:B------:R-:W-:Y:S01]  /*a380*/  PRMT R45, RZ, 0x7610, R45 ;  /* 0x00007610ff2d7816 */ /* 0x000fe2000000002d */
[----:B0-----:R-:W-:Y:S01]  /*a390*/  IMAD R10, R8, UR8, RZ ;  /* 0x00000008080a7c24 */ /* 0x001fe2000f8e02ff */
[----:B------:R-:W-:Y:S01]  /*a3a0*/  UIADD3 UR8, UPT, UPT, UR4, 0x40000, URZ ;  /* 0x0004000004087890 */ /* 0x000fe2000fffe0ff */
[----:B------:R-:W-:Y:S01]  /*a3b0*/  PRMT R46, RZ, 0x7610, R46 ;  /* 0x00007610ff2e7816 */ /* 0x000fe2000000002e */
[----:B------:R-:W0:Y:S02]  /*a3c0*/  LDCU UR19, c[0x0][0x3b0] ;  /* 0x00007600ff1377ac */ /* 0x000e240008000800 */
[----:B------:R-:W-:-:S02]  /*a3d0*/  LEA R8, P3, R10, UR12, 0x1 ;  /* 0x0000000c0a087c11 */ /* 0x000fc4000f8608ff */
[----:B------:R-:W-:Y:S01]  /*a3e0*/  PRMT R56, RZ, 0x7610, R56 ;  /* 0x00007610ff387816 */ /* 0x000fe20000000038 */
[----:B------:R-:W1:Y:S01]  /*a3f0*/  LDCU UR22, c[0x0][0x3b0] ;  /* 0x00007600ff1677ac */ /* 0x000e620008000800 */
[----:B------:R-:W-:Y:S02]  /*a400*/  PRMT R66, RZ, 0x7610, R66 ;  /* 0x00007610ff427816 */ /* 0x000fe40000000042 */
[----:B------:R-:W-:Y:S01]  /*a410*/  PRMT R67, RZ, 0x7610, R67 ;  /* 0x00007610ff437816 */ /* 0x000fe20000000043 */
[----:B------:R-:W0:Y:S01]  /*a420*/  LDCU UR23, c[0x0][0x3b0] ;  /* 0x00007600ff1777ac */ /* 0x000e220008000800 */
[----:B------:R-:W-:Y:S02]  /*a430*/  PRMT R69, RZ, 0x7610, R69 ;  /* 0x00007610ff457816 */ /* 0x000fe40000000045 */
[----:B------:R-:W-:Y:S01]  /*a440*/  PRMT R70, RZ, 0x7610, R70 ;  /* 0x00007610ff467816 */ /* 0x000fe20000000046 */
[----:B------:R-:W0:Y:S01]  /*a450*/  LDCU UR24, c[0x0][0x3b0] ;  /* 0x00007600ff1877ac */ /* 0x000e220008000800 */
[----:B------:R-:W-:-:S02]  /*a460*/  PRMT R57, RZ, 0x7610, R57 ;  /* 0x00007610ff397816 */ /* 0x000fc40000000039 */
[----:B------:R-:W-:Y:S02]  /*a470*/  PRMT R58, RZ, 0x7610, R58 ;  /* 0x00007610ff3a7816 */ /* 0x000fe4000000003a */
[----:B------:R-:W-:Y:S02]  /*a480*/  PRMT R14, RZ, 0x7610, R14 ;  /* 0x00007610ff0e7816 */ /* 0x000fe4000000000e */
[----:B------:R-:W-:Y:S01]  /*a490*/  PRMT R15, RZ, 0x7610, R15 ;  /* 0x00007610ff0f7816 */ /* 0x000fe2000000000f */
[----:B------:R-:W-:Y:S01]  /*a4a0*/  BAR.SYNC.DEFER_BLOCKING 0x0 ;  /* 0x0000000000007b1d */ /* 0x000fe20000010000 */
[----:B--2---:R-:W-:Y:S01]  /*a4b0*/  ISETP.GE.AND P0, PT, R11, RZ, PT ;  /* 0x000000ff0b00720c */ /* 0x004fe20003f06270 */
[----:B------:R-:W-:-:S12]  /*a4c0*/  VIADD R11, R54, 0xffffffff ;  /* 0xffffffff360b7836 */ /* 0x000fd80000000000 */
[----:B------:R-:W-:Y:S01]  /*a4d0*/  @!P0 IMAD.MOV R7, RZ, RZ, -R7 ;  /* 0x000000ffff078224 */ /* 0x000fe200078e0a07 */
[----:B------:R-:W-:-:S04]  /*a4e0*/  LEA R6, P0, R9, UR12, 0x1 ;  /* 0x0000000c09067c11 */ /* 0x000fc8000f8008ff */
[----:B------:R2:W-:Y:S04]  /*a4f0*/  STL [R1+0x9ec], R7 ;  /* 0x0009ec0701007387 */ /* 0x0005e80000100800 */
[----:B------:R0:W-:Y:S04]  /*a500*/  STL [R1+0xa20], R12 ;  /* 0x000a200c01007387 */ /* 0x0001e80000100800 */
[----:B------:R-:W-:Y:S01]  /*a510*/  STL.64 [R1+0x21b8], R26 ;  /* 0x0021b81a01007387 */ /* 0x000fe20000100a00 */
[----:B--2---:R-:W-:Y:S02]  /*a520*/  LEA.HI.X.SX32 R7, R9, UR13, 0x1, P0 ;  /* 0x0000000d09077c11 */ /* 0x004fe400080f0eff */
[----:B------:R-:W-:Y:S01]  /*a530*/  LEA.HI.X.SX32 R9, R10, UR13, 0x1, P3 ;  /* 0x0000000d0a097c11 */ /* 0x000fe200098f0eff */
[----:B------:R2:W-:Y:S01]  /*a540*/  STL.64 [R1+0x21b0], R22 ;  /* 0x0021b01601007387 */ /* 0x0005e20000100a00 */
[----:B------:R-:W-:-:S04]  /*a550*/  @!UP1 UIADD3 UR12, UPT, UPT, -UR10, 0x100000, URZ ;  /* 0x001000000a0c9890 */ /* 0x000fc8000fffe1ff */
[----:B------:R-:W-:Y:S02]  /*a560*/  @!UP1 USHF.L.U32 UR13, UR12, 0xb, URZ ;  /* 0x0000000b0c0d9899 */ /* 0x000fe400080006ff */
[----:B------:R-:W-:Y:S01]  /*a570*/  @!UP1 USHF.L.U32 UR12, UR12, 0x1, URZ ;  /* 0x000000010c0c9899 */ /* 0x000fe200080006ff */
[----:B0-----:R-:W-:Y:S01]  /*a580*/  VIADD R12, R54, 0xfffffff7 ;  /* 0xfffffff7360c7836 */ /* 0x001fe20000000000 */
[----:B------:R-:W-:Y:S01]  /*a590*/  ISETP.GE.U32.AND P0, PT, R11, 0x7fffff80, PT ;  /* 0x7fffff800b00780c */ /* 0x000fe20003f06070 */
[----:B------:R-:W-:Y:S01]  /*a5a0*/  STL.64 [R1+0x21a8], R28 ;  /* 0x0021a81c01007387 */ /* 0x000fe20000100a00 */
[----:B------:R-:W-:Y:S02]  /*a5b0*/  IMAD.SHL.U32 R10, R4, 0x8, RZ ;  /* 0x00000008040a7824 */ /* 0x000fe400078e00ff */
[----:B------:R-:W-:Y:S01]  /*a5c0*/  ISETP.GE.U32.AND P3, PT, R12, 0x7fffff78, PT ;  /* 0x7fffff780c00780c */ /* 0x000fe20003f66070 */
[----:B------:R-:W-:Y:S01]  /*a5d0*/  STL.64 [R1+0x21a0], R24 ;  /* 0x0021a01801007387 */ /* 0x000fe20000100a00 */
[----:B------:R-:W-:-:S02]  /*a5e0*/  VIADD R12, R54, 0xffffffef ;  /* 0xffffffef360c7836 */ /* 0x000fc40000000000 */
[C---:B------:R-:W-:Y:S01]  /*a5f0*/  IMAD.WIDE R18, R10.reuse, 0x2, R8 ;  /* 0x000000020a127825 */ /* 0x040fe200078e0208 */
[----:B------:R0:W-:Y:S04]  /*a600*/  STL.64 [R1+0x2198], R74 ;  /* 0x0021984a01007387 */ /* 0x0001e80000100a00 */
[----:B------:R-:W0:Y:S02]  /*a610*/  FENCE.VIEW.ASYNC.S ;  /* 0x00000000000073c6 */ /* 0x000e240000000000 */
[----:B0-----:R0:W0:Y:S01]  /*a620*/  @!UP2 SYNCS.EXCH.64 URZ, [UR8], UR12 ;  /* 0x0000000c08ffa5b2 */ /* 0x0010220008000100 */
[----:B--2---:R-:W-:Y:S01]  /*a630*/  IMAD.WIDE R22, R10, 0x2, R6 ;  /* 0x000000020a167825 */ /* 0x004fe200078e0206 */
[----:B------:R2:W-:Y:S03]  /*a640*/  STL.64 [R1+0x2190], R72 ;  /* 0x0021904801007387 */ /* 0x0005e60000100a00 */
[----:B------:R-:W-:Y:S01]  /*a650*/  VIADD R11, R54, 0xffffffe7 ;  /* 0xffffffe7360b7836 */ /* 0x000fe20000000000 */
[----:B------:R-:W-:Y:S04]  /*a660*/  STL.64 [R1+0x2188], R78 ;  /* 0x0021884e01007387 */ /* 0x000fe80000100a00 */
[----:B------:R-:W-:Y:S01]  /*a670*/  STL.64 [R1+0x2180], R76 ;  /* 0x0021804c01007387 */ /* 0x000fe20000100a00 */
[----:B------:R-:W-:Y:S01]  /*a680*/  PRMT R74, RZ, 0x7610, R74 ;  /* 0x00007610ff4a7816 */ /* 0x000fe2000000004a */
[----:B0-----:R-:W0:Y:S02]  /*a690*/  LDCU UR12, c[0x0][0x3b0] ;  /* 0x00007600ff0c77ac */ /* 0x001e240008000800 */
[----:B------:R-:W-:Y:S01]  /*a6a0*/  STL.64 [R1+0x2178], R34 ;  /* 0x0021782201007387 */ /* 0x000fe20000100a00 */
[----:B------:R-:W-:Y:S01]  /*a6b0*/  PRMT R75, RZ, 0x7610, R75 ;  /* 0x00007610ff4b7816 */ /* 0x000fe2000000004b */
[----:B------:R-:W0:Y:S01]  /*a6c0*/  LDCU UR13, c[0x0][0x3b0] ;  /* 0x00007600ff0d77ac */ /* 0x000e220008000800 */
[----:B------:R-:W-:Y:S06]  /*a6d0*/  BAR.SYNC.DEFER_BLOCKING 0x0 ;  /* 0x0000000000007b1d */ /* 0x000fec0000010000 */
[----:B------:R-:W-:Y:S04]  /*a6e0*/  STL.64 [R1+0x2170], R32 ;  /* 0x0021702001007387 */ /* 0x000fe80000100a00 */
        /* <DEDUP_REMOVED lines=13> */
[----:B------:R-:W-:Y:S04]  /*a7c0*/  STL [R1+0x20a8], R3 ;  /* 0x0020a80301007387 */ /* 0x000fe80000100800 */
[----:B------:R-:W-:Y:S04]  /*a7d0*/  STL.64 [R1+0x20a0], R48 ;  /* 0x0020a03001007387 */ /* 0x000fe80000100a00 */
[----:B------:R-:W-:Y:S04]  /*a7e0*/  STL.64 [R1+0x20b8], R48 ;  /* 0x0020b83001007387 */ /* 0x000fe80000100a00 */
[----:B------:R-:W-:Y:S04]  /*a7f0*/  STL.64 [R1+0x20e0], R48 ;  /* 0x0020e03001007387 */ /* 0x000fe80000100a00 */
[----:B------:R-:W-:Y:S04]  /*a800*/  STL [R1+0x1f88], R87 ;  /* 0x001f885701007387 */ /* 0x000fe80000100800 */
[----:B------:R-:W-:Y:S04]  /*a810*/  STL [R1+0x1f84], R5 ;  /* 0x001f840501007387 */ /* 0x000fe80000100800 */
[----:B------:R-:W-:Y:S04]  /*a820*/  STL [R1+0x1f80], R91 ;  /* 0x001f805b01007387 */ /* 0x000fe80000100800 */
[----:B------:R-:W-:Y:S04]  /*a830*/  STL.64 [R1+0x20b0], R90 ;  /* 0x0020b05a01007387 */ /* 0x000fe80000100a00 */
[----:B------:R-:W-:Y:S04]  /*a840*/  STL.64 [R1+0x20c8], R90 ;  /* 0x0020c85a01007387 */ /* 0x000fe80000100a00 */
[----:B------:R-:W-:Y:S04]  /*a850*/  STL.64 [R1+0x20f0], R90 ;  /* 0x0020f05a01007387 */ /* 0x000fe80000100a00 */
[----:B------:R-:W4:Y:S04]  /*a860*/  @!P0 LDG.E.U16 R65, desc[UR20][R6.64] ;  /* 0x0000001406418981 */ /* 0x000f28000c1e1500 */
[----:B------:R-:W4:Y:S01]  /*a870*/  @!P0 LDG.E.U16 R64, desc[UR20][R8.64] ;  /* 0x0000001408408981 */ /* 0x000f22000c1e1500 */
[----:B------:R-:W-:-:S03]  /*a880*/  ISETP.GE.U32.AND P0, PT, R12, 0x7fffff70, PT ;  /* 0x7fffff700c00780c */ /* 0x000fc60003f06070 */
[----:B------:R-:W-:Y:S04]  /*a890*/  STL.64 [R1+0x2110], R90 ;  /* 0x0021105a01007387 */ /* 0x000fe80000100a00 */
[----:B------:R-:W-:Y:S04]  /*a8a0*/  STL.64 [R1+0x2130], R90 ;  /* 0x0021305a01007387 */ /* 0x000fe80000100a00 */
[----:B------:R-:W-:Y:S04]  /*a8b0*/  STL [R1+0x1f7c], R92 ;  /* 0x001f7c5c01007387 */ /* 0x000fe80000100800 */
[----:B------:R0:W4:Y:S04]  /*a8c0*/  @!P3 LDG.E.U16 R63, desc[UR20][R22.64] ;  /* 0x00000014163fb981 */ /* 0x000128000c1e1500 */
[----:B------:R0:W4:Y:S01]  /*a8d0*/  @!P3 LDG.E.U16 R62, desc[UR20][R18.64] ;  /* 0x00000014123eb981 */ /* 0x000122000c1e1500 */
[----:B------:R-:W-:Y:S01]  /*a8e0*/  ISETP.GE.U32.AND P3, PT, R11, 0x7fffff68, PT ;  /* 0x7fffff680b00780c */ /* 0x000fe20003f66070 */
[----:B------:R-:W-:-:S02]  /*a8f0*/  IMAD.SHL.U32 R11, R4, 0x10, RZ ;  /* 0x00000010040b7824 */ /* 0x000fc400078e00ff */
[----:B------:R-:W-:Y:S01]  /*a900*/  STL.64 [R1+0x20c0], R92 ;  /* 0x0020c05c01007387 */ /* 0x000fe20000100a00 */
[----:B------:R-:W-:-:S03]  /*a910*/  IMAD R10, R4, 0x18, RZ ;  /* 0x00000018040a7824 */ /* 0x000fc600078e02ff */
[----:B------:R-:W-:Y:S01]  /*a920*/  STL.64 [R1+0x2100], R92 ;  /* 0x0021005c01007387 */ /* 0x000fe20000100a00 */
[----:B--2---:R-:W-:-:S03]  /*a930*/  IMAD.WIDE R72, R11, 0x2, R6 ;  /* 0x000000020b487825 */ /* 0x004fc600078e0206 */
[----:B------:R-:W-:Y:S01]  /*a940*/  STL.64 [R1+0x2120], R92 ;  /* 0x0021205c01007387 */ /* 0x000fe20000100a00 */
[----:B------:R-:W-:-:S03]  /*a950*/  IMAD.WIDE R26, R11, 0x2, R8 ;  /* 0x000000020b1a7825 */ /* 0x000fc600078e0208 */
[----:B---3--:R-:W-:Y:S01]  /*a960*/  STL [R1+0x1cf8], R2 ;  /* 0x001cf80201007387 */ /* 0x008fe20000100800 */
[----:B------:R-:W-:-:S03]  /*a970*/  VIADD R12, R54, 0xffffffdf ;  /* 0xffffffdf360c7836 */ /* 0x000fc60000000000 */
[----:B------:R-:W-:Y:S04]  /*a980*/  STL [R1+0x1f8c], R2 ;  /* 0x001f8c0201007387 */ /* 0x000fe80000100800 */
[----:B------:R-:W-:Y:S01]  /*a990*/  STL.64 [R1+0x20d0], R2 ;  /* 0x0020d00201007387 */ /* 0x000fe20000100a00 */
[----:B------:R-:W-:-:S03]  /*a9a0*/  VIADD R11, R54, 0xffffffd7 ;  /* 0xffffffd7360b7836 */ /* 0x000fc60000000000 */
[----:B------:R0:W-:Y:S04]  /*a9b0*/  STL.64 [R1+0x638], R22 ;  /* 0x0006381601007387 */ /* 0x0001e80000100a00 */
[----:B------:R2:W-:Y:S04]  /*a9c0*/  STL.64 [R1+0x630], R18 ;  /* 0x0006301201007387 */ /* 0x0005e80000100a00 */
[----:B------:R3:W4:Y:S01]  /*a9d0*/  @!P0 LDG.E.U16 R61, desc[UR20][R72.64] ;  /* 0x00000014483d8981 */ /* 0x000722000c1e1500 */
[----:B0-----:R-:W-:-:S03]  /*a9e0*/  IMAD.WIDE R22, R10, 0x2, R6 ;  /* 0x000000020a167825 */ /* 0x001fc600078e0206 */
[----:B------:R0:W4:Y:S01]  /*a9f0*/  @!P0 LDG.E.U16 R60, desc[UR20][R26.64] ;  /* 0x000000141a3c8981 */ /* 0x000122000c1e1500 */
[----:B--2---:R-:W-:Y:S01]  /*aa00*/  IMAD.WIDE R18, R10, 0x2, R8 ;  /* 0x000000020a127825 */ /* 0x004fe200078e0208 */
[----:B------:R-:W-:Y:S02]  /*aa10*/  ISETP.GE.U32.AND P0, PT, R12, 0x7fffff60, PT ;  /* 0x7fffff600c00780c */ /* 0x000fe40003f06070 */
[----:B------:R2:W4:Y:S04]  /*aa20*/  @!P3 LDG.E.U16 R68, desc[UR20][R22.64] ;  /* 0x000000141644b981 */ /* 0x000528000c1e1500 */
[----:B------:R0:W4:Y:S01]  /*aa30*/  @!P3 LDG.E.U16 R53, desc[UR20][R18.64] ;  /* 0x000000141235b981 */ /* 0x000122000c1e1500 */
[----:B------:R-:W-:Y:S01]  /*aa40*/  ISETP.GE.U32.AND P3, PT, R11, 0x7fffff58, PT ;  /* 0x7fffff580b00780c */ /* 0x000fe20003f66070 */
[----:B------:R-:W-:-:S02]  /*aa50*/  IMAD.SHL.U32 R11, R4, 0x20, RZ ;  /* 0x00000020040b7824 */ /* 0x000fc400078e00ff */
[----:B------:R3:W-:Y:S01]  /*aa60*/  STL.64 [R1+0x5b8], R72 ;  /* 0x0005b84801007387 */ /* 0x0007e20000100a00 */
[----:B------:R-:W-:-:S03]  /*aa70*/  IMAD R10, R4, 0x28, RZ ;  /* 0x00000028040a7824 */ /* 0x000fc600078e02ff */
[----:B------:R0:W-:Y:S01]  /*aa80*/  STL.64 [R1+0x5b0], R26 ;  /* 0x0005b01a01007387 */ /* 0x0001e20000100a00 */
[----:B------:R-:W-:-:S03]  /*aa90*/  VIADD R12, R54, 0xffffffcf ;  /* 0xffffffcf360c7836 */ /* 0x000fc60000000000 */
[----:B------:R2:W-:Y:S01]  /*aaa0*/  STL.64 [R1+0x538], R22 ;  /* 0x0005381601007387 */ /* 0x0005e20000100a00 */
[----:B---3--:R-:W-:-:S03]  /*aab0*/  IMAD.WIDE R72, R11, 0x2, R6 ;  /* 0x000000020b487825 */ /* 0x008fc600078e0206 */
[----:B------:R3:W-:Y:S01]  /*aac0*/  STL.64 [R1+0x530], R18 ;  /* 0x0005301201007387 */ /* 0x0007e20000100a00 */
[----:B0-----:R-:W-:-:S03]  /*aad0*/  IMAD.WIDE R26, R11, 0x2, R8 ;  /* 0x000000020b1a7825 */ /* 0x001fc600078e0208 */
[----:B------:R0:W4:Y:S01]  /*aae0*/  @!P0 LDG.E.U16 R51, desc[UR20][R72.64] ;  /* 0x0000001448338981 */ /* 0x000122000c1e1500 */
[----:B--2---:R-:W-:-:S03]  /*aaf0*/  IMAD.WIDE R22, R10, 0x2, R6 ;  /* 0x000000020a167825 */ /* 0x004fc600078e0206 */
[----:B------:R2:W4:Y:S01]  /*ab00*/  @!P0 LDG.E.U16 R50, desc[UR20][R26.64] ;  /* 0x000000141a328981 */ /* 0x000522000c1e1500 */
[----:B------:R-:W-:Y:S01]  /*ab10*/  ISETP.GE.U32.AND P0, PT, R12, 0x7fffff50, PT ;  /* 0x7fffff500c00780c */ /* 0x000fe20003f06070 */
[----:B------:R-:W-:Y:S02]  /*ab20*/  VIADD R11, R54, 0xffffffc7 ;  /* 0xffffffc7360b7836 */ /* 0x000fe40000000000 */
[----:B------:R0:W4:Y:S01]  /*ab30*/  @!P3 LDG.E.U16 R59, desc[UR20][R22.64] ;  /* 0x00000014163bb981 */ /* 0x000122000c1e1500 */
[----:B---3--:R-:W-:-:S05]  /*ab40*/  IMAD.WIDE R18, R10, 0x2, R8 ;  /* 0x000000020a127825 */ /* 0x008fca00078e0208 */
[----:B------:R3:W4:Y:S01]  /*ab50*/  @!P3 LDG.E.U16 R45, desc[UR20][R18.64] ;  /* 0x00000014122db981 */ /* 0x000722000c1e1500 */
[----:B------:R-:W-:Y:S01]  /*ab60*/  ISETP.GE.U32.AND P3, PT, R11, 0x7fffff48, PT ;  /* 0x7fffff480b00780c */ /* 0x000fe20003f66070 */
[C---:B------:R-:W-:Y:S02]  /*ab70*/  IMAD R11, R4.reuse, 0x30, RZ ;  /* 0x00000030040b7824 */ /* 0x040fe400078e02ff */
[----:B------:R0:W-:Y:S01]  /*ab80*/  STL.64 [R1+0x4b8], R72 ;  /* 0x0004b84801007387 */ /* 0x0001e20000100a00 */
[----:B------:R-:W-:-:S03]  /*ab90*/  IMAD R10, R4, 0x38, RZ ;  /* 0x00000038040a7824 */ /* 0x000fc600078e02ff */
[----:B------:R2:W-:Y:S01]  /*aba0*/  STL.64 [R1+0x4b0], R26 ;  /* 0x0004b01a01007387 */ /* 0x0005e20000100a00 */
[----:B------:R-:W-:-:S03]  /*abb0*/  VIADD R12, R54, 0xffffffbf ;  /* 0xffffffbf360c7836 */ /* 0x000fc60000000000 */
[----:B------:R1:W-:Y:S01]  /*abc0*/  STL.64 [R1+0x438], R22 ;  /* 0x0004381601007387 */ /* 0x0003e20000100a00 */
[----:B0-----:R-:W-:-:S03]  /*abd0*/  IMAD.WIDE R72, R11, 0x2, R6 ;  /* 0x000000020b487825 */ /* 0x001fc600078e0206 */
[----:B------:R3:W-:Y:S01]  /*abe0*/  STL.64 [R1+0x430], R18 ;  /* 0x0004301201007387 */ /* 0x0007e20000100a00 */
[----:B--2---:R-:W-:-:S03]  /*abf0*/  IMAD.WIDE R26, R11, 0x2, R8 ;  /* 0x000000020b1a7825 */ /* 0x004fc600078e0208 */
[----:B------:R0:W2:Y:S01]  /*ac00*/  @!P0 LDG.E.U16 R46, desc[UR20][R72.64] ;  /* 0x00000014482e8981 */ /* 0x0000a2000c1e1500 */
[----:B-1----:R-:W-:-:S03]  /*ac10*/  IMAD.WIDE R22, R10, 0x2, R6 ;  /* 0x000000020a167825 */ /* 0x002fc600078e0206 */
[----:B------:R1:W2:Y:S01]  /*ac20*/  @!P0 LDG.E.U16 R56, desc[UR20][R26.64] ;  /* 0x000000141a388981 */ /* 0x0002a2000c1e1500 */
[----:B------:R-:W-:Y:S01]  /*ac30*/  ISETP.GE.U32.AND P0, PT, R12, 0x7fffff40, PT ;  /* 0x7fffff400c00780c */ /* 0x000fe20003f06070 */
[----:B------:R-:W-:Y:S02]  /*ac40*/  VIADD R11, R54, 0xffffffb7 ;  /* 0xffffffb7360b7836 */ /* 0x000fe40000000000 */
[----:B------:R0:W2:Y:S01]  /*ac50*/  @!P3 LDG.E.U16 R66, desc[UR20][R22.64] ;  /* 0x000000141642b981 */ /* 0x0000a2000c1e1500 */
[----:B---3--:R-:W-:-:S05]  /*ac60*/  IMAD.WIDE R18, R10, 0x2, R8 ;  /* 0x000000020a127825 */ /* 0x008fca00078e0208 */
[----:B------:R3:W2:Y:S01]  /*ac70*/  @!P3 LDG.E.U16 R67, desc[UR20][R18.64] ;  /* 0x000000141243b981 */ /* 0x0006a2000c1e1500 */
[----:B------:R-:W-:Y:S01]  /*ac80*/  ISETP.GE.U32.AND P3, PT, R11, 0x7fffff38, PT ;  /* 0x7fffff380b00780c */ /* 0x000fe20003f66070 */
[C---:B------:R-:W-:Y:S02]  /*ac90*/  IMAD.SHL.U32 R11, R4.reuse, 0x40, RZ ;  /* 0x00000040040b7824 */ /* 0x040fe400078e00ff */
[----:B------:R0:W-:Y:S01]  /*aca0*/  STL.64 [R1+0x3b8], R72 ;  /* 0x0003b84801007387 */ /* 0x0001e20000100a00 */
[----:B------:R-:W-:-:S03]  /*acb0*/  IMAD R10, R4, 0x48, RZ ;  /* 0x00000048040a7824 */ /* 0x000fc600078e02ff */
[----:B------:R1:W-:Y:S01]  /*acc0*/  STL.64 [R1+0x3b0], R26 ;  /* 0x0003b01a01007387 */ /* 0x0003e20000100a00 */
[----:B------:R-:W-:-:S03]  /*acd0*/  VIADD R12, R54, 0xffffffaf ;  /* 0xffffffaf360c7836 */ /* 0x000fc60000000000 */
[----:B------:R3:W-:Y:S01]  /*ace0*/  STL.64 [R1+0x338], R22 ;  /* 0x0003381601007387 */ /* 0x0007e20000100a00 */
[----:B0-----:R-:W-:-:S03]  /*acf0*/  IMAD.WIDE R72, R11, 0x2, R6 ;  /* 0x000000020b487825 */ /* 0x001fc600078e0206 */
[----:B------:R0:W-:Y:S01]  /*ad00*/  STL.64 [R1+0x330], R18 ;  /* 0x0003301201007387 */ /* 0x0001e20000100a00 */
[----:B-1----:R-:W-:-:S03]  /*ad10*/  IMAD.WIDE R26, R11, 0x2, R8 ;  /* 0x000000020b1a7825 */ /* 0x002fc600078e0208 */
[----:B------:R-:W2:Y:S01]  /*ad20*/  @!P0 LDG.E.U16 R69, desc[UR20][R72.64] ;  /* 0x0000001448458981 */ /* 0x000ea2000c1e1500 */
[----:B---3--:R-:W-:-:S03]  /*ad30*/  IMAD.WIDE R22, R10, 0x2, R6 ;  /* 0x000000020a167825 */ /* 0x008fc600078e0206 */
[----:B------:R1:W3:Y:S01]  /*ad40*/  @!P0 LDG.E.U16 R70, desc[UR20][R26.64] ;  /* 0x000000141a468981 */ /* 0x0002e2000c1e1500 */
[----:B------:R-:W-:Y:S01]  /*ad50*/  ISETP.GE.U32.AND P0, PT, R12, 0x7fffff30, PT ;  /* 0x7fffff300c00780c */ /* 0x000fe20003f06070 */
[----:B------:R-:W-:Y:S02]  /*ad60*/  VIADD R11, R54, 0xffffffa7 ;  /* 0xffffffa7360b7836 */ /* 0x000fe40000000000 */
[----:B------:R1:W2:Y:S01]  /*ad70*/  @!P3 LDG.E.U16 R57, desc[UR20][R22.64] ;  /* 0x000000141639b981 */ /* 0x0002a2000c1e1500 */
[----:B0-----:R-:W-:-:S05]  /*ad80*/  IMAD.WIDE R18, R10, 0x2, R8 ;  /* 0x000000020a127825 */ /* 0x001fca00078e0208 */
[----:B------:R0:W2:Y:S01]  /*ad90*/  @!P3 LDG.E.U16 R58, desc[UR20][R18.64] ;  /* 0x00000014123ab981 */ /* 0x0000a2000c1e1500 */
[----:B------:R-:W-:Y:S01]  /*ada0*/  ISETP.GE.U32.AND P3, PT, R11, 0x7fffff28, PT ;  /* 0x7fffff280b00780c */ /* 0x000fe20003f66070 */
[C---:B------:R-:W-:Y:S02]  /*adb0*/  IMAD R11, R4.reuse, 0x50, RZ ;  /* 0x00000050040b7824 */ /* 0x040fe400078e02ff */
[----:B------:R-:W-:Y:S04]  /*adc0*/  STL.64 [R1+0x2b8], R72 ;  /* 0x0002b84801007387 */ /* 0x000fe80000100a00 */
[----:B------:R1:W-:Y:S04]  /*add0*/  STL.64 [R1+0x2b0], R26 ;  /* 0x0002b01a01007387 */ /* 0x0003e80000100a00 */
[----:B------:R0:W-:Y:S01]  /*ade0*/  STL.64 [R1+0x238], R22 ;  /* 0x0002381601007387 */ /* 0x0001e20000100a00 */
[----:B------:R-:W-:-:S02]  /*adf0*/  IMAD R10, R4, 0x58, RZ ;  /* 0x00000058040a7824 */ /* 0x000fc400078e02ff */
[----:B-1----:R-:W-:-:S04]  /*ae00*/  IMAD.WIDE R26, R11, 0x2, R6 ;  /* 0x000000020b1a7825 */ /* 0x002fc800078e0206 */
[----:B0-----:R-:W-:Y:S01]  /*ae10*/  IMAD.WIDE R22, R11, 0x2, R8 ;  /* 0x000000020b167825 */ /* 0x001fe200078e0208 */
[----:B------:R-:W2:Y:S04]  /*ae20*/  @!P0 LDG.E.U16 R75, desc[UR20][R26.64] ;  /* 0x000000141a4b8981 */ /* 0x000ea8000c1e1500 */
[----:B------:R-:W2:Y:S01]  /*ae30*/  @!P0 LDG.E.U16 R74, desc[UR20][R22.64] ;  /* 0x00000014164a8981 */ /* 0x000ea2000c1e1500 */
[----:B------:R-:W-:-:S03]  /*ae40*/  IMAD.WIDE R72, R10, 0x2, R6 ;  /* 0x000000020a487825 */ /* 0x000fc600078e0206 */
[----:B------:R0:W-:Y:S04]  /*ae50*/  STL.64 [R1+0x230], R18 ;  /* 0x0002301201007387 */ /* 0x0001e80000100a00 */
[----:B------:R-:W3:Y:S01]  /*ae60*/  @!P3 LDG.E.U16 R15, desc[UR20][R72.64] ;  /* 0x00000014480fb981 */ /* 0x000ee2000c1e1500 */
[----:B0-----:R-:W-:-:S05]  /*ae70*/  IMAD.WIDE R18, R10, 0x2, R8 ;  /* 0x000000020a127825 */ /* 0x001fca00078e0208 */
[----:B------:R0:W3:Y:S01]  /*ae80*/  @!P3 LDG.E.U16 R14, desc[UR20][R18.64] ;  /* 0x00000014120eb981 */ /* 0x0000e2000c1e1500 */
[----:B------:R-:W-:-:S03]  /*ae90*/  VIADD R11, R54, 0xffffff97 ;  /* 0xffffff97360b7836 */ /* 0x000fc60000000000 */
[----:B------:R1:W-:Y:S01]  /*aea0*/  STL.64 [R1+0x1b8], R26 ;  /* 0x0001b81a01007387 */ /* 0x0003e20000100a00 */
[----:B------:R-:W-:Y:S01]  /*aeb0*/  VIADD R12, R54, 0xffffff9f ;  /* 0xffffff9f360c7836 */ /* 0x000fe20000000000 */
[----:B------:R-:W-:Y:S02]  /*aec0*/  ISETP.GE.U32.AND P3, PT, R11, 0x7fffff18, PT ;  /* 0x7fffff180b00780c */ /* 0x000fe40003f66070 */
[----:B------:R0:W-:Y:S01]  /*aed0*/  STL.64 [R1+0x1b0], R22 ;  /* 0x0001b01601007387 */ /* 0x0001e20000100a00 */
[----:B------:R-:W-:-:S03]  /*aee0*/  IMAD R11, R4, 0x60, RZ ;  /* 0x00000060040b7824 */ /* 0x000fc600078e02ff */
[----:B-1----:R-:W4:Y:S04]  /*aef0*/  LDL.LU.64 R26, [R1+0x21b8] ;  /* 0x0021b800011a7983 */ /* 0x002f280000300a00 */
[----:B0-----:R-:W4:Y:S04]  /*af00*/  LDL.LU.64 R22, [R1+0x21b0] ;  /* 0x0021b00001167983 */ /* 0x001f280000300a00 */
[----:B------:R-:W-:Y:S01]  /*af10*/  STL.64 [R1+0x138], R72 ;  /* 0x0001384801007387 */ /* 0x000fe20000100a00 */
[----:B------:R-:W-:-:S03]  /*af20*/  IMAD R10, R4, 0x68, RZ ;  /* 0x00000068040a7824 */ /* 0x000fc600078e02ff */
[----:B------:R0:W-:Y:S01]  /*af30*/  STL.64 [R1+0x130], R18 ;  /* 0x0001301201007387 */ /* 0x0001e20000100a00 */
[----:B------:R-:W-:Y:S02]  /*af40*/  ISETP.GE.U32.AND P0, PT, R12, 0x7fffff20, PT ;  /* 0x7fffff200c00780c */ /* 0x000fe40003f06070 */
[----:B------:R-:W-:Y:S02]  /*af50*/  PRMT R16, RZ, 0x7610, R16 ;  /* 0x00007610ff107816 */ /* 0x000fe40000000010 */
[----:B------:R-:W-:Y:S02]  /*af60*/  PRMT R13, RZ, 0x7610, R13 ;  /* 0x00007610ff0d7816 */ /* 0x000fe4000000000d */
[----:B------:R-:W-:Y:S01]  /*af70*/  PRMT R17, RZ, 0x7610, R17 ;  /* 0x00007610ff117816 */ /* 0x000fe20000000011 */
[----:B0-----:R-:W-:-:S04]  /*af80*/  IMAD.WIDE R18, R10, 0x2, R6 ;  /* 0x000000020a127825 */ /* 0x001fc800078e0206 */
[C---:B------:R-:W-:Y:S01]  /*af90*/  IMAD.WIDE R72, R11.reuse, 0x2, R8 ;  /* 0x000000020b487825 */ /* 0x040fe200078e0208 */
[----:B------:R-:W4:Y:S04]  /*afa0*/  @!P3 LDG.E.U16 R16, desc[UR20][R18.64] ;  /* 0x000000141210b981 */ /* 0x000f28000c1e1500 */
[----:B------:R-:W4:Y:S04]  /*afb0*/  @!P0 LDG.E.U16 R17, desc[UR20][R72.64] ;  /* 0x0000001448118981 */ /* 0x000f28000c1e1500 */
[----:B--2---:R-:W-:Y:S04]  /*afc0*/  STL [R1+0x970], R74 ;  /* 0x0009704a01007387 */ /* 0x004fe80000100800 */
[----:B------:R0:W-:Y:S02]  /*afd0*/  STL [R1+0x974], R75 ;  /* 0x0009744b01007387 */ /* 0x0001e40000100800 */
[----:B0-----:R-:W-:-:S05]  /*afe0*/  IMAD.WIDE R74, R11, 0x2, R6 ;  /* 0x000000020b4a7825 */ /* 0x001fca00078e0206 */
[----:B------:R-:W-:Y:S04]  /*aff0*/  STL.64 [R1+0xb8], R74 ;  /* 0x0000b84a01007387 */ /* 0x000fe80000100a00 */
[----:B---3--:R-:W-:Y:S04]  /*b000*/  STL [R1+0x968], R14 ;  /* 0x0009680e01007387 */ /* 0x008fe80000100800 */
[----:B------:R0:W-:Y:S02]  /*b010*/  STL [R1+0x96c], R15 ;  /* 0x00096c0f01007387 */ /* 0x0001e40000100800 */
[----:B0-----:R-:W-:-:S05]  /*b020*/  IMAD.WIDE R14, R10, 0x2, R8 ;  /* 0x000000020a0e7825 */ /* 0x001fca00078e0208 */
[----:B------:R0:W2:Y:S01]  /*b030*/  @!P3 LDG.E.U16 R13, desc[UR20][R14.64] ;  /* 0x000000140e0db981 */ /* 0x0000a2000c1e1500 */
[----:B------:R-:W-:Y:S01]  /*b040*/  PRMT R29, RZ, 0x7610, R29 ;  /* 0x00007610ff1d7816 */ /* 0x000fe2000000001d */
[C---:B------:R-:W-:Y:S02]  /*b050*/  VIADD R12, R54.reuse, 0xffffff8f ;  /* 0xffffff8f360c7836 */ /* 0x040fe40000000000 */
[----:B------:R-:W-:-:S03]  /*b060*/  VIADD R11, R54, 0xffffff87 ;  /* 0xffffff87360b7836 */ /* 0x000fc60000000000 */
[----:B------:R-:W3:Y:S01]  /*b070*/  @!P0 LDG.E.U16 R29, desc[UR20][R74.64] ;  /* 0x000000144a1d8981 */ /* 0x000ee2000c1e1500 */
[----:B------:R-:W-:Y:S02]  /*b080*/  ISETP.GE.U32.AND P0, PT, R12, 0x7fffff10, PT ;  /* 0x7fffff100c00780c */ /* 0x000fe40003f06070 */
[----:B------:R-:W-:Y:S01]  /*b090*/  ISETP.GE.U32.AND P3, PT, R11, 0x7fffff08, PT ;  /* 0x7fffff080b00780c */ /* 0x000fe20003f66070 */
[----:B------:R-:W-:Y:S01]  /*b0a0*/  STL.64 [R1+0xb0], R72 ;  /* 0x0000b04801007387 */ /* 0x000fe20000100a00 */
[----:B------:R-:W-:-:S03]  /*b0b0*/  IMAD R12, R4, 0x70, RZ ;  /* 0x00000070040c7824 */ /* 0x000fc600078e02ff */
[----:B------:R-:W-:Y:S04]  /*b0c0*/  STL.64 [R1+0x38], R18 ;  /* 0x0000381201007387 */ /* 0x000fe80000100a00 */
[----:B------:R-:W-:Y:S01]  /*b0d0*/  STL.64 [R1+0x30], R14 ;  /* 0x0000300e01007387 */ /* 0x000fe20000100a00 */
[----:B------:R-:W-:-:S03]  /*b0e0*/  PRMT R28, RZ, 0x7610, R28 ;  /* 0x00007610ff1c7816 */ /* 0x000fc6000000001c */
[----:B----4-:R1:W-:Y:S01]  /*b0f0*/  STL [R1+0x95c], R16 ;  /* 0x00095c1001007387 */ /* 0x0103e20000100800 */
[----:B------:R-:W-:Y:S01]  /*b100*/  PRMT R20, RZ, 0x7610, R20 ;  /* 0x00007610ff147816 */ /* 0x000fe20000000014 */
[----:B------:R-:W-:Y:S01]  /*b110*/  IMAD.WIDE R10, R12, 0x2, R6 ;  /* 0x000000020c0a7825 */ /* 0x000fe200078e0206 */
[----:B------:R-:W-:Y:S02]  /*b120*/  PRMT R24, RZ, 0x7610, R24 ;  /* 0x00007610ff187816 */ /* 0x000fe40000000018 */
[----:B------:R-:W-:Y:S02]  /*b130*/  PRMT R25, RZ, 0x7610, R25 ;  /* 0x00007610ff197816 */ /* 0x000fe40000000019 */
[----:B------:R-:W4:Y:S01]  /*b140*/  @!P0 LDG.E.U16 R28, desc[UR20][R10.64] ;  /* 0x000000140a1c8981 */ /* 0x000f22000c1e1500 */
[----:B-1----:R-:W-:-:S04]  /*b150*/  IMAD R16, R4, 0x78, RZ ;  /* 0x0000007804107824 */ /* 0x002fc800078e02ff */
[----:B0-----:R-:W-:-:S05]  /*b160*/  IMAD.WIDE R14, R16, 0x2, R6 ;  /* 0x00000002100e7825 */ /* 0x001fca00078e0206 */
[----:B------:R-:W3:Y:S04]  /*b170*/  @!P3 LDG.E.U16 R24, desc[UR20][R14.64] ;  /* 0x000000140e18b981 */ /* 0x000ee8000c1e1500 */
[----:B--2---:R0:W-:Y:S04]  /*b180*/  STL [R1+0x958], R13 ;  /* 0x0009580d01007387 */ /* 0x0041e80000100800 */
[----:B------:R1:W-:Y:S01]  /*b190*/  STL [R1+0x960], R17 ;  /* 0x0009601101007387 */ /* 0x0003e20000100800 */
[----:B0-----:R-:W-:-:S04]  /*b1a0*/  IMAD.WIDE R12, R12, 0x2, R8 ;  /* 0x000000020c0c7825 */ /* 0x001fc800078e0208 */
[----:B-1----:R-:W-:Y:S01]  /*b1b0*/  IMAD.WIDE R16, R16, 0x2, R8 ;  /* 0x0000000210107825 */ /* 0x002fe200078e0208 */
[----:B------:R-:W2:Y:S04]  /*b1c0*/  @!P0 LDG.E.U16 R25, desc[UR20][R12.64] ;  /* 0x000000140c198981 */ /* 0x000ea8000c1e1500 */
[----:B------:R-:W2:Y:S04]  /*b1d0*/  @!P3 LDG.E.U16 R20, desc[UR20][R16.64] ;  /* 0x000000141014b981 */ /* 0x000ea8000c1e1500 */
[----:B------:R-:W-:Y:S04]  /*b1e0*/  STL [R1+0x1900], R10 ;  /* 0x0019000a01007387 */ /* 0x000fe80000100800 */
[----:B------:R-:W-:Y:S04]  /*b1f0*/  STL [R1+0x1ad0], R10 ;  /* 0x001ad00a01007387 */ /* 0x000fe80000100800 */
[----:B------:R-:W-:Y:S04]  /*b200*/  STL [R1+0x1f90], R10 ;  /* 0x001f900a01007387 */ /* 0x000fe80000100800 */
[----:B------:R-:W-:Y:S04]  /*b210*/  STL [R1+0x18fc], R11 ;  /* 0x0018fc0b01007387 */ /* 0x000fe80000100800 */
[----:B------:R-:W-:Y:S04]  /*b220*/  STL [R1+0x1adc], R11 ;  /* 0x001adc0b01007387 */ /* 0x000fe80000100800 */
[----:B------:R-:W-:Y:S04]  /*b230*/  STL [R1+0x1f94], R11 ;  /* 0x001f940b01007387 */ /* 0x000fe80000100800 */
[----:B------:R-:W-:Y:S04]  /*b240*/  STL [R1+0x1908], R12 ;  /* 0x0019080c01007387 */ /* 0x000fe80000100800 */
[----:B---3--:R-:W-:Y:S04]  /*b250*/  STL [R1+0x964], R29 ;  /* 0x0009641d01007387 */ /* 0x008fe80000100800 */
[----:B------:R-:W-:Y:S04]  /*b260*/  STL [R1+0x1ae0], R12 ;  /* 0x001ae00c01007387 */ /* 0x000fe80000100800 */
[----:B------:R-:W-:Y:S04]  /*b270*/  STL [R1+0x1f98], R12 ;  /* 0x001f980c01007387 */ /* 0x000fe80000100800 */
[----:B------:R-:W-:Y:S04]  /*b280*/  STL [R1+0x1904], R13 ;  /* 0x0019040d01007387 */ /* 0x000fe80000100800 */
[----:B------:R-:W-:Y:S04]  /*b290*/  STL [R1+0x1ae4], R13 ;  /* 0x001ae40d01007387 */ /* 0x000fe80000100800 */
[----:B------:R-:W-:Y:S01]  /*b2a0*/  STL [R1+0x1f9c], R13 ;  /* 0x001f9c0d01007387 */ /* 0x000fe20000100800 */
[----:B------:R-:W-:-:S03]  /*b2b0*/  VIADD R19, R54, 0xfffffffe ;  /* 0xfffffffe36137836 */ /* 0x000fc60000000000 */
[----:B------:R-:W-:Y:S04]  /*b2c0*/  STL [R1+0x1910], R14 ;  /* 0x0019100e01007387 */ /* 0x000fe80000100800 */
[----:B------:R-:W-:Y:S04]  /*b2d0*/  STL [R1+0x1ae8], R14 ;  /* 0x001ae80e01007387 */ /* 0x000fe80000100800 */
[----:B------:R-:W-:Y:S04]  /*b2e0*/  STL [R1+0x1fa0], R14 ;  /* 0x001fa00e01007387 */ /* 0x000fe80000100800 */
[----:B------:R-:W-:Y:S01]  /*b2f0*/  STL [R1+0x190c], R15 ;  /* 0x00190c0f01007387 */ /* 0x000fe20000100800 */
[----:B------:R-:W-:-:S03]  /*b300*/  IADD3 R18, PT, PT, R54, -0xa, RZ ;  /* 0xfffffff636127810 */ /* 0x000fc60007ffe0ff */
[----:B------:R-:W-:Y:S01]  /*b310*/  STL [R1+0x1aec], R15 ;  /* 0x001aec0f01007387 */ /* 0x000fe20000100800 */
[----:B------:R-:W-:-:S03]  /*b320*/  ISETP.GE.U32.AND P0, PT, R19, 0x7fffff7f, PT ;  /* 0x7fffff7f1300780c */ /* 0x000fc60003f06070 */
[----:B------:R-:W-:Y:S04]  /*b330*/  STL [R1+0x1fa4], R15 ;  /* 0x001fa40f01007387 */ /* 0x000fe80000100800 */
[----:B------:R-:W-:Y:S04]  /*b340*/  STL [R1+0x1918], R16 ;  /* 0x0019181001007387 */ /* 0x000fe80000100800 */
[----:B------:R-:W-:Y:S01]  /*b350*/  STL [R1+0x1b2c], R16 ;  /* 0x001b2c1001007387 */ /* 0x000fe20000100800 */
[----:B------:R-:W-:-:S03]  /*b360*/  ISETP.GE.U32.AND P3, PT, R18, 0x7fffff77, PT ;  /* 0x7fffff771200780c */ /* 0x000fc60003f66070 */
[----:B------:R-:W-:Y:S04]  /*b370*/  STL [R1+0x1fa8], R16 ;  /* 0x001fa81001007387 */ /* 0x000fe80000100800 */
[----:B------:R-:W-:Y:S04]  /*b380*/  STL [R1+0x1914], R17 ;  /* 0x0019141101007387 */ /* 0x000fe80000100800 */
[----:B------:R-:W-:Y:S04]  /*b390*/  STL [R1+0x1b14], R17 ;  /* 0x001b141101007387 */ /* 0x000fe80000100800 */
[----:B------:R-:W-:Y:S01]  /*b3a0*/  STL [R1+0x1fac], R17 ;  /* 0x001fac1101007387 */ /* 0x000fe20000100800 */
[----:B------:R-:W-:-:S03]  /*b3b0*/  PRMT R76, RZ, 0x7610, R76 ;  /* 0x00007610ff4c7816 */ /* 0x000fc6000000004c */
[----:B----4-:R0:W-:Y:S01]  /*b3c0*/  STL [R1+0x954], R28 ;  /* 0x0009541c01007387 */ /* 0x0101e20000100800 */
[----:B------:R-:W-:Y:S01]  /*b3d0*/  IMAD R18, R4, 0x9, RZ ;  /* 0x0000000904127824 */ /* 0x000fe200078e02ff */
[----:B------:R-:W-:Y:S02]  /*b3e0*/  PRMT R77, RZ, 0x7610, R77 ;  /* 0x00007610ff4d7816 */ /* 0x000fe4000000004d */
[----:B------:R-:W-:Y:S01]  /*b3f0*/  PRMT R34, RZ, 0x7610, R34 ;  /* 0x00007610ff227816 */ /* 0x000fe20000000022 */
[----:B------:R-:W-:Y:S01]  /*b400*/  IMAD.WIDE R72, R18, 0x2, R8 ;  /* 0x0000000212487825 */ /* 0x000fe200078e0208 */
[----:B------:R-:W-:-:S03]  /*b410*/  PRMT R35, RZ, 0x7610, R35 ;  /* 0x00007610ff237816 */ /* 0x000fc60000000023 */
[--C-:B0-----:R-:W-:Y:S01]  /*b420*/  IMAD.WIDE R28, R4, 0x2, R6.reuse ;  /* 0x00000002041c7825 */ /* 0x101fe200078e0206 */
[----:B------:R-:W3:Y:S03]  /*b430*/  @!P3 LDG.E.U16 R34, desc[UR20][R72.64] ;  /* 0x000000144822b981 */ /* 0x000ee6000c1e1500 */
[----:B------:R-:W-:Y:S01]  /*b440*/  IMAD.WIDE R74, R18, 0x2, R6 ;  /* 0x00000002124a7825 */ /* 0x000fe200078e0206 */
[----:B------:R-:W4:Y:S04]  /*b450*/  @!P0 LDG.E.U16 R77, desc[UR20][R28.64] ;  /* 0x000000141c4d8981 */ /* 0x000f28000c1e1500 */
[----:B------:R0:W3:Y:S04]  /*b460*/  @!P3 LDG.E.U16 R35, desc[UR20][R74.64] ;  /* 0x000000144a23b981 */ /* 0x0000e8000c1e1500 */
[----:B--2---:R-:W-:Y:S04]  /*b470*/  STL [R1+0x948], R20 ;  /* 0x0009481401007387 */ /* 0x004fe80000100800 */
[----:B------:R-:W-:Y:S04]  /*b480*/  STL [R1+0x94c], R24 ;  /* 0x00094c1801007387 */ /* 0x000fe80000100800 */
[----:B------:R1:W-:Y:S02]  /*b490*/  STL [R1+0x950], R25 ;  /* 0x0009501901007387 */ /* 0x0003e40000100800 */
[----:B-1----:R-:W-:-:S05]  /*b4a0*/  IMAD.WIDE R24, R4, 0x2, R8 ;  /* 0x0000000204187825 */ /* 0x002fca00078e0208 */
[----:B------:R-:W2:Y:S01]  /*b4b0*/  @!P0 LDG.E.U16 R76, desc[UR20][R24.64] ;  /* 0x00000014184c8981 */ /* 0x000ea2000c1e1500 */
[C---:B------:R-:W-:Y:S02]  /*b4c0*/  VIADD R20, R54.reuse, 0xffffffee ;  /* 0xffffffee36147836 */ /* 0x040fe40000000000 */
[----:B------:R-:W-:Y:S01]  /*b4d0*/  VIADD R19, R54, 0xffffffe6 ;  /* 0xffffffe636137836 */ /* 0x000fe20000000000 */
[----:B------:R1:W-:Y:S02]  /*b4e0*/  STL.64 [R1+0x6b0], R28 ;  /* 0x0006b01c01007387 */ /* 0x0003e40000100a00 */
[----:B------:R-:W-:Y:S01]  /*b4f0*/  ISETP.GE.U32.AND P0, PT, R20, 0x7fffff6f, PT ;  /* 0x7fffff6f1400780c */ /* 0x000fe20003f06070 */
[----:B------:R-:W-:Y:S01]  /*b500*/  IMAD R18, R4, 0x11, RZ ;  /* 0x0000001104127824 */ /* 0x000fe200078e02ff */
[----:B------:R0:W-:Y:S01]  /*b510*/  STL.64 [R1+0x6a8], R24 ;  /* 0x0006a81801007387 */ /* 0x0001e20000100a00 */
[----:B------:R-:W-:Y:S02]  /*b520*/  PRMT R78, RZ, 0x7610, R78 ;  /* 0x00007610ff4e7816 */ /* 0x000fe4000000004e */
[----:B------:R-:W-:Y:S01]  /*b530*/  ISETP.GE.U32.AND P3, PT, R19, 0x7fffff67, PT ;  /* 0x7fffff671300780c */ /* 0x000fe20003f66070 */
[----:B-1----:R-:W3:Y:S01]  /*b540*/  LDL.LU.64 R28, [R1+0x21a8] ;  /* 0x0021a800011c7983 */ /* 0x002ee20000300a00 */
[----:B------:R-:W-:-:S03]  /*b550*/  PRMT R79, RZ, 0x7610, R79 ;  /* 0x00007610ff4f7816 */ /* 0x000fc6000000004f */
[----:B0-----:R-:W3:Y:S04]  /*b560*/  LDL.LU.64 R24, [R1+0x21a0] ;  /* 0x0021a00001187983 */ /* 0x001ee80000300a00 */
[----:B------:R0:W-:Y:S04]  /*b570*/  STL.64 [R1+0x628], R74 ;  /* 0x0006284a01007387 */ /* 0x0001e80000100a00 */
[----:B------:R1:W-:Y:S01]  /*b580*/  STL.64 [R1+0x620], R72 ;  /* 0x0006204801007387 */ /* 0x0003e20000100a00 */
[----:B------:R-:W-:Y:S02]  /*b590*/  IMAD R19, R4, 0x19, RZ ;  /* 0x0000001904137824 */ /* 0x000fe400078e02ff */
[----:B0-----:R-:W-:-:S04]  /*b5a0*/  IMAD.WIDE R74, R18, 0x2, R6 ;  /* 0x00000002124a7825 */ /* 0x001fc800078e0206 */
[----:B-1----:R-:W-:Y:S01]  /*b5b0*/  IMAD.WIDE R72, R18, 0x2, R8 ;  /* 0x0000000212487825 */ /* 0x002fe200078e0208 */
[----:B------:R-:W3:Y:S01]  /*b5c0*/  @!P0 LDG.E.U16 R79, desc[UR20][R74.64] ;  /* 0x000000144a4f8981 */ /* 0x000ee2000c1e1500 */
[----:B------:R-:W-:-:S03]  /*b5d0*/  PRMT R32, RZ, 0x7610, R32 ;  /* 0x00007610ff207816 */ /* 0x000fc60000000020 */
[----:B------:R-:W3:Y:S01]  /*b5e0*/  @!P0 LDG.E.U16 R78, desc[UR20][R72.64] ;  /* 0x00000014484e8981 */ /* 0x000ee2000c1e1500 */
[----:B------:R-:W-:-:S03]  /*b5f0*/  PRMT R33, RZ, 0x7610, R33 ;  /* 0x00007610ff217816 */ /* 0x000fc60000000021 */
[----:B--2---:R-:W-:Y:S04]  /*b600*/  STL [R1+0x940], R76 ;  /* 0x0009404c01007387 */ /* 0x004fe80000100800 */
[----:B----4-:R0:W-:Y:S04]  /*b610*/  STL [R1+0x944], R77 ;  /* 0x0009444d01007387 */ /* 0x0101e80000100800 */
[----:B------:R-:W-:Y:S04]  /*b620*/  STL.64 [R1+0x5a8], R74 ;  /* 0x0005a84a01007387 */ /* 0x000fe80000100a00 */
[----:B---3--:R-:W-:Y:S01]  /*b630*/  STL [R1+0x938], R34 ;  /* 0x0009382201007387 */ /* 0x008fe20000100800 */
[----:B0-----:R-:W-:-:S03]  /*b640*/  IMAD.WIDE R76, R19, 0x2, R6 ;  /* 0x00000002134c7825 */ /* 0x001fc600078e0206 */
[----:B------:R0:W-:Y:S04]  /*b650*/  STL [R1+0x93c], R35 ;  /* 0x00093c2301007387 */ /* 0x0001e80000100800 */
[----:B------:R1:W2:Y:S01]  /*b660*/  @!P3 LDG.E.U16 R33, desc[UR20][R76.64] ;  /* 0x000000144c21b981 */ /* 0x0002a2000c1e1500 */
[----:B0-----:R-:W-:-:S05]  /*b670*/  IMAD.WIDE R34, R19, 0x2, R8 ;  /* 0x0000000213227825 */ /* 0x001fca00078e0208 */
[----:B------:R0:W3:Y:S01]  /*b680*/  @!P3 LDG.E.U16 R32, desc[UR20][R34.64] ;  /* 0x000000142220b981 */ /* 0x0000e2000c1e1500 */
[C---:B------:R-:W-:Y:S02]  /*b690*/  VIADD R18, R54.reuse, 0xffffffd6 ;  /* 0xffffffd636127836 */ /* 0x040fe40000000000 */
[----:B------:R-:W-:Y:S01]  /*b6a0*/  VIADD R20, R54, 0xffffffde ;  /* 0xffffffde36147836 */ /* 0x000fe20000000000 */
[----:B------:R4:W-:Y:S02]  /*b6b0*/  STL.64 [R1+0x5a0], R72 ;  /* 0x0005a04801007387 */ /* 0x0009e40000100a00 */
[----:B------:R-:W-:Y:S02]  /*b6c0*/  ISETP.GE.U32.AND P3, PT, R18, 0x7fffff57, PT ;  /* 0x7fffff571200780c */ /* 0x000fe40003f66070 */
[----:B------:R-:W2:Y:S01]  /*b6d0*/  LDL.LU.64 R74, [R1+0x2198] ;  /* 0x00219800014a7983 */ /* 0x000ea20000300a00 */
[----:B------:R-:W-:Y:S01]  /*b6e0*/  IMAD R18, R4, 0x21, RZ ;  /* 0x0000002104127824 */ /* 0x000fe200078e02ff */
[----:B------:R-:W-:-:S02]  /*b6f0*/  ISETP.GE.U32.AND P0, PT, R20, 0x7fffff5f, PT ;  /* 0x7fffff5f1400780c */ /* 0x000fc40003f06070 */
[----:B----4-:R-:W4:Y:S04]  /*b700*/  LDL.LU.64 R72, [R1+0x2190] ;  /* 0x0021900001487983 */ /* 0x010f280000300a00 */
[----:B------:R1:W-:Y:S04]  /*b710*/  STL.64 [R1+0x528], R76 ;  /* 0x0005284c01007387 */ /* 0x0003e80000100a00 */
[----:B------:R-:W-:Y:S04]  /*b720*/  STL.64 [R1+0x520], R34 ;  /* 0x0005202201007387 */ /* 0x000fe80000100a00 */
[----:B------:R-:W-:Y:S04]  /*b730*/  STL [R1+0x930], R78 ;  /* 0x0009304e01007387 */ /* 0x000fe80000100800 */
[----:B------:R0:W-:Y:S01]  /*b740*/  STL [R1+0x934], R79 ;  /* 0x0009344f01007387 */ /* 0x0001e20000100800 */
[----:B------:R-:W-:Y:S01]  /*b750*/  PRMT R80, RZ, 0x7610, R80 ;  /* 0x00007610ff507816 */ /* 0x000fe20000000050 */
[----:B------:R-:W-:Y:S01]  /*b760*/  IMAD R19, R4, 0x29, RZ ;  /* 0x0000002904137824 */ /* 0x000fe200078e02ff */
[----:B------:R-:W-:Y:S01]  /*b770*/  PRMT R81, RZ, 0x7610, R81 ;  /* 0x00007610ff517816 */ /* 0x000fe20000000051 */
[----:B-1----:R-:W-:-:S04]  /*b780*/  IMAD.WIDE R76, R18, 0x2, R8 ;  /* 0x00000002124c7825 */ /* 0x002fc800078e0208 */
[----:B0-----:R-:W-:Y:S01]  /*b790*/  IMAD.WIDE R78, R18, 0x2, R6 ;  /* 0x00000002124e7825 */ /* 0x001fe200078e0206 */
[----:B------:R-:W-:Y:S01]  /*b7a0*/  PRMT R30, RZ, 0x7610, R30 ;  /* 0x00007610ff1e7816 */ /* 0x000fe2000000001e */
[----:B------:R-:W4:Y:S01]  /*b7b0*/  @!P0 LDG.E.U16 R80, desc[UR20][R76.64] ;  /* 0x000000144c508981 */ /* 0x000f22000c1e1500 */
[----:B------:R-:W-:-:S03]  /*b7c0*/  PRMT R31, RZ, 0x7610, R31 ;  /* 0x00007610ff1f7816 */ /* 0x000fc6000000001f */
[----:B------:R-:W-:Y:S01]  /*b7d0*/  STL.64 [R1+0x4a8], R78 ;  /* 0x0004a84e01007387 */ /* 0x000fe20000100a00 */
[----:B------:R-:W-:-:S03]  /*b7e0*/  IMAD.WIDE R34, R19, 0x2, R6 ;  /* 0x0000000213227825 */ /* 0x000fc600078e0206 */
[----:B------:R-:W4:Y:S04]  /*b7f0*/  @!P0 LDG.E.U16 R81, desc[UR20][R78.64] ;  /* 0x000000144e518981 */ /* 0x000f28000c1e1500 */
[----:B------:R0:W4:Y:S04]  /*b800*/  @!P3 LDG.E.U16 R31, desc[UR20][R34.64] ;  /* 0x00000014221fb981 */ /* 0x000128000c1e1500 */
[----:B---3--:R-:W-:Y:S04]  /*b810*/  STL [R1+0x928], R32 ;  /* 0x0009282001007387 */ /* 0x008fe80000100800 */
[----:B--2---:R1:W-:Y:S02]  /*b820*/  STL [R1+0x92c], R33 ;  /* 0x00092c2101007387 */ /* 0x0043e40000100800 */
[----:B-1----:R-:W-:-:S05]  /*b830*/  IMAD.WIDE R32, R19, 0x2, R8 ;  /* 0x0000000213207825 */ /* 0x002fca00078e0208 */
[----:B------:R1:W2:Y:S01]  /*b840*/  @!P3 LDG.E.U16 R30, desc[UR20][R32.64] ;  /* 0x00000014201eb981 */ /* 0x0002a2000c1e1500 */
[C---:B------:R-:W-:Y:S02]  /*b850*/  VIADD R20, R54.reuse, 0xffffffce ;  /* 0xffffffce36147836 */ /* 0x040fe40000000000 */
[----:B------:R-:W-:-:S03]  /*b860*/  VIADD R18, R54, 0xffffffc6 ;  /* 0xffffffc636127836 */ /* 0x000fc60000000000 */
[----:B------:R-:W-:Y:S01]  /*b870*/  ISETP.GE.U32.AND P0, PT, R20, 0x7fffff4f, PT ;  /* 0x7fffff4f1400780c */ /* 0x000fe20003f06070 */
[----:B------:R3:W-:Y:S01]  /*b880*/  STL.64 [R1+0x4a0], R76 ;  /* 0x0004a04c01007387 */ /* 0x0007e20000100a00 */
[----:B------:R-:W-:Y:S01]  /*b890*/  ISETP.GE.U32.AND P3, PT, R18, 0x7fffff47, PT ;  /* 0x7fffff471200780c */ /* 0x000fe20003f66070 */
[C---:B------:R-:W-:Y:S02]  /*b8a0*/  IMAD R18, R4.reuse, 0x31, RZ ;  /* 0x0000003104127824 */ /* 0x040fe400078e02ff */
[----:B------:R-:W2:Y:S01]  /*b8b0*/  LDL.LU.64 R78, [R1+0x2188] ;  /* 0x00218800014e7983 */ /* 0x000ea20000300a00 */
[----:B------:R-:W-:Y:S02]  /*b8c0*/  PRMT R84, RZ, 0x7610, R84 ;  /* 0x00007610ff547816 */ /* 0x000fe40000000054 */
[----:B------:R-:W-:Y:S01]  /*b8d0*/  PRMT R85, RZ, 0x7610, R85 ;  /* 0x00007610ff557816 */ /* 0x000fe20000000055 */
[----:B---3--:R-:W3:Y:S04]  /*b8e0*/  LDL.LU.64 R76, [R1+0x2180] ;  /* 0x00218000014c7983 */ /* 0x008ee80000300a00 */
[----:B------:R0:W-:Y:S04]  /*b8f0*/  STL.64 [R1+0x428], R34 ;  /* 0x0004282201007387 */ /* 0x0001e80000100a00 */
[----:B------:R1:W-:Y:S01]  /*b900*/  STL.64 [R1+0x420], R32 ;  /* 0x0004202001007387 */ /* 0x0003e20000100a00 */
[----:B------:R-:W-:-:S03]  /*b910*/  IMAD R19, R4, 0x39, RZ ;  /* 0x0000003904137824 */ /* 0x000fc600078e02ff */
[----:B----4-:R-:W-:Y:S01]  /*b920*/  STL [R1+0x91c], R80 ;  /* 0x00091c5001007387 */ /* 0x010fe20000100800 */
[----:B0-----:R-:W-:-:S04]  /*b930*/  IMAD.WIDE R34, R18, 0x2, R6 ;  /* 0x0000000212227825 */ /* 0x001fc800078e0206 */
[----:B-1----:R-:W-:Y:S01]  /*b940*/  IMAD.WIDE R32, R18, 0x2, R8 ;  /* 0x0000000212207825 */ /* 0x002fe200078e0208 */
[----:B------:R0:W-:Y:S01]  /*b950*/  STL [R1+0x920], R81 ;  /* 0x0009205101007387 */ /* 0x0001e20000100800 */
[----:B------:R-:W-:-:S03]  /*b960*/  PRMT R26, RZ, 0x7610, R26 ;  /* 0x00007610ff1a7816 */ /* 0x000fc6000000001a */
[----:B------:R-:W-:Y:S01]  /*b970*/  STL.64 [R1+0x3a8], R34 ;  /* 0x0003a82201007387 */ /* 0x000fe20000100a00 */
[----:B------:R-:W-:-:S03]  /*b980*/  PRMT R27, RZ, 0x7610, R27 ;  /* 0x00007610ff1b7816 */ /* 0x000fc6000000001b */
[----:B------:R-:W4:Y:S04]  /*b990*/  @!P0 LDG.E.U16 R84, desc[UR20][R32.64] ;  /* 0x0000001420548981 */ /* 0x000f28000c1e1500 */
[----:B------:R-:W3:Y:S01]  /*b9a0*/  @!P0 LDG.E.U16 R85, desc[UR20][R34.64] ;  /* 0x0000001422558981 */ /* 0x000ee2000c1e1500 */
[----:B0-----:R-:W-:-:S05]  /*b9b0*/  IMAD.WIDE R80, R19, 0x2, R6 ;  /* 0x0000000213507825 */ /* 0x001fca00078e0206 */
[----:B------:R0:W3:Y:S04]  /*b9c0*/  @!P3 LDG.E.U16 R27, desc[UR20][R80.64] ;  /* 0x00000014501bb981 */ /* 0x0000e8000c1e1500 */
[----:B--2---:R-:W-:Y:S04]  /*b9d0*/  STL [R1+0x914], R30 ;  /* 0x0009141e01007387 */ /* 0x004fe80000100800 */
[----:B------:R1:W-:Y:S02]  /*b9e0*/  STL [R1+0x918], R31 ;  /* 0x0009181f01007387 */ /* 0x0003e40000100800 */
[----:B-1----:R-:W-:-:S05]  /*b9f0*/  IMAD.WIDE R30, R19, 0x2, R8 ;  /* 0x00000002131e7825 */ /* 0x002fca00078e0208 */
[----:B------:R1:W2:Y:S01]  /*ba00*/  @!P3 LDG.E.U16 R26, desc[UR20][R30.64] ;  /* 0x000000141e1ab981 */ /* 0x0002a2000c1e1500 */
[C---:B------:R-:W-:Y:S02]  /*ba10*/  VIADD R20, R54.reuse, 0xffffffbe ;  /* 0xffffffbe36147836 */ /* 0x040fe40000000000 */
[----:B------:R-:W-:Y:S01]  /*ba20*/  VIADD R18, R54, 0xffffffb6 ;  /* 0xffffffb636127836 */ /* 0x000fe20000000000 */
[----:B------:R0:W-:Y:S02]  /*ba30*/  STL.64 [R1+0x3a0], R32 ;  /* 0x0003a02001007387 */ /* 0x0001e40000100a00 */
[----:B------:R-:W-:Y:S02]  /*ba40*/  ISETP.GE.U32.AND P0, PT, R20, 0x7fffff3f, PT ;  /* 0x7fffff3f1400780c */ /* 0x000fe40003f06070 */
[----:B------:R-:W2:Y:S01]  /*ba50*/  LDL.LU.64 R34, [R1+0x2178] ;  /* 0x0021780001227983 */ /* 0x000ea20000300a00 */
[----:B------:R-:W-:Y:S01]  /*ba60*/  ISETP.GE.U32.AND P3, PT, R18, 0x7fffff37, PT ;  /* 0x7fffff371200780c */ /* 0x000fe20003f66070 */
[----:B------:R-:W-:Y:S01]  /*ba70*/  IMAD R18, R4, 0x41, RZ ;  /* 0x0000004104127824 */ /* 0x000fe200078e02ff */
[----:B------:R-:W-:Y:S01]  /*ba80*/  PRMT R42, RZ, 0x7610, R42 ;  /* 0x00007610ff2a7816 */ /* 0x000fe2000000002a */
[----:B0-----:R-:W2:Y:S04]  /*ba90*/  LDL.LU.64 R32, [R1+0x2170] ;  /* 0x0021700001207983 */ /* 0x001ea80000300a00 */
[----:B------:R0:W-:Y:S01]  /*baa0*/  STL.64 [R1+0x328], R80 ;  /* 0x0003285001007387 */ /* 0x0001e20000100a00 */
[----:B------:R-:W-:-:S03]  /*bab0*/  PRMT R43, RZ, 0x7610, R43 ;  /* 0x00007610ff2b7816 */ /* 0x000fc6000000002b */
[----:B------:R-:W-:Y:S04]  /*bac0*/  STL.64 [R1+0x320], R30 ;  /* 0x0003201e01007387 */ /* 0x000fe80000100a00 */
[----:B----4-:R-:W-:Y:S01]  /*bad0*/  STL [R1+0x900], R84 ;  /* 0x0009005401007387 */ /* 0x010fe20000100800 */
[----:B0-----:R-:W-:-:S03]  /*bae0*/  IMAD.WIDE R80, R18, 0x2, R8 ;  /* 0x0000000212507825 */ /* 0x001fc600078e0208 */
[----:B---3--:R0:W-:Y:S01]  /*baf0*/  STL [R1+0x904], R85 ;  /* 0x0009045501007387 */ /* 0x0081e20000100800 */
[----:B------:R-:W-:-:S03]  /*bb00*/  IMAD R19, R4, 0x49, RZ ;  /* 0x0000004904137824 */ /* 0x000fc600078e02ff */
[----:B------:R-:W3:Y:S01]  /*bb10*/  @!P0 LDG.E.U16 R42, desc[UR20][R80.64] ;  /* 0x00000014502a8981 */ /* 0x000ee2000c1e1500 */
[----:B0-----:R-:W-:Y:S01]  /*bb20*/  IMAD.WIDE R84, R18, 0x2, R6 ;  /* 0x0000000212547825 */ /* 0x001fe200078e0206 */
[----:B------:R-:W-:-:S04]  /*bb30*/  PRMT R22, RZ, 0x7610, R22 ;  /* 0x00007610ff167816 */ /* 0x000fc80000000016 */
[----:B------:R-:W-:Y:S01]  /*bb40*/  STL.64 [R1+0x2a8], R84 ;  /* 0x0002a85401007387 */ /* 0x000fe20000100a00 */
[----:B------:R-:W-:-:S03]  /*bb50*/  PRMT R23, RZ, 0x7610, R23 ;  /* 0x00007610ff177816 */ /* 0x000fc60000000017 */
[----:B------:R-:W4:Y:S01]  /*bb60*/  @!P0 LDG.E.U16 R43, desc[UR20][R84.64] ;  /* 0x00000014542b8981 */ /* 0x000f22000c1e1500 */
[----:B-1----:R-:W-:-:S04]  /*bb70*/  IMAD.WIDE R30, R19, 0x2, R6 ;  /* 0x00000002131e7825 */ /* 0x002fc800078e0206 */
[C---:B------:R-:W-:Y:S01]  /*bb80*/  VIADD R18, R54.reuse, 0xffffffa6 ;  /* 0xffffffa636127836 */ /* 0x040fe20000000000 */
[----:B------:R0:W4:Y:S01]  /*bb90*/  @!P3 LDG.E.U16 R23, desc[UR20][R30.64] ;  /* 0x000000141e17b981 */ /* 0x000122000c1e1500 */
[----:B------:R-:W-:-:S05]  /*bba0*/  VIADD R20, R54, 0xffffffae ;  /* 0xffffffae36147836 */ /* 0x000fca0000000000 */
[----:B------:R-:W-:Y:S02]  /*bbb0*/  ISETP.GE.U32.AND P0, PT, R20, 0x7fffff2f, PT ;  /* 0x7fffff2f1400780c */ /* 0x000fe40003f06070 */
[----:B------:R-:W-:Y:S02]  /*bbc0*/  PRMT R24, RZ, 0x7610, R24 ;  /* 0x00007610ff187816 */ /* 0x000fe40000000018 */
[----:B------:R-:W-:Y:S01]  /*bbd0*/  PRMT R25, RZ, 0x7610, R25 ;  /* 0x00007610ff197816 */ /* 0x000fe20000000019 */
[----:B--2---:R-:W-:Y:S04]  /*bbe0*/  STL [R1+0x8f8], R26 ;  /* 0x0008f81a01007387 */ /* 0x004fe80000100800 */
[----:B------:R1:W-:Y:S02]  /*bbf0*/  STL [R1+0x8fc], R27 ;  /* 0x0008fc1b01007387 */ /* 0x0003e40000100800 */
[----:B-1----:R-:W-:-:S05]  /*bc00*/  IMAD.WIDE R26, R19, 0x2, R8 ;  /* 0x00000002131a7825 */ /* 0x002fca00078e0208 */
[----:B------:R1:W2:Y:S01]  /*bc10*/  @!P3 LDG.E.U16 R22, desc[UR20][R26.64] ;  /* 0x000000141a16b981 */ /* 0x0002a2000c1e1500 */
[----:B------:R-:W-:Y:S01]  /*bc20*/  ISETP.GE.U32.AND P3, PT, R18, 0x7fffff27, PT ;  /* 0x7fffff271200780c */ /* 0x000fe20003f66070 */
[C---:B------:R-:W-:Y:S02]  /*bc30*/  IMAD R19, R4.reuse, 0x59, RZ ;  /* 0x0000005904137824 */ /* 0x040fe400078e02ff */
[----:B------:R-:W-:Y:S01]  /*bc40*/  STL.64 [R1+0x2a0], R80 ;  /* 0x0002a05001007387 */ /* 0x000fe20000100a00 */
[----:B------:R-:W-:-:S03]  /*bc50*/  IMAD R18, R4, 0x51, RZ ;  /* 0x0000005104127824 */ /* 0x000fc600078e02ff */
[----:B------:R0:W-:Y:S04]  /*bc60*/  STL.64 [R1+0x228], R30 ;  /* 0x0002281e01007387 */ /* 0x0001e80000100a00 */
[----:B------:R1:W-:Y:S01]  /*bc70*/  STL.64 [R1+0x220], R26 ;  /* 0x0002201a01007387 */ /* 0x0003e20000100a00 */
[----:B0-----:R-:W-:-:S04]  /*bc80*/  IMAD.WIDE R30, R18, 0x2, R8 ;  /* 0x00000002121e7825 */ /* 0x001fc800078e0208 */
[----:B-1----:R-:W-:Y:S01]  /*bc90*/  IMAD.WIDE R26, R19, 0x2, R6 ;  /* 0x00000002131a7825 */ /* 0x002fe200078e0206 */
[----:B------:R0:W2:Y:S04]  /*bca0*/  @!P0 LDG.E.U16 R25, desc[UR20][R30.64] ;  /* 0x000000141e198981 */ /* 0x0000a8000c1e1500 */
[----:B------:R-:W2:Y:S04]  /*bcb0*/  @!P3 LDG.E.U16 R24, desc[UR20][R26.64] ;  /* 0x000000141a18b981 */ /* 0x000ea8000c1e1500 */
[----:B---3--:R-:W-:Y:S04]  /*bcc0*/  STL [R1+0x884], R42 ;  /* 0x0008842a01007387 */ /* 0x008fe80000100800 */
[----:B----4-:R1:W-:Y:S01]  /*bcd0*/  STL [R1+0x888], R43 ;  /* 0x0008882b01007387 */ /* 0x0103e20000100800 */
[----:B------:R-:W-:Y:S01]  /*bce0*/  PRMT R28, RZ, 0x7610, R28 ;  /* 0x00007610ff1c7816 */ /* 0x000fe2000000001c */
[----:B------:R-:W-:Y:S01]  /*bcf0*/  VIADD R20, R54, 0xffffff9e ;  /* 0xffffff9e36147836 */ /* 0x000fe20000000000 */
[----:B------:R-:W-:Y:S01]  /*bd00*/  PRMT R21, RZ, 0x7610, R21 ;  /* 0x00007610ff157816 */ /* 0x000fe20000000015 */
[----:B-1----:R-:W-:-:S05]  /*bd10*/  IMAD.WIDE R42, R18, 0x2, R6 ;  /* 0x00000002122a7825 */ /* 0x002fca00078e0206 */
[----:B------:R-:W-:Y:S01]  /*bd20*/  STL.64 [R1+0x1a8], R42 ;  /* 0x0001a82a01007387 */ /* 0x000fe20000100a00 */
[----:B------:R-:W-:-:S03]  /*bd30*/  VIADD R18, R54, 0xffffff96 ;  /* 0xffffff9636127836 */ /* 0x000fc60000000000 */
[----:B------:R-:W3:Y:S01]  /*bd40*/  @!P0 LDG.E.U16 R28, desc[UR20][R42.64] ;  /* 0x000000142a1c8981 */ /* 0x000ee2000c1e1500 */
[----:B------:R-:W-:Y:S02]  /*bd50*/  ISETP.GE.U32.AND P0, PT, R20, 0x7fffff1f, PT ;  /* 0x7fffff1f1400780c */ /* 0x000fe40003f06070 */
[----:B------:R-:W-:Y:S02]  /*bd60*/  PRMT R74, RZ, 0x7610, R74 ;  /* 0x00007610ff4a7816 */ /* 0x000fe4000000004a */
[----:B------:R-:W-:Y:S02]  /*bd70*/  PRMT R73, RZ, 0x7610, R73 ;  /* 0x00007610ff497816 */ /* 0x000fe40000000049 */
        /* <DEDUP_REMOVED lines=8> */
[----:B------:R0:W-:Y:S01]  /*be00*/  STL.64 [R1+0x1a0], R30 ;  /* 0x0001a01e01007387 */ /* 0x0001e20000100a00 */
[----:B------:R-:W-:-:S03]  /*be10*/  IMAD R19, R4, 0x69, RZ ;  /* 0x0000006904137824 */ /* 0x000fc600078e02ff */
[----:B------:R4:W-:Y:S04]  /*be20*/  STL.64 [R1+0x128], R26 ;  /* 0x0001281a01007387 */ /* 0x0009e80000100a00 */
[----:B------:R1:W-:Y:S01]  /*be30*/  STL.64 [R1+0x120], R22 ;  /* 0x0001201601007387 */ /* 0x0003e20000100a00 */
[----:B0-----:R-:W-:-:S03]  /*be40*/  IMAD.WIDE R30, R18, 0x2, R6 ;  /* 0x00000002121e7825 */ /* 0x001fc600078e0206 */
[----:B------:R-:W-:Y:S01]  /*be50*/  STL [R1+0x1d4], R24 ;  /* 0x0001d41801007387 */ /* 0x000fe20000100800 */
[----:B----4-:R-:W-:-:S03]  /*be60*/  IMAD.WIDE R26, R18, 0x2, R8 ;  /* 0x00000002121a7825 */ /* 0x010fc600078e0208 */
[----:B------:R0:W-:Y:S01]  /*be70*/  STL [R1+0x240], R25 ;  /* 0x0002401901007387 */ /* 0x0001e20000100800 */
[----:B-1----:R-:W-:-:S03]  /*be80*/  IMAD.WIDE R22, R19, 0x2, R8 ;  /* 0x0000000213167825 */ /* 0x002fc600078e0208 */
[----:B------:R-:W4:Y:S04]  /*be90*/  @!P0 LDG.E.U16 R74, desc[UR20][R30.64] ;  /* 0x000000141e4a8981 */ /* 0x000f28000c1e1500 */
[----:B------:R1:W2:Y:S01]  /*bea0*/  @!P0 LDG.E.U16 R73, desc[UR20][R26.64] ;  /* 0x000000141a498981 */ /* 0x0002a2000c1e1500 */
[----:B0-----:R-:W-:-:S03]  /*beb0*/  IMAD.WIDE R24, R19, 0x2, R6 ;  /* 0x0000000213187825 */ /* 0x001fc600078e0206 */
[----:B------:R-:W2:Y:S04]  /*bec0*/  @!P3 LDG.E.U16 R71, desc[UR20][R22.64] ;  /* 0x000000141647b981 */ /* 0x000ea8000c1e1500 */
[----:B------:R-:W3:Y:S01]  /*bed0*/  @!P3 LDG.E.U16 R72, desc[UR20][R24.64] ;  /* 0x000000141848b981 */ /* 0x000ee2000c1e1500 */
[C---:B------:R-:W-:Y:S02]  /*bee0*/  VIADD R20, R54.reuse, 0xffffff8e ;  /* 0xffffff8e36147836 */ /* 0x040fe40000000000 */
[----:B------:R-:W-:-:S03]  /*bef0*/  VIADD R18, R54, 0xffffff86 ;  /* 0xffffff8636127836 */ /* 0x000fc60000000000 */
[----:B------:R-:W-:Y:S01]  /*bf00*/  ISETP.GE.U32.AND P0, PT, R20, 0x7fffff0f, PT ;  /* 0x7fffff0f1400780c */ /* 0x000fe20003f06070 */
[----:B------:R-:W-:Y:S01]  /*bf10*/  IMAD R20, R4, 0x71, RZ ;  /* 0x0000007104147824 */ /* 0x000fe200078e02ff */
[----:B------:R-:W-:Y:S01]  /*bf20*/  STL.64 [R1+0xa8], R30 ;  /* 0x0000a81e01007387 */ /* 0x000fe20000100a00 */
[----:B------:R-:W-:Y:S02]  /*bf30*/  ISETP.GE.U32.AND P3, PT, R18, 0x7fffff07, PT ;  /* 0x7fffff071200780c */ /* 0x000fe40003f66070 */
[----:B------:R-:W-:Y:S01]  /*bf40*/  PRMT R78, RZ, 0x7610, R78 ;  /* 0x00007610ff4e7816 */ /* 0x000fe2000000004e */
[----:B------:R1:W-:Y:S01]  /*bf50*/  STL.64 [R1+0xa0], R26 ;  /* 0x0000a01a01007387 */ /* 0x0003e20000100a00 */
[----:B------:R-:W-:Y:S01]  /*bf60*/  IMAD.WIDE R18, R20, 0x2, R6 ;  /* 0x0000000214127825 */ /* 0x000fe200078e0206 */
[----:B------:R-:W-:-:S05]  /*bf70*/  PRMT R77, RZ, 0x7610, R77 ;  /* 0x00007610ff4d7816 */ /* 0x000fca000000004d */
[----:B------:R-:W3:Y:S01]  /*bf80*/  @!P0 LDG.E.U16 R78, desc[UR20][R18.64] ;  /* 0x00000014124e8981 */ /* 0x000ee2000c1e1500 */
[----:B------:R-:W-:Y:S02]  /*bf90*/  PRMT R76, RZ, 0x7610, R76 ;  /* 0x00007610ff4c7816 */ /* 0x000fe4000000004c */
[----:B------:R-:W-:Y:S01]  /*bfa0*/  PRMT R75, RZ, 0x7610, R75 ;  /* 0x00007610ff4b7816 */ /* 0x000fe2000000004b */
[C---:B-1----:R-:W-:Y:S02]  /*bfb0*/  VIADD R27, R54.reuse, 0xfffffffd ;  /* 0xfffffffd361b7836 */ /* 0x042fe40000000000 */
[----:B------:R-:W-:Y:S01]  /*bfc0*/  VIADD R26, R54, 0xfffffff5 ;  /* 0xfffffff5361a7836 */ /* 0x000fe20000000000 */
[----:B------:R-:W-:Y:S02]  /*bfd0*/  PRMT R88, RZ, 0x7610, R88 ;  /* 0x00007610ff587816 */ /* 0x000fe40000000058 */
[----:B------:R-:W-:Y:S02]  /*bfe0*/  PRMT R89, RZ, 0x7610, R89 ;  /* 0x00007610ff597816 */ /* 0x000fe40000000059 */
[----:B------:R-:W-:-:S02]  /*bff0*/  PRMT R36, RZ, 0x7610, R36 ;  /* 0x00007610ff247816 */ /* 0x000fc40000000024 */
[----:B------:R-:W-:Y:S01]  /*c000*/  PRMT R37, RZ, 0x7610, R37 ;  /* 0x00007610ff257816 */ /* 0x000fe20000000025 */
[----:B----4-:R-:W-:Y:S04]  /*c010*/  STL [R1+0x2038], R74 ;  /* 0x0020384a01007387 */ /* 0x010fe80000100800 */
[----:B------:R0:W-:Y:S04]  /*c020*/  STL.64 [R1+0x28], R24 ;  /* 0x0000281801007387 */ /* 0x0001e80000100a00 */
[----:B------:R1:W-:Y:S04]  /*c030*/  STL.64 [R1+0x20], R22 ;  /* 0x0000201601007387 */ /* 0x0003e80000100a00 */
[----:B--2---:R-:W-:Y:S04]  /*c040*/  STL [R1+0x203c], R73 ;  /* 0x00203c4901007387 */ /* 0x004fe80000100800 */
[----:B---3--:R-:W-:Y:S04]  /*c050*/  STL [R1+0x244], R28 ;  /* 0x0002441c01007387 */ /* 0x008fe80000100800 */
[----:B------:R-:W-:Y:S01]  /*c060*/  STL [R1+0x2040], R72 ;  /* 0x0020404801007387 */ /* 0x000fe20000100800 */
[----:B0-----:R-:W-:-:S03]  /*c070*/  IMAD R24, R4, 0x79, RZ ;  /* 0x0000007904187824 */ /* 0x001fc600078e02ff */
[----:B------:R-:W-:Y:S04]  /*c080*/  STL [R1+0x2044], R71 ;  /* 0x0020444701007387 */ /* 0x000fe80000100800 */
[----:B------:R0:W-:Y:S01]  /*c090*/  STL [R1+0x1d0], R21 ;  /* 0x0001d01501007387 */ /* 0x0001e20000100800 */
[----:B-1----:R-:W-:-:S05]  /*c0a0*/  IMAD.WIDE R22, R24, 0x2, R6 ;  /* 0x0000000218167825 */ /* 0x002fca00078e0206 */
[----:B------:R-:W2:Y:S01]  /*c0b0*/  @!P3 LDG.E.U16 R76, desc[UR20][R22.64] ;  /* 0x00000014164cb981 */ /* 0x000ea2000c1e1500 */
[----:B0-----:R-:W-:-:S05]  /*c0c0*/  IMAD.WIDE R20, R20, 0x2, R8 ;  /* 0x0000000214147825 */ /* 0x001fca00078e0208 */
[----:B------:R-:W3:Y:S01]  /*c0d0*/  @!P0 LDG.E.U16 R77, desc[UR20][R20.64] ;  /* 0x00000014144d8981 */ /* 0x000ee2000c1e1500 */
[----:B------:R-:W-:Y:S01]  /*c0e0*/  IMAD.WIDE R24, R24, 0x2, R8 ;  /* 0x0000000218187825 */ /* 0x000fe200078e0208 */
[----:B------:R-:W-:-:S04]  /*c0f0*/  ISETP.GE.U32.AND P0, PT, R27, 0x7fffff7e, PT ;  /* 0x7fffff7e1b00780c */ /* 0x000fc80003f06070 */
[----:B------:R-:W4:Y:S01]  /*c100*/  @!P3 LDG.E.U16 R75, desc[UR20][R24.64] ;  /* 0x00000014184bb981 */ /* 0x000f22000c1e1500 */
[----:B------:R-:W-:Y:S01]  /*c110*/  ISETP.GE.U32.AND P3, PT, R26, 0x7fffff76, PT ;  /* 0x7fffff761a00780c */ /* 0x000fe20003f66070 */
[----:B------:R-:W-:-:S04]  /*c120*/  IMAD.SHL.U32 R26, R4, 0x2, RZ ;  /* 0x00000002041a7824 */ /* 0x000fc800078e00ff */
[----:B------:R-:W-:-:S04]  /*c130*/  IMAD.WIDE R42, R26, 0x2, R8 ;  /* 0x000000021a2a7825 */ /* 0x000fc800078e0208 */
[----:B------:R-:W-:Y:S01]  /*c140*/  IMAD.WIDE R30, R26, 0x2, R6 ;  /* 0x000000021a1e7825 */ /* 0x000fe200078e0206 */
[----:B------:R-:W2:Y:S03]  /*c150*/  @!P0 LDG.E.U16 R88, desc[UR20][R42.64] ;  /* 0x000000142a588981 */ /* 0x000ea6000c1e1500 */
[----:B------:R-:W-:Y:S01]  /*c160*/  IMAD R27, R4, 0xa, RZ ;  /* 0x0000000a041b7824 */ /* 0x000fe200078e02ff */
[----:B------:R-:W4:Y:S03]  /*c170*/  @!P0 LDG.E.U16 R89, desc[UR20][R30.64] ;  /* 0x000000141e598981 */ /* 0x000f26000c1e1500 */
[----:B------:R-:W-:-:S04]  /*c180*/  IMAD.WIDE R80, R27, 0x2, R8 ;  /* 0x000000021b507825 */ /* 0x000fc800078e0208 */
[----:B------:R-:W-:Y:S01]  /*c190*/  IMAD.WIDE R84, R27, 0x2, R6 ;  /* 0x000000021b547825 */ /* 0x000fe200078e0206 */
[----:B------:R-:W4:Y:S04]  /*c1a0*/  @!P3 LDG.E.U16 R36, desc[UR20][R80.64] ;  /* 0x000000145024b981 */ /* 0x000f28000c1e1500 */
[----:B------:R0:W4:Y:S04]  /*c1b0*/  @!P3 LDG.E.U16 R37, desc[UR20][R84.64] ;  /* 0x000000145425b981 */ /* 0x000128000c1e1500 */
[----:B------:R-:W-:Y:S04]  /*c1c0*/  STL [R1+0x2048], R78 ;  /* 0x0020484e01007387 */ /* 0x000fe80000100800 */
[----:B------:R-:W-:Y:S04]  /*c1d0*/  STL [R1+0x1920], R18 ;  /* 0x0019201201007387 */ /* 0x000fe80000100800 */
[----:B------:R-:W-:Y:S04]  /*c1e0*/  STL [R1+0x1b48], R18 ;  /* 0x001b481201007387 */ /* 0x000fe80000100800 */
[----:B------:R-:W-:Y:S04]  /*c1f0*/  STL [R1+0x1fb0], R18 ;  /* 0x001fb01201007387 */ /* 0x000fe80000100800 */
[----:B------:R-:W-:Y:S04]  /*c200*/  STL [R1+0x191c], R19 ;  /* 0x00191c1301007387 */ /* 0x000fe80000100800 */
[----:B------:R-:W-:Y:S04]  /*c210*/  STL [R1+0x1b38], R19 ;  /* 0x001b381301007387 */ /* 0x000fe80000100800 */
[----:B------:R-:W-:Y:S01]  /*c220*/  STL [R1+0x1fb4], R19 ;  /* 0x001fb41301007387 */ /* 0x000fe20000100800 */
[----:B------:R-:W-:-:S02]  /*c230*/  VIADD R28, R54, 0xffffffed ;  /* 0xffffffed361c7836 */ /* 0x000fc40000000000 */
[----:B------:R-:W-:-:S03]  /*c240*/  VIADD R26, R54, 0xffffffe5 ;  /* 0xffffffe5361a7836 */ /* 0x000fc60000000000 */
[----:B------:R-:W-:Y:S02]  /*c250*/  ISETP.GE.U32.AND P0, PT, R28, 0x7fffff6e, PT ;  /* 0x7fffff6e1c00780c */ /* 0x000fe40003f06070 */
[----:B------:R-:W-:Y:S01]  /*c260*/  ISETP.GE.U32.AND P3, PT, R26, 0x7fffff66, PT ;  /* 0x7fffff661a00780c */ /* 0x000fe20003f66070 */
[C---:B------:R-:W-:Y:S01]  /*c270*/  IMAD R26, R4.reuse, 0x12, RZ ;  /* 0x00000012041a7824 */ /* 0x040fe200078e02ff */
[----:B------:R-:W-:Y:S02]  /*c280*/  PRMT R82, RZ, 0x7610, R82 ;  /* 0x00007610ff527816 */ /* 0x000fe40000000052 */
[----:B------:R-:W-:Y:S01]  /*c290*/  PRMT R83, RZ, 0x7610, R83 ;  /* 0x00007610ff537816 */ /* 0x000fe20000000053 */
[----:B------:R-:W-:Y:S01]  /*c2a0*/  IMAD R27, R4, 0x1a, RZ ;  /* 0x0000001a041b7824 */ /* 0x000fe200078e02ff */
[----:B------:R-:W-:Y:S02]  /*c2b0*/  PRMT R34, RZ, 0x7610, R34 ;  /* 0x00007610ff227816 */ /* 0x000fe40000000022 */
[----:B------:R-:W-:Y:S01]  /*c2c0*/  PRMT R35, RZ, 0x7610, R35 ;  /* 0x00007610ff237816 */ /* 0x000fe20000000023 */
[----:B---3--:R-:W-:Y:S04]  /*c2d0*/  STL [R1+0x204c], R77 ;  /* 0x00204c4d01007387 */ /* 0x008fe80000100800 */
[----:B------:R-:W-:Y:S04]  /*c2e0*/  STL [R1+0x1928], R20 ;  /* 0x0019281401007387 */ /* 0x000fe80000100800 */
[----:B------:R-:W-:Y:S04]  /*c2f0*/  STL [R1+0x1b68], R20 ;  /* 0x001b681401007387 */ /* 0x000fe80000100800 */
[----:B------:R-:W-:Y:S04]  /*c300*/  STL [R1+0x1924], R21 ;  /* 0x0019241501007387 */ /* 0x000fe80000100800 */
[----:B------:R-:W-:Y:S04]  /*c310*/  STL [R1+0x1b54], R21 ;  /* 0x001b541501007387 */ /* 0x000fe80000100800 */
[----:B--2---:R-:W-:Y:S04]  /*c320*/  STL [R1+0x2034], R76 ;  /* 0x0020344c01007387 */ /* 0x004fe80000100800 */
[----:B------:R-:W-:Y:S04]  /*c330*/  STL [R1+0x1930], R22 ;  /* 0x0019301601007387 */ /* 0x000fe80000100800 */
[----:B------:R-:W-:Y:S04]  /*c340*/  STL [R1+0x1bb0], R22 ;  /* 0x001bb01601007387 */ /* 0x000fe80000100800 */
[----:B------:R-:W-:Y:S04]  /*c350*/  STL [R1+0x1d50], R22 ;  /* 0x001d501601007387 */ /* 0x000fe80000100800 */
[----:B------:R-:W-:Y:S04]  /*c360*/  STL [R1+0x1fb8], R22 ;  /* 0x001fb81601007387 */ /* 0x000fe80000100800 */
[----:B------:R-:W-:Y:S04]  /*c370*/  STL [R1+0x192c], R23 ;  /* 0x00192c1701007387 */ /* 0x000fe80000100800 */
[----:B------:R-:W-:Y:S04]  /*c380*/  STL [R1+0x1b70], R23 ;  /* 0x001b701701007387 */ /* 0x000fe80000100800 */
[----:B----4-:R-:W-:Y:S04]  /*c390*/  STL [R1+0x2050], R75 ;  /* 0x0020504b01007387 */ /* 0x010fe80000100800 */
[----:B------:R-:W-:Y:S04]  /*c3a0*/  STL [R1+0x1938], R24 ;  /* 0x0019381801007387 */ /* 0x000fe80000100800 */
[----:B------:R-:W-:Y:S04]  /*c3b0*/  STL [R1+0x1934], R25 ;  /* 0x0019341901007387 */ /* 0x000fe80000100800 */
[----:B------:R-:W-:Y:S04]  /*c3c0*/  STL.64 [R1+0x1b88], R24 ;  /* 0x001b881801007387 */ /* 0x000fe80000100a00 */
[----:B------:R-:W-:Y:S04]  /*c3d0*/  STL [R1+0x1d7c], R24 ;  /* 0x001d7c1801007387 */ /* 0x000fe80000100800 */
[----:B------:R-:W-:Y:S04]  /*c3e0*/  STL [R1+0x1fbc], R24 ;  /* 0x001fbc1801007387 */ /* 0x000fe80000100800 */
[----:B------:R-:W-:Y:S04]  /*c3f0*/  STL [R1+0x1d14], R25 ;  /* 0x001d141901007387 */ /* 0x000fe80000100800 */
[----:B------:R-:W-:Y:S04]  /*c400*/  STL [R1+0x1fc0], R25 ;  /* 0x001fc01901007387 */ /* 0x000fe80000100800 */
[----:B------:R1:W-:Y:S04]  /*c410*/  STL.64 [R1+0x6a0], R30 ;  /* 0x0006a01e01007387 */ /* 0x0003e80000100a00 */
[----:B------:R2:W-:Y:S04]  /*c420*/  STL.64 [R1+0x698], R42 ;  /* 0x0006982a01007387 */ /* 0x0005e80000100a00 */
[----:B-1----:R-:W3:Y:S04]  /*c430*/  LDL.LU.64 R30, [R1+0x2168] ;  /* 0x00216800011e7983 */ /* 0x002ee80000300a00 */
[----:B--2---:R-:W2:Y:S04]  /*c440*/  LDL.LU.64 R42, [R1+0x2160] ;  /* 0x00216000012a7983 */ /* 0x004ea80000300a00 */
[----:B------:R0:W-:Y:S04]  /*c450*/  STL.64 [R1+0x618], R84 ;  /* 0x0006185401007387 */ /* 0x0001e80000100a00 */
[----:B------:R-:W-:Y:S04]  /*c460*/  STL.64 [R1+0x610], R80 ;  /* 0x0006105001007387 */ /* 0x000fe80000100a00 */
[----:B------:R-:W-:Y:S04]  /*c470*/  STL [R1+0x140], R88 ;  /* 0x0001405801007387 */ /* 0x000fe80000100800 */
[----:B------:R1:W-:Y:S01]  /*c480*/  STL [R1+0x144], R89 ;  /* 0x0001445901007387 */ /* 0x0003e20000100800 */
[----:B0-----:R-:W-:-:S05]  /*c490*/  IMAD.WIDE R84, R26, 0x2, R8 ;  /* 0x000000021a547825 */ /* 0x001fca00078e0208 */
[----:B------:R-:W4:Y:S01]  /*c4a0*/  @!P0 LDG.E.U16 R82, desc[UR20][R84.64] ;  /* 0x0000001454528981 */ /* 0x000f22000c1e1500 */
[----:B-1----:R-:W-:-:S05]  /*c4b0*/  IMAD.WIDE R88, R26, 0x2, R6 ;  /* 0x000000021a587825 */ /* 0x002fca00078e0206 */
[----:B------:R-:W-:Y:S01]  /*c4c0*/  STL.64 [R1+0x598], R88 ;  /* 0x0005985801007387 */ /* 0x000fe20000100a00 */
[----:B------:R-:W-:-:S03]  /*c4d0*/  IMAD.WIDE R80, R27, 0x2, R6 ;  /* 0x000000021b507825 */ /* 0x000fc600078e0206 */
[----:B------:R-:W-:Y:S04]  /*c4e0*/  STL [R1+0xd8], R36 ;  /* 0x0000d82401007387 */ /* 0x000fe80000100800 */
[----:B------:R-:W2:Y:S04]  /*c4f0*/  @!P0 LDG.E.U16 R83, desc[UR20][R88.64] ;  /* 0x0000001458538981 */ /* 0x000ea8000c1e1500 */
[----:B------:R0:W-:Y:S04]  /*c500*/  STL [R1+0xdc], R37 ;  /* 0x0000dc2501007387 */ /* 0x0001e80000100800 */
[----:B------:R1:W3:Y:S01]  /*c510*/  @!P3 LDG.E.U16 R35, desc[UR20][R80.64] ;  /* 0x000000145023b981 */ /* 0x0002e2000c1e1500 */
[----:B0-----:R-:W-:-:S05]  /*c520*/  IMAD.WIDE R36, R27, 0x2, R8 ;  /* 0x000000021b247825 */ /* 0x001fca00078e0208 */
[----:B------:R0:W3:Y:S01]  /*c530*/  @!P3 LDG.E.U16 R34, desc[UR20][R36.64] ;  /* 0x000000142422b981 */ /* 0x0000e2000c1e1500 */
[C---:B------:R-:W-:Y:S02]  /*c540*/  VIADD R28, R54.reuse, 0xffffffdd ;  /* 0xffffffdd361c7836 */ /* 0x040fe40000000000 */
[----:B------:R-:W-:Y:S01]  /*c550*/  VIADD R26, R54, 0xffffffd5 ;  /* 0xffffffd5361a7836 */ /* 0x000fe20000000000 */
[----:B------:R0:W-:Y:S02]  /*c560*/  STL.64 [R1+0x590], R84 ;  /* 0x0005905401007387 */ /* 0x0001e40000100a00 */
[----:B------:R-:W-:Y:S02]  /*c570*/  ISETP.GE.U32.AND P0, PT, R28, 0x7fffff5e, PT ;  /* 0x7fffff5e1c00780c */ /* 0x000fe40003f06070 */
[----:B------:R-:W3:Y:S01]  /*c580*/  LDL.LU.64 R88, [R1+0x2158] ;  /* 0x0021580001587983 */ /* 0x000ee20000300a00 */
[----:B------:R-:W-:Y:S01]  /*c590*/  ISETP.GE.U32.AND P3, PT, R26, 0x7fffff56, PT ;  /* 0x7fffff561a00780c */ /* 0x000fe20003f66070 */
[----:B------:R-:W-:Y:S01]  /*c5a0*/  IMAD R26, R4, 0x22, RZ ;  /* 0x00000022041a7824 */ /* 0x000fe200078e02ff */
[----:B------:R-:W-:Y:S01]  /*c5b0*/  PRMT R90, RZ, 0x7610, R90 ;  /* 0x00007610ff5a7816 */ /* 0x000fe2000000005a */
[----:B0-----:R-:W3:Y:S04]  /*c5c0*/  LDL.LU.64 R84, [R1+0x2150] ;  /* 0x0021500001547983 */ /* 0x001ee80000300a00 */
[----:B------:R1:W-:Y:S01]  /*c5d0*/  STL.64 [R1+0x518], R80 ;  /* 0x0005185001007387 */ /* 0x0003e20000100a00 */
[----:B------:R-:W-:-:S03]  /*c5e0*/  PRMT R91, RZ, 0x7610, R91 ;  /* 0x00007610ff5b7816 */ /* 0x000fc6000000005b */
[----:B------:R0:W-:Y:S01]  /*c5f0*/  STL.64 [R1+0x510], R36 ;  /* 0x0005102401007387 */ /* 0x0001e20000100a00 */
[----:B------:R-:W-:Y:S02]  /*c600*/  IMAD R27, R4, 0x2a, RZ ;  /* 0x0000002a041b7824 */ /* 0x000fe400078e02ff */
[----:B-1----:R-:W-:Y:S01]  /*c610*/  IMAD.WIDE R80, R26, 0x2, R8 ;  /* 0x000000021a507825 */ /* 0x002fe200078e0208 */
[----:B------:R-:W-:-:S04]  /*c620*/  PRMT R32, RZ, 0x7610, R32 ;  /* 0x00007610ff207816 */ /* 0x000fc80000000020 */
[----:B------:R-:W3:Y:S01]  /*c630*/  @!P0 LDG.E.U16 R90, desc[UR20][R80.64] ;  /* 0x00000014505a8981 */ /* 0x000ee2000c1e1500 */
[----:B------:R-:W-:Y:S01]  /*c640*/  PRMT R33, RZ, 0x7610, R33 ;  /* 0x00007610ff217816 */ /* 0x000fe20000000021 */
[----:B0-----:R-:W-:-:S05]  /*c650*/  IMAD.WIDE R36, R27, 0x2, R6 ;  /* 0x000000021b247825 */ /* 0x001fca00078e0206 */
[----:B------:R0:W3:Y:S04]  /*c660*/  @!P3 LDG.E.U16 R33, desc[UR20][R36.64] ;  /* 0x000000142421b981 */ /* 0x0000e8000c1e1500 */
[----:B----4-:R-:W-:Y:S04]  /*c670*/  STL [R1+0xd0], R82 ;  /* 0x0000d05201007387 */ /* 0x010fe80000100800 */
[----:B--2---:R1:W-:Y:S02]  /*c680*/  STL [R1+0xd4], R83 ;  /* 0x0000d45301007387 */ /* 0x0043e40000100800 */
[----:B-1----:R-:W-:-:S05]  /*c690*/  IMAD.WIDE R82, R26, 0x2, R6 ;  /* 0x000000021a527825 */ /* 0x002fca00078e0206 */
[----:B------:R-:W-:Y:S04]  /*c6a0*/  STL.64 [R1+0x498], R82 ;  /* 0x0004985201007387 */ /* 0x000fe80000100a00 */
[----:B---3--:R-:W-:Y:S04]  /*c6b0*/  STL [R1+0xc8], R34 ;  /* 0x0000c82201007387 */ /* 0x008fe80000100800 */
[----:B------:R-:W2:Y:S04]  /*c6c0*/  @!P0 LDG.E.U16 R91, desc[UR20][R82.64] ;  /* 0x00000014525b8981 */ /* 0x000ea8000c1e1500 */
[----:B------:R1:W-:Y:S02]  /*c6d0*/  STL [R1+0xcc], R35 ;  /* 0x0000cc2301007387 */ /* 0x0003e40000100800 */
[----:B-1----:R-:W-:-:S05]  /*c6e0*/  IMAD.WIDE R34, R27, 0x2, R8 ;  /* 0x000000021b227825 */ /* 0x002fca00078e0208 */
        /* <DEDUP_REMOVED lines=9> */
[----:B----4-:R-:W4:Y:S04]  /*c780*/  LDL.LU.64 R80, [R1+0x2140] ;  /* 0x0021400001507983 */ /* 0x010f280000300a00 */
[----:B------:R0:W-:Y:S01]  /*c790*/  STL.64 [R1+0x418], R36 ;  /* 0x0004182401007387 */ /* 0x0001e20000100a00 */
[----:B------:R-:W-:-:S03]  /*c7a0*/  PRMT R49, RZ, 0x7610, R49 ;  /* 0x00007610ff317816 */ /* 0x000fc60000000031 */
[----:B------:R1:W-:Y:S04]  /*c7b0*/  STL.64 [R1+0x410], R34 ;  /* 0x0004102201007387 */ /* 0x0003e80000100a00 */
[----:B------:R-:W-:Y:S01]  /*c7c0*/  STL [R1+0xc0], R90 ;  /* 0x0000c05a01007387 */ /* 0x000fe20000100800 */
[----:B0-----:R-:W-:Y:S01]  /*c7d0*/  IMAD.WIDE R36, R26, 0x2, R6 ;  /* 0x000000021a247825 */ /* 0x001fe200078e0206 */
[----:B------:R-:W-:-:S03]  /*c7e0*/  PRMT R30, RZ, 0x7610, R30 ;  /* 0x00007610ff1e7816 */ /* 0x000fc6000000001e */
[----:B------:R-:W-:Y:S01]  /*c7f0*/  IMAD R27, R4, 0x3a, RZ ;  /* 0x0000003a041b7824 */ /* 0x000fe200078e02ff */
[----:B------:R-:W4:Y:S01]  /*c800*/  @!P0 LDG.E.U16 R49, desc[UR20][R36.64] ;  /* 0x0000001424318981 */ /* 0x000f22000c1e1500 */
[----:B------:R-:W-:Y:S02]  /*c810*/  PRMT R31, RZ, 0x7610, R31 ;  /* 0x00007610ff1f7816 */ /* 0x000fe4000000001f */
[----:B-1----:R-:W-:-:S05]  /*c820*/  IMAD.WIDE R34, R27, 0x2, R6 ;  /* 0x000000021b227825 */ /* 0x002fca00078e0206 */
[----:B------:R0:W4:Y:S04]  /*c830*/  @!P3 LDG.E.U16 R31, desc[UR20][R34.64] ;  /* 0x00000014221fb981 */ /* 0x000128000c1e1500 */
[----:B--2---:R1:W-:Y:S04]  /*c840*/  STL [R1+0xc4], R91 ;  /* 0x0000c45b01007387 */ /* 0x0043e80000100800 */
[----:B------:R-:W-:Y:S01]  /*c850*/  STL.64 [R1+0x398], R36 ;  /* 0x0003982401007387 */ /* 0x000fe20000100a00 */
[----:B-1----:R-:W-:-:S05]  /*c860*/  IMAD.WIDE R90, R26, 0x2, R8 ;  /* 0x000000021a5a7825 */ /* 0x002fca00078e0208 */
[----:B------:R-:W2:Y:S04]  /*c870*/  @!P0 LDG.E.U16 R48, desc[UR20][R90.64] ;  /* 0x000000145a308981 */ /* 0x000ea8000c1e1500 */
[----:B---3--:R-:W-:Y:S04]  /*c880*/  STL [R1+0x58], R32 ;  /* 0x0000582001007387 */ /* 0x008fe80000100800 */
[----:B------:R1:W-:Y:S02]  /*c890*/  STL [R1+0x5c], R33 ;  /* 0x00005c2101007387 */ /* 0x0003e40000100800 */
[----:B-1----:R-:W-:-:S05]  /*c8a0*/  IMAD.WIDE R32, R27, 0x2, R8 ;  /* 0x000000021b207825 */ /* 0x002fca00078e0208 */
[----:B------:R1:W3:Y:S01]  /*c8b0*/  @!P3 LDG.E.U16 R30, desc[UR20][R32.64] ;  /* 0x00000014201eb981 */ /* 0x0002e2000c1e1500 */
[C---:B------:R-:W-:Y:S02]  /*c8c0*/  VIADD R26, R54.reuse, 0xffffffb5 ;  /* 0xffffffb5361a7836 */ /* 0x040fe40000000000 */
[----:B------:R-:W-:Y:S01]  /*c8d0*/  VIADD R28, R54, 0xffffffbd ;  /* 0xffffffbd361c7836 */ /* 0x000fe20000000000 */
[----:B------:R-:W-:Y:S02]  /*c8e0*/  STL.64 [R1+0x390], R90 ;  /* 0x0003905a01007387 */ /* 0x000fe40000100a00 */
[----:B------:R-:W-:Y:S01]  /*c8f0*/  ISETP.GE.U32.AND P3, PT, R26, 0x7fffff36, PT ;  /* 0x7fffff361a00780c */ /* 0x000fe20003f66070 */
[----:B------:R-:W-:Y:S01]  /*c900*/  IMAD R26, R4, 0x42, RZ ;  /* 0x00000042041a7824 */ /* 0x000fe200078e02ff */
[----:B------:R-:W3:Y:S01]  /*c910*/  LDL.LU.64 R36, [R1+0x2138] ;  /* 0x0021380001247983 */ /* 0x000ee20000300a00 */
[----:B------:R-:W-:-:S03]  /*c920*/  ISETP.GE.U32.AND P0, PT, R28, 0x7fffff3e, PT ;  /* 0x7fffff3e1c00780c */ /* 0x000fc60003f06070 */
[----:B------:R0:W-:Y:S04]  /*c930*/  STL.64 [R1+0x318], R34 ;  /* 0x0003182201007387 */ /* 0x0001e80000100a00 */
[----:B------:R1:W-:Y:S01]  /*c940*/  STL.64 [R1+0x310], R32 ;  /* 0x0003102001007387 */ /* 0x0003e20000100a00 */
[----:B------:R-:W-:Y:S01]  /*c950*/  PRMT R43, RZ, 0x7610, R43 ;  /* 0x00007610ff2b7816 */ /* 0x000fe2000000002b */
[----:B------:R-:W-:Y:S01]  /*c960*/  IMAD R27, R4, 0x4a, RZ ;  /* 0x0000004a041b7824 */ /* 0x000fe200078e02ff */
[----:B------:R-:W-:Y:S01]  /*c970*/  PRMT R29, RZ, 0x7610, R29 ;  /* 0x00007610ff1d7816 */ /* 0x000fe2000000001d */
[----:B------:R-:W-:Y:S01]  /*c980*/  VIADD R28, R54, 0xffffffad ;  /* 0xffffffad361c7836 */ /* 0x000fe20000000000 */
[----:B------:R-:W-:Y:S01]  /*c990*/  PRMT R89, RZ, 0x7610, R89 ;  /* 0x00007610ff597816 */ /* 0x000fe20000000059 */
[----:B0-----:R-:W-:Y:S01]  /*c9a0*/  IMAD.WIDE R34, R26, 0x2, R8 ;  /* 0x000000021a227825 */ /* 0x001fe200078e0208 */
[----:B------:R-:W-:-:S03]  /*c9b0*/  PRMT R88, RZ, 0x7610, R88 ;  /* 0x00007610ff587816 */ /* 0x000fc60000000058 */
[----:B-1----:R-:W-:Y:S01]  /*c9c0*/  IMAD.WIDE R32, R27, 0x2, R6 ;  /* 0x000000021b207825 */ /* 0x002fe200078e0206 */
[----:B------:R-:W3:Y:S04]  /*c9d0*/  @!P0 LDG.E.U16 R29, desc[UR20][R34.64] ;  /* 0x00000014221d8981 */ /* 0x000ee8000c1e1500 */
[----:B------:R-:W3:Y:S01]  /*c9e0*/  @!P3 LDG.E.U16 R89, desc[UR20][R32.64] ;  /* 0x000000142059b981 */ /* 0x000ee2000c1e1500 */
[----:B------:R-:W-:Y:S02]  /*c9f0*/  PRMT R86, RZ, 0x7610, R86 ;  /* 0x00007610ff567816 */ /* 0x000fe40000000056 */
[----:B------:R-:W-:Y:S02]  /*ca00*/  PRMT R85, RZ, 0x7610, R85 ;  /* 0x00007610ff557816 */ /* 0x000fe40000000055 */
[----:B------:R-:W-:-:S02]  /*ca10*/  PRMT R84, RZ, 0x7610, R84 ;  /* 0x00007610ff547816 */ /* 0x000fc40000000054 */
[----:B------:R-:W-:Y:S01]  /*ca20*/  PRMT R83, RZ, 0x7610, R83 ;  /* 0x00007610ff537816 */ /* 0x000fe20000000053 */
[----:B--2---:R-:W-:Y:S04]  /*ca30*/  STL [R1+0x50], R48 ;  /* 0x0000503001007387 */ /* 0x004fe80000100800 */
[----:B----4-:R0:W-:Y:S02]  /*ca40*/  STL [R1+0x54], R49 ;  /* 0x0000543101007387 */ /* 0x0101e40000100800 */
[----:B0-----:R-:W-:-:S05]  /*ca50*/  IMAD.WIDE R48, R26, 0x2, R6 ;  /* 0x000000021a307825 */ /* 0x001fca00078e0206 */
[----:B------:R-:W-:Y:S01]  /*ca60*/  STL.64 [R1+0x298], R48 ;  /* 0x0002983001007387 */ /* 0x000fe20000100a00 */
[----:B------:R-:W-:-:S03]  /*ca70*/  VIADD R26, R54, 0xffffffa5 ;  /* 0xffffffa5361a7836 */ /* 0x000fc60000000000 */
[----:B---3--:R-:W-:Y:S04]  /*ca80*/  STL [R1+0x48], R30 ;  /* 0x0000481e01007387 */ /* 0x008fe80000100800 */
[----:B------:R0:W-:Y:S04]  /*ca90*/  STL [R1+0x4c], R31 ;  /* 0x00004c1f01007387 */ /* 0x0001e80000100800 */
[----:B------:R1:W2:Y:S01]  /*caa0*/  @!P0 LDG.E.U16 R43, desc[UR20][R48.64] ;  /* 0x00000014302b8981 */ /* 0x0002a2000c1e1500 */
[----:B------:R-:W-:Y:S01]  /*cab0*/  ISETP.GE.U32.AND P0, PT, R28, 0x7fffff2e, PT ;  /* 0x7fffff2e1c00780c */ /* 0x000fe20003f06070 */
[----:B0-----:R-:W-:-:S05]  /*cac0*/  IMAD.WIDE R30, R27, 0x2, R8 ;  /* 0x000000021b1e7825 */ /* 0x001fca00078e0208 */
[----:B------:R0:W3:Y:S01]  /*cad0*/  @!P3 LDG.E.U16 R88, desc[UR20][R30.64] ;  /* 0x000000141e58b981 */ /* 0x0000e2000c1e1500 */
[----:B------:R-:W-:Y:S01]  /*cae0*/  ISETP.GE.U32.AND P3, PT, R26, 0x7fffff26, PT ;  /* 0x7fffff261a00780c */ /* 0x000fe20003f66070 */
[----:B------:R-:W-:-:S04]  /*caf0*/  IMAD R26, R4, 0x52, RZ ;  /* 0x00000052041a7824 */ /* 0x000fc800078e02ff */
[----:B-1----:R-:W-:-:S05]  /*cb00*/  IMAD.WIDE R48, R26, 0x2, R6 ;  /* 0x000000021a307825 */ /* 0x002fca00078e0206 */
[----:B------:R-:W4:Y:S01]  /*cb10*/  @!P0 LDG.E.U16 R86, desc[UR20][R48.64] ;  /* 0x0000001430568981 */ /* 0x000f22000c1e1500 */
[----:B------:R-:W-:-:S03]  /*cb20*/  IMAD R27, R4, 0x5a, RZ ;  /* 0x0000005a041b7824 */ /* 0x000fc600078e02ff */
[----:B------:R1:W-:Y:S04]  /*cb30*/  STL.64 [R1+0x290], R34 ;  /* 0x0002902201007387 */ /* 0x0003e80000100a00 */
[----:B------:R0:W-:Y:S04]  /*cb40*/  STL.64 [R1+0x218], R32 ;  /* 0x0002182001007387 */ /* 0x0001e80000100a00 */
[----:B------:R0:W-:Y:S01]  /*cb50*/  STL.64 [R1+0x210], R30 ;  /* 0x0002101e01007387 */ /* 0x0001e20000100a00 */
[----:B-1----:R-:W-:-:S04]  /*cb60*/  IMAD.WIDE R34, R26, 0x2, R8 ;  /* 0x000000021a227825 */ /* 0x002fc800078e0208 */
[C---:B0-----:R-:W-:Y:S01]  /*cb70*/  IMAD.WIDE R32, R27.reuse, 0x2, R6 ;  /* 0x000000021b207825 */ /* 0x041fe200078e0206 */
[----:B------:R0:W2:Y:S03]  /*cb80*/  @!P0 LDG.E.U16 R85, desc[UR20][R34.64] ;  /* 0x0000001422558981 */ /* 0x0000a6000c1e1500 */
[----:B------:R-:W-:Y:S01]  /*cb90*/  IMAD.WIDE R30, R27, 0x2, R8 ;  /* 0x000000021b1e7825 */ /* 0x000fe200078e0208 */
[----:B------:R1:W2:Y:S04]  /*cba0*/  @!P3 LDG.E.U16 R84, desc[UR20][R32.64] ;  /* 0x000000142054b981 */ /* 0x0002a8000c1e1500 */
[----:B------:R0:W2:Y:S01]  /*cbb0*/  @!P3 LDG.E.U16 R83, desc[UR20][R30.64] ;  /* 0x000000141e53b981 */ /* 0x0000a2000c1e1500 */
[----:B------:R-:W-:-:S02]  /*cbc0*/  VIADD R28, R54, 0xffffff9d ;  /* 0xffffff9d361c7836 */ /* 0x000fc40000000000 */
[----:B------:R-:W-:Y:S01]  /*cbd0*/  VIADD R26, R54, 0xffffff95 ;  /* 0xffffff95361a7836 */ /* 0x000fe20000000000 */
[----:B------:R-:W-:Y:S02]  /*cbe0*/  STL [R1+0x2054], R89 ;  /* 0x0020545901007387 */ /* 0x000fe40000100800 */
[----:B------:R-:W-:Y:S02]  /*cbf0*/  ISETP.GE.U32.AND P0, PT, R28, 0x7fffff1e, PT ;  /* 0x7fffff1e1c00780c */ /* 0x000fe40003f06070 */
[----:B------:R-:W-:Y:S01]  /*cc00*/  ISETP.GE.U32.AND P3, PT, R26, 0x7fffff16, PT ;  /* 0x7fffff161a00780c */ /* 0x000fe20003f66070 */
[C---:B------:R-:W-:Y:S02]  /*cc10*/  IMAD R26, R4.reuse, 0x62, RZ ;  /* 0x00000062041a7824 */ /* 0x040fe400078e02ff */
[----:B------:R-:W-:Y:S01]  /*cc20*/  IMAD R27, R4, 0x6a, RZ ;  /* 0x0000006a041b7824 */ /* 0x000fe200078e02ff */
[----:B------:R-:W-:Y:S02]  /*cc30*/  PRMT R81, RZ, 0x7610, R81 ;  /* 0x00007610ff517816 */ /* 0x000fe40000000051 */
[----:B------:R-:W-:-:S02]  /*cc40*/  PRMT R80, RZ, 0x7610, R80 ;  /* 0x00007610ff507816 */ /* 0x000fc40000000050 */
[----:B------:R-:W-:Y:S02]  /*cc50*/  PRMT R79, RZ, 0x7610, R79 ;  /* 0x00007610ff4f7816 */ /* 0x000fe4000000004f */
[----:B------:R-:W-:Y:S01]  /*cc60*/  PRMT R82, RZ, 0x7610, R82 ;  /* 0x00007610ff527816 */ /* 0x000fe20000000052 */
[----:B------:R-:W-:Y:S01]  /*cc70*/  VIADD R28, R54, 0xffffff8d ;  /* 0xffffff8d361c7836 */ /* 0x000fe20000000000 */
[----:B------:R-:W-:Y:S02]  /*cc80*/  PRMT R42, RZ, 0x7610, R42 ;  /* 0x00007610ff2a7816 */ /* 0x000fe4000000002a */
[----:B------:R-:W-:Y:S02]  /*cc90*/  PRMT R39, RZ, 0x7610, R39 ;  /* 0x00007610ff277816 */ /* 0x000fe40000000027 */
[----:B------:R-:W-:Y:S02]  /*cca0*/  PRMT R36, RZ, 0x7610, R36 ;  /* 0x00007610ff247816 */ /* 0x000fe40000000024 */
[----:B------:R-:W-:Y:S01]  /*ccb0*/  PRMT R38, RZ, 0x7610, R38 ;  /* 0x00007610ff267816 */ /* 0x000fe20000000026 */
[----:B---3--:R-:W-:Y:S04]  /*ccc0*/  STL [R1+0x2058], R88 ;  /* 0x0020585801007387 */ /* 0x008fe80000100800 */
[----:B------:R-:W-:Y:S04]  /*ccd0*/  STL.64 [R1+0x198], R48 ;  /* 0x0001983001007387 */ /* 0x000fe80000100a00 */
[----:B------:R0:W-:Y:S04]  /*cce0*/  STL.64 [R1+0x190], R34 ;  /* 0x0001902201007387 */ /* 0x0001e80000100a00 */
[----:B----4-:R-:W-:Y:S04]  /*ccf0*/  STL [R1+0x205c], R86 ;  /* 0x00205c5601007387 */ /* 0x010fe80000100800 */
[----:B------:R1:W-:Y:S04]  /*cd00*/  STL.64 [R1+0x118], R32 ;  /* 0x0001182001007387 */ /* 0x0003e80000100a00 */
[----:B------:R3:W-:Y:S01]  /*cd10*/  STL.64 [R1+0x110], R30 ;  /* 0x0001101e01007387 */ /* 0x0007e20000100a00 */
[----:B0-----:R-:W-:-:S05]  /*cd20*/  IMAD.WIDE R34, R26, 0x2, R8 ;  /* 0x000000021a227825 */ /* 0x001fca00078e0208 */
[----:B------:R-:W4:Y:S01]  /*cd30*/  @!P0 LDG.E.U16 R81, desc[UR20][R34.64] ;  /* 0x0000001422518981 */ /* 0x000f22000c1e1500 */
[----:B-1----:R-:W-:-:S04]  /*cd40*/  IMAD.WIDE R32, R27, 0x2, R6 ;  /* 0x000000021b207825 */ /* 0x002fc800078e0206 */
[----:B---3--:R-:W-:Y:S01]  /*cd50*/  IMAD.WIDE R30, R27, 0x2, R8 ;  /* 0x000000021b1e7825 */ /* 0x008fe200078e0208 */
[----:B------:R0:W4:Y:S04]  /*cd60*/  @!P3 LDG.E.U16 R80, desc[UR20][R32.64] ;  /* 0x000000142050b981 */ /* 0x000128000c1e1500 */
[----:B------:R1:W3:Y:S01]  /*cd70*/  @!P3 LDG.E.U16 R79, desc[UR20][R30.64] ;  /* 0x000000141e4fb981 */ /* 0x0002e2000c1e1500 */
[----:B------:R-:W-:-:S03]  /*cd80*/  IMAD.WIDE R48, R26, 0x2, R6 ;  /* 0x000000021a307825 */ /* 0x000fc600078e0206 */
[----:B--2---:R-:W-:Y:S01]  /*cd90*/  STL [R1+0x2060], R85 ;  /* 0x0020605501007387 */ /* 0x004fe20000100800 */
[----:B------:R-:W-:-:S03]  /*cda0*/  VIADD R26, R54, 0xffffff85 ;  /* 0xffffff85361a7836 */ /* 0x000fc60000000000 */
[----:B------:R2:W3:Y:S01]  /*cdb0*/  @!P0 LDG.E.U16 R82, desc[UR20][R48.64] ;  /* 0x0000001430528981 */ /* 0x0004e2000c1e1500 */
[----:B------:R-:W-:-:S03]  /*cdc0*/  ISETP.GE.U32.AND P0, PT, R28, 0x7fffff0e, PT ;  /* 0x7fffff0e1c00780c */ /* 0x000fc60003f06070 */
[----:B------:R-:W-:Y:S01]  /*cdd0*/  STL [R1+0x44], R43 ;  /* 0x0000442b01007387 */ /* 0x000fe20000100800 */
[----:B------:R-:W-:-:S03]  /*cde0*/  IMAD R28, R4, 0x72, RZ ;  /* 0x00000072041c7824 */ /* 0x000fc600078e02ff */
[----:B------:R-:W-:Y:S01]  /*cdf0*/  STL [R1+0x2064], R84 ;  /* 0x0020645401007387 */ /* 0x000fe20000100800 */
[----:B------:R-:W-:-:S03]  /*ce00*/  ISETP.GE.U32.AND P3, PT, R26, 0x7fffff06, PT ;  /* 0x7fffff061a00780c */ /* 0x000fc60003f66070 */
[----:B------:R0:W-:Y:S04]  /*ce10*/  STL [R1+0x40], R29 ;  /* 0x0000401d01007387 */ /* 0x0001e80000100800 */
[----:B------:R-:W-:Y:S01]  /*ce20*/  STL [R1+0x2068], R83 ;  /* 0x0020685301007387 */ /* 0x000fe20000100800 */
[----:B------:R-:W-:-:S03]  /*ce30*/  IMAD.WIDE R26, R28, 0x2, R6 ;  /* 0x000000021c1a7825 */ /* 0x000fc600078e0206 */
[----:B------:R-:W-:Y:S04]  /*ce40*/  STL.64 [R1+0x98], R48 ;  /* 0x0000983001007387 */ /* 0x000fe80000100a00 */
[----:B------:R-:W-:Y:S04]  /*ce50*/  STL.64 [R1+0x90], R34 ;  /* 0x0000902201007387 */ /* 0x000fe80000100a00 */
[----:B------:R1:W-:Y:S01]  /*ce60*/  STL.64 [R1+0x18], R32 ;  /* 0x0000182001007387 */ /* 0x0003e20000100a00 */
[----:B0-----:R-:W-:-:S03]  /*ce70*/  IMAD.WIDE R28, R28, 0x2, R8 ;  /* 0x000000021c1c7825 */ /* 0x001fc600078e0208 */
[----:B------:R0:W-:Y:S04]  /*ce80*/  STL.64 [R1+0x10], R30 ;  /* 0x0000101e01007387 */ /* 0x0001e80000100a00 */
[----:B------:R-:W3:Y:S01]  /*ce90*/  @!P0 LDG.E.U16 R42, desc[UR20][R26.64] ;  /* 0x000000141a2a8981 */ /* 0x000ee2000c1e1500 */
[----:B-1----:R-:W-:-:S03]  /*cea0*/  IMAD R32, R4, 0x7a, RZ ;  /* 0x0000007a04207824 */ /* 0x002fc600078e02ff */
[----:B------:R-:W3:Y:S01]  /*ceb0*/  @!P0 LDG.E.U16 R39, desc[UR20][R28.64] ;  /* 0x000000141c278981 */ /* 0x000ee2000c1e1500 */
[----:B0-----:R-:W-:-:S04]  /*cec0*/  IMAD.WIDE R30, R32, 0x2, R6 ;  /* 0x00000002201e7825 */ /* 0x001fc800078e0206 */
[----:B------:R-:W-:Y:S01]  /*ced0*/  IMAD.WIDE R32, R32, 0x2, R8 ;  /* 0x0000000220207825 */ /* 0x000fe200078e0208 */
[----:B------:R-:W3:Y:S04]  /*cee0*/  @!P3 LDG.E.U16 R38, desc[UR20][R30.64] ;  /* 0x000000141e26b981 */ /* 0x000ee8000c1e1500 */
[----:B------:R-:W3:Y:S01]  /*cef0*/  @!P3 LDG.E.U16 R36, desc[UR20][R32.64] ;  /* 0x000000142024b981 */ /* 0x000ee2000c1e1500 */
[C---:B------:R-:W-:Y:S02]  /*cf00*/  VIADD R35, R54.reuse, 0xfffffffc ;  /* 0xfffffffc36237836 */ /* 0x040fe40000000000 */
[----:B------:R-:W-:-:S03]  /*cf10*/  VIADD R34, R54, 0xfffffff4 ;  /* 0xfffffff436227836 */ /* 0x000fc60000000000 */
[----:B------:R-:W-:Y:S02]  /*cf20*/  ISETP.GE.U32.AND P0, PT, R35, 0x7fffff7d, PT ;  /* 0x7fffff7d2300780c */ /* 0x000fe40003f06070 */
[----:B------:R-:W-:Y:S01]  /*cf30*/  ISETP.GE.U32.AND P3, PT, R34, 0x7fffff75, PT ;  /* 0x7fffff752200780c */ /* 0x000fe20003f66070 */
[C---:B------:R-:W-:Y:S01]  /*cf40*/  IMAD R34, R4.reuse, 0x3, RZ ;  /* 0x0000000304227824 */ /* 0x040fe200078e02ff */
[----:B------:R-:W-:Y:S01]  /*cf50*/  PRMT R92, RZ, 0x7610, R92 ;  /* 0x00007610ff5c7816 */ /* 0x000fe2000000005c */
[----:B------:R-:W-:Y:S01]  /*cf60*/  IMAD R35, R4, 0xb, RZ ;  /* 0x0000000b04237824 */ /* 0x000fe200078e02ff */
[----:B------:R-:W-:Y:S01]  /*cf70*/  PRMT R93, RZ, 0x7610, R93 ;  /* 0x00007610ff5d7816 */ /* 0x000fe2000000005d */
[----:B------:R-:W-:Y:S01]  /*cf80*/  IMAD.WIDE R90, R34, 0x2, R6 ;  /* 0x00000002225a7825 */ /* 0x000fe200078e0206 */
[----:B------:R-:W-:Y:S02]  /*cf90*/  PRMT R40, RZ, 0x7610, R40 ;  /* 0x00007610ff287816 */ /* 0x000fe40000000028 */
[----:B------:R-:W-:Y:S01]  /*cfa0*/  PRMT R41, RZ, 0x7610, R41 ;  /* 0x00007610ff297816 */ /* 0x000fe20000000029 */
[----:B--2---:R-:W-:-:S02]  /*cfb0*/  IMAD.WIDE R48, R35, 0x2, R6 ;  /* 0x0000000223307825 */ /* 0x004fc400078e0206 */
[----:B------:R-:W2:Y:S04]  /*cfc0*/  @!P0 LDG.E.U16 R93, desc[UR20][R90.64] ;  /* 0x000000145a5d8981 */ /* 0x000ea8000c1e1500 */
[----:B------:R0:W2:Y:S04]  /*cfd0*/  @!P3 LDG.E.U16 R41, desc[UR20][R48.64] ;  /* 0x000000143029b981 */ /* 0x0000a8000c1e1500 */
[----:B----4-:R-:W-:Y:S04]  /*cfe0*/  STL.64 [R1+0x2070], R80 ;  /* 0x0020705001007387 */ /* 0x010fe80000100a00 */
[----:B---3--:R-:W-:Y:S04]  /*cff0*/  STL [R1+0x2078], R79 ;  /* 0x0020784f01007387 */ /* 0x008fe80000100800 */
[----:B------:R-:W-:Y:S04]  /*d000*/  STL [R1+0x1940], R26 ;  /* 0x0019401a01007387 */ /* 0x000fe80000100800 */
[----:B------:R-:W-:Y:S04]  /*d010*/  STL [R1+0x193c], R27 ;  /* 0x00193c1b01007387 */ /* 0x000fe80000100800 */
[----:B------:R-:W-:Y:S04]  /*d020*/  STL.64 [R1+0x1b90], R26 ;  /* 0x001b901a01007387 */ /* 0x000fe80000100a00 */
[----:B------:R-:W-:Y:S04]  /*d030*/  STL [R1+0x1bb8], R26 ;  /* 0x001bb81a01007387 */ /* 0x000fe80000100800 */
[----:B------:R-:W-:Y:S04]  /*d040*/  STL [R1+0x1d00], R26 ;  /* 0x001d001a01007387 */ /* 0x000fe80000100800 */
[----:B------:R-:W-:Y:S04]  /*d050*/  STL [R1+0x1fc4], R26 ;  /* 0x001fc41a01007387 */ /* 0x000fe80000100800 */
[----:B------:R-:W-:Y:S04]  /*d060*/  STL [R1+0x1bb4], R27 ;  /* 0x001bb41b01007387 */ /* 0x000fe80000100800 */
[----:B------:R-:W-:Y:S04]  /*d070*/  STL [R1+0x1d04], R27 ;  /* 0x001d041b01007387 */ /* 0x000fe80000100800 */
[----:B------:R-:W-:Y:S04]  /*d080*/  STL [R1+0x1fc8], R27 ;  /* 0x001fc81b01007387 */ /* 0x000fe80000100800 */
        /* <DEDUP_REMOVED lines=18> */
[----:B------:R1:W-:Y:S04]  /*d1b0*/  STL [R1+0x154], R42 ;  /* 0x0001542a01007387 */ /* 0x0003e80000100800 */
[----:B------:R-:W-:Y:S04]  /*d1c0*/  STL [R1+0x1fdc], R32 ;  /* 0x001fdc2001007387 */ /* 0x000fe80000100800 */
[----:B------:R-:W-:Y:S04]  /*d1d0*/  STL [R1+0x1d0c], R33 ;  /* 0x001d0c2101007387 */ /* 0x000fe80000100800 */
[----:B------:R-:W-:Y:S04]  /*d1e0*/  STL [R1+0x1fe0], R33 ;  /* 0x001fe02101007387 */ /* 0x000fe80000100800 */
[----:B------:R-:W-:Y:S04]  /*d1f0*/  STL [R1+0x150], R39 ;  /* 0x0001502701007387 */ /* 0x000fe80000100800 */
[----:B------:R-:W-:Y:S01]  /*d200*/  STL [R1+0x148], R36 ;  /* 0x0001482401007387 */ /* 0x000fe20000100800 */
[----:B-1----:R-:W-:-:S03]  /*d210*/  IMAD.WIDE R42, R35, 0x2, R8 ;  /* 0x00000002232a7825 */ /* 0x002fc600078e0208 */
[----:B------:R1:W-:Y:S04]  /*d220*/  STL [R1+0x14c], R38 ;  /* 0x00014c2601007387 */ /* 0x0003e80000100800 */
[----:B------:R3:W-:Y:S04]  /*d230*/  STL.64 [R1+0x690], R90 ;  /* 0x0006905a01007387 */ /* 0x0007e80000100a00 */
[----:B------:R4:W2:Y:S01]  /*d240*/  @!P3 LDG.E.U16 R40, desc[UR20][R42.64] ;  /* 0x000000142a28b981 */ /* 0x0008a2000c1e1500 */
[----:B-1----:R-:W-:-:S05]  /*d250*/  IMAD.WIDE R38, R34, 0x2, R8 ;  /* 0x0000000222267825 */ /* 0x002fca00078e0208 */
[----:B------:R-:W2:Y:S04]  /*d260*/  @!P0 LDG.E.U16 R92, desc[UR20][R38.64] ;  /* 0x00000014265c8981 */ /* 0x000ea8000c1e1500 */
[----:B------:R1:W-:Y:S04]  /*d270*/  STL.64 [R1+0x688], R38 ;  /* 0x0006882601007387 */ /* 0x0003e80000100a00 */
[----:B---3--:R-:W3:Y:S04]  /*d280*/  LDL.LU.64 R90, [R1+0x2130] ;  /* 0x00213000015a7983 */ /* 0x008ee80000300a00 */
[----:B-1----:R-:W3:Y:S01]  /*d290*/  LDL.LU.64 R38, [R1+0x2128] ;  /* 0x0021280001267983 */ /* 0x002ee20000300a00 */
[----:B------:R-:W-:-:S02]  /*d2a0*/  VIADD R36, R54, 0xffffffec ;  /* 0xffffffec36247836 */ /* 0x000fc40000000000 */
[----:B------:R-:W-:Y:S01]  /*d2b0*/  VIADD R34, R54, 0xffffffe4 ;  /* 0xffffffe436227836 */ /* 0x000fe20000000000 */
[----:B------:R0:W-:Y:S02]  /*d2c0*/  STL.64 [R1+0x608], R48 ;  /* 0x0006083001007387 */ /* 0x0001e40000100a00 */
[----:B------:R-:W-:Y:S02]  /*d2d0*/  ISETP.GE.U32.AND P0, PT, R36, 0x7fffff6d, PT ;  /* 0x7fffff6d2400780c */ /* 0x000fe40003f06070 */
[----:B------:R-:W-:Y:S01]  /*d2e0*/  ISETP.GE.U32.AND P3, PT, R34, 0x7fffff65, PT ;  /* 0x7fffff652200780c */ /* 0x000fe20003f66070 */
[----:B------:R4:W-:Y:S01]  /*d2f0*/  STL.64 [R1+0x600], R42 ;  /* 0x0006002a01007387 */ /* 0x0009e20000100a00 */
[C---:B------:R-:W-:Y:S02]  /*d300*/  IMAD R34, R4.reuse, 0x13, RZ ;  /* 0x0000001304227824 */ /* 0x040fe400078e02ff */
[----:B------:R-:W-:-:S04]  /*d310*/  IMAD R35, R4, 0x1b, RZ ;  /* 0x0000001b04237824 */ /* 0x000fc800078e02ff */
[----:B0-----:R-:W-:-:S04]  /*d320*/  IMAD.WIDE R48, R35, 0x2, R6 ;  /* 0x0000000223307825 */ /* 0x001fc800078e0206 */
[----:B----4-:R-:W-:Y:S01]  /*d330*/  IMAD.WIDE R42, R35, 0x2, R8 ;  /* 0x00000002232a7825 */ /* 0x010fe200078e0208 */
[----:B--2---:R-:W-:Y:S04]  /*d340*/  STL [R1+0x350], R92 ;  /* 0x0003505c01007387 */ /* 0x004fe80000100800 */
[----:B------:R0:W-:Y:S04]  /*d350*/  STL [R1+0x354], R93 ;  /* 0x0003545d01007387 */ /* 0x0001e80000100800 */
[----:B------:R-:W-:Y:S01]  /*d360*/  STL [R1+0x348], R40 ;  /* 0x0003482801007387 */ /* 0x000fe20000100800 */
[----:B---3--:R-:W-:-:S02]  /*d370*/  PRMT R90, RZ, 0x7610, R90 ;  /* 0x00007610ff5a7816 */ /* 0x008fc4000000005a */
[----:B------:R-:W-:Y:S01]  /*d380*/  PRMT R91, RZ, 0x7610, R91 ;  /* 0x00007610ff5b7816 */ /* 0x000fe2000000005b */
[----:B------:R1:W-:Y:S01]  /*d390*/  STL [R1+0x34c], R41 ;  /* 0x00034c2901007387 */ /* 0x0003e20000100800 */
[C---:B0-----:R-:W-:Y:S01]  /*d3a0*/  IMAD.WIDE R92, R34.reuse, 0x2, R6 ;  /* 0x00000002225c7825 */ /* 0x041fe200078e0206 */
[----:B------:R-:W-:Y:S02]  /*d3b0*/  PRMT R38, RZ, 0x7610, R38 ;  /* 0x00007610ff267816 */ /* 0x000fe40000000026 */
[----:B------:R-:W-:Y:S01]  /*d3c0*/  PRMT R39, RZ, 0x7610, R39 ;  /* 0x00007610ff277816 */ /* 0x000fe20000000027 */
[----:B-1----:R-:W-:Y:S01]  /*d3d0*/  IMAD.WIDE R40, R34, 0x2, R8 ;  /* 0x0000000222287825 */ /* 0x002fe200078e0208 */
[----:B------:R0:W-:Y:S04]  /*d3e0*/  STL.64 [R1+0x588], R92 ;  /* 0x0005885c01007387 */ /* 0x0001e80000100a00 */
[----:B------:R-:W2:Y:S04]  /*d3f0*/  @!P0 LDG.E.U16 R90, desc[UR20][R40.64] ;  /* 0x00000014285a8981 */ /* 0x000ea8000c1e1500 */
[----:B------:R-:W3:Y:S04]  /*d400*/  @!P0 LDG.E.U16 R91, desc[UR20][R92.64] ;  /* 0x000000145c5b8981 */ /* 0x000ee8000c1e1500 */
[----:B------:R1:W-:Y:S04]  /*d410*/  STL.64 [R1+0x580], R40 ;  /* 0x0005802801007387 */ /* 0x0003e80000100a00 */
[----:B------:R-:W4:Y:S04]  /*d420*/  @!P3 LDG.E.U16 R38, desc[UR20][R42.64] ;  /* 0x000000142a26b981 */ /* 0x000f28000c1e1500 */
[----:B0-----:R-:W4:Y:S04]  /*d430*/  LDL.LU.64 R92, [R1+0x2120] ;  /* 0x00212000015c7983 */ /* 0x001f280000300a00 */
[----:B------:R0:W4:Y:S04]  /*d440*/  @!P3 LDG.E.U16 R39, desc[UR20][R48.64] ;  /* 0x000000143027b981 */ /* 0x000128000c1e1500 */
[----:B-1----:R-:W4:Y:S01]  /*d450*/  LDL.LU.64 R40, [R1+0x2118] ;  /* 0x0021180001287983 */ /* 0x002f220000300a00 */
        /* <DEDUP_REMOVED lines=9> */
[----:B-1----:R-:W-:Y:S01]  /*d4f0*/  IMAD.WIDE R42, R35, 0x2, R8 ;  /* 0x00000002232a7825 */ /* 0x002fe200078e0208 */
[----:B--2---:R-:W-:Y:S04]  /*d500*/  STL [R1+0x340], R90 ;  /* 0x0003405a01007387 */ /* 0x004fe80000100800 */
[----:B---3--:R0:W-:Y:S04]  /*d510*/  STL [R1+0x344], R91 ;  /* 0x0003445b01007387 */ /* 0x0081e80000100800 */
[----:B----4-:R-:W-:Y:S01]  /*d520*/  STL [R1+0x2d8], R38 ;  /* 0x0002d82601007387 */ /* 0x010fe20000100800 */
[----:B0-----:R-:W-:Y:S01]  /*d530*/  IMAD.WIDE R90, R34, 0x2, R6 ;  /* 0x00000002225a7825 */ /* 0x001fe200078e0206 */
[----:B------:R-:W-:-:S02]  /*d540*/  PRMT R92, RZ, 0x7610, R92 ;  /* 0x00007610ff5c7816 */ /* 0x000fc4000000005c */
[----:B------:R-:W-:Y:S01]  /*d550*/  PRMT R93, RZ, 0x7610, R93 ;  /* 0x00007610ff5d7816 */ /* 0x000fe2000000005d */
[----:B------:R0:W-:Y:S01]  /*d560*/  STL [R1+0x2dc], R39 ;  /* 0x0002dc2701007387 */ /* 0x0001e20000100800 */
[----:B------:R-:W-:-:S04]  /*d570*/  PRMT R40, RZ, 0x7610, R40 ;  /* 0x00007610ff287816 */ /* 0x000fc80000000028 */
[----:B------:R-:W2:Y:S01]  /*d580*/  @!P0 LDG.E.U16 R93, desc[UR20][R90.64] ;  /* 0x000000145a5d8981 */ /* 0x000ea2000c1e1500 */
[----:B------:R-:W-:Y:S01]  /*d590*/  PRMT R41, RZ, 0x7610, R41 ;  /* 0x00007610ff297816 */ /* 0x000fe20000000029 */
[----:B0-----:R-:W-:Y:S02]  /*d5a0*/  IMAD.WIDE R38, R34, 0x2, R8 ;  /* 0x0000000222267825 */ /* 0x001fe400078e0208 */
[----:B------:R0:W-:Y:S04]  /*d5b0*/  STL.64 [R1+0x488], R90 ;  /* 0x0004885a01007387 */ /* 0x0001e80000100a00 */
        /* <DEDUP_REMOVED lines=16> */
[----:B---3--:R-:W-:Y:S04]  /*d6c0*/  STL [R1+0x2d0], R92 ;  /* 0x0002d05c01007387 */ /* 0x008fe80000100800 */
[----:B--2---:R0:W-:Y:S04]  /*d6d0*/  STL [R1+0x2d4], R93 ;  /* 0x0002d45d01007387 */ /* 0x0041e80000100800 */
[----:B----4-:R-:W-:Y:S01]  /*d6e0*/  STL [R1+0x2c8], R40 ;  /* 0x0002c82801007387 */ /* 0x010fe20000100800 */
[----:B------:R-:W-:-:S02]  /*d6f0*/  PRMT R90, RZ, 0x7610, R90 ;  /* 0x00007610ff5a7816 */ /* 0x000fc4000000005a */
[----:B------:R-:W-:Y:S01]  /*d700*/  PRMT R91, RZ, 0x7610, R91 ;  /* 0x00007610ff5b7816 */ /* 0x000fe2000000005b */
[C---:B0-----:R-:W-:Y:S01]  /*d710*/  IMAD.WIDE R92, R34.reuse, 0x2, R6 ;  /* 0x00000002225c7825 */ /* 0x041fe200078e0206 */
[----:B------:R0:W-:Y:S01]  /*d720*/  STL [R1+0x2cc], R41 ;  /* 0x0002cc2901007387 */ /* 0x0001e20000100800 */
[----:B------:R-:W-:Y:S02]  /*d730*/  PRMT R38, RZ, 0x7610, R38 ;  /* 0x00007610ff267816 */ /* 0x000fe40000000026 */
[----:B------:R-:W-:Y:S01]  /*d740*/  PRMT R39, RZ, 0x7610, R39 ;  /* 0x00007610ff277816 */ /* 0x000fe20000000027 */
[----:B------:R-:W2:Y:S01]  /*d750*/  @!P0 LDG.E.U16 R91, desc[UR20][R92.64] ;  /* 0x000000145c5b8981 */ /* 0x000ea2000c1e1500 */
[----:B0-----:R-:W-:-:S03]  /*d760*/  IMAD.WIDE R40, R34, 0x2, R8 ;  /* 0x0000000222287825 */ /* 0x001fc600078e0208 */
[----:B------:R0:W-:Y:S04]  /*d770*/  STL.64 [R1+0x388], R92 ;  /* 0x0003885c01007387 */ /* 0x0001e80000100a00 */
[----:B------:R-:W3:Y:S04]  /*d780*/  @!P0 LDG.E.U16 R90, desc[UR20][R40.64] ;  /* 0x00000014285a8981 */ /* 0x000ee8000c1e1500 */
[----:B------:R1:W-:Y:S04]  /*d790*/  STL.64 [R1+0x380], R40 ;  /* 0x0003802801007387 */ /* 0x0003e80000100a00 */
[----:B0-----:R-:W4:Y:S04]  /*d7a0*/  LDL.LU.64 R92, [R1+0x2100] ;  /* 0x00210000015c7983 */ /* 0x001f280000300a00 */
[----:B------:R-:W4:Y:S04]  /*d7b0*/  @!P3 LDG.E.U16 R38, desc[UR20][R42.64] ;  /* 0x000000142a26b981 */ /* 0x000f28000c1e1500 */
[----:B-1----:R-:W4:Y:S04]  /*d7c0*/  LDL.LU.64 R40, [R1+0x20f8] ;  /* 0x0020f80001287983 */ /* 0x002f280000300a00 */
[----:B------:R0:W4:Y:S01]  /*d7d0*/  @!P3 LDG.E.U16 R39, desc[UR20][R48.64] ;  /* 0x000000143027b981 */ /* 0x000122000c1e1500 */
[----:B------:R-:W-:-:S02]  /*d7e0*/  VIADD R36, R54, 0xffffffbc ;  /* 0xffffffbc36247836 */ /* 0x000fc40000000000 */
[----:B------:R-:W-:Y:S01]  /*d7f0*/  VIADD R34, R54, 0xffffffb4 ;  /* 0xffffffb436227836 */ /* 0x000fe20000000000 */
[----:B------:R0:W-:Y:S02]  /*d800*/  STL.64 [R1+0x308], R48 ;  /* 0x0003083001007387 */ /* 0x0001e40000100a00 */
[----:B------:R-:W-:Y:S02]  /*d810*/  ISETP.GE.U32.AND P0, PT, R36, 0x7fffff3d, PT ;  /* 0x7fffff3d2400780c */ /* 0x000fe40003f06070 */
[----:B------:R-:W-:Y:S01]  /*d820*/  ISETP.GE.U32.AND P3, PT, R34, 0x7fffff35, PT ;  /* 0x7fffff352200780c */ /* 0x000fe20003f66070 */
[----:B------:R1:W-:Y:S01]  /*d830*/  STL.64 [R1+0x300], R42 ;  /* 0x0003002a01007387 */ /* 0x0003e20000100a00 */
[C---:B------:R-:W-:Y:S02]  /*d840*/  IMAD R34, R4.reuse, 0x43, RZ ;  /* 0x0000004304227824 */ /* 0x040fe400078e02ff */
[----:B------:R-:W-:Y:S01]  /*d850*/  IMAD R35, R4, 0x4b, RZ ;  /* 0x0000004b04237824 */ /* 0x000fe200078e02ff */
[----:B------:R-:W-:-:S03]  /*d860*/  PRMT R89, RZ, 0x7610, R89 ;  /* 0x00007610ff597816 */ /* 0x000fc60000000059 */
[----:B0-----:R-:W-:-:S04]  /*d870*/  IMAD.WIDE R48, R35, 0x2, R6 ;  /* 0x0000000223307825 */ /* 0x001fc800078e0206 */
[----:B-1----:R-:W-:Y:S01]  /*d880*/  IMAD.WIDE R42, R35, 0x2, R8 ;  /* 0x00000002232a7825 */ /* 0x002fe200078e0208 */
[----:B------:R-:W-:Y:S01]  /*d890*/  PRMT R88, RZ, 0x7610, R88 ;  /* 0x00007610ff587816 */ /* 0x000fe20000000058 */
[----:B---3--:R-:W-:Y:S04]  /*d8a0*/  STL [R1+0x2c0], R90 ;  /* 0x0002c05a01007387 */ /* 0x008fe80000100800 */
[----:B--2---:R0:W-:Y:S04]  /*d8b0*/  STL [R1+0x2c4], R91 ;  /* 0x0002c45b01007387 */ /* 0x0041e80000100800 */
[----:B----4-:R-:W-:Y:S01]  /*d8c0*/  STL [R1+0x258], R38 ;  /* 0x0002582601007387 */ /* 0x010fe20000100800 */
[----:B0-----:R-:W-:Y:S01]  /*d8d0*/  IMAD.WIDE R90, R34, 0x2, R6 ;  /* 0x00000002225a7825 */ /* 0x001fe200078e0206 */
[----:B------:R-:W-:-:S02]  /*d8e0*/  PRMT R40, RZ, 0x7610, R40 ;  /* 0x00007610ff287816 */ /* 0x000fc40000000028 */
[----:B------:R-:W-:Y:S02]  /*d8f0*/  PRMT R41, RZ, 0x7610, R41 ;  /* 0x00007610ff297816 */ /* 0x000fe40000000029 */
[----:B------:R-:W2:Y:S04]  /*d900*/  @!P0 LDG.E.U16 R89, desc[UR20][R90.64] ;  /* 0x000000145a598981 */ /* 0x000ea8000c1e1500 */
[----:B------:R0:W-:Y:S04]  /*d910*/  STL [R1+0x25c], R39 ;  /* 0x00025c2701007387 */ /* 0x0001e80000100800 */
[----:B------:R1:W-:Y:S04]  /*d920*/  STL.64 [R1+0x288], R90 ;  /* 0x0002885a01007387 */ /* 0x0003e80000100a00 */
[----:B------:R-:W3:Y:S01]  /*d930*/  @!P3 LDG.E.U16 R40, desc[UR20][R42.64] ;  /* 0x000000142a28b981 */ /* 0x000ee2000c1e1500 */
[----:B0-----:R-:W-:-:S03]  /*d940*/  IMAD.WIDE R38, R34, 0x2, R8 ;  /* 0x0000000222267825 */ /* 0x001fc600078e0208 */
[----:B------:R0:W4:Y:S04]  /*d950*/  @!P3 LDG.E.U16 R41, desc[UR20][R48.64] ;  /* 0x000000143029b981 */ /* 0x000128000c1e1500 */
[----:B------:R0:W-:Y:S04]  /*d960*/  STL.64 [R1+0x280], R38 ;  /* 0x0002802601007387 */ /* 0x0001e80000100a00 */
[----:B-1----:R-:W2:Y:S04]  /*d970*/  LDL.LU.64 R90, [R1+0x20f0] ;  /* 0x0020f000015a7983 */ /* 0x002ea80000300a00 */
[----:B------:R-:W2:Y:S04]  /*d980*/  @!P0 LDG.E.U16 R88, desc[UR20][R38.64] ;  /* 0x0000001426588981 */ /* 0x000ea8000c1e1500 */
[----:B0-----:R-:W2:Y:S01]  /*d990*/  LDL.LU.64 R38, [R1+0x20e8] ;  /* 0x0020e80001267983 */ /* 0x001ea20000300a00 */
[----:B------:R-:W-:-:S02]  /*d9a0*/  VIADD R36, R54, 0xffffffac ;  /* 0xffffffac36247836 */ /* 0x000fc40000000000 */
[----:B------:R-:W-:-:S03]  /*d9b0*/  VIADD R34, R54, 0xffffffa4 ;  /* 0xffffffa436227836 */ /* 0x000fc60000000000 */
[----:B------:R-:W-:Y:S01]  /*d9c0*/  ISETP.GE.U32.AND P0, PT, R36, 0x7fffff2d, PT ;  /* 0x7fffff2d2400780c */ /* 0x000fe20003f06070 */
[----:B------:R0:W-:Y:S01]  /*d9d0*/  STL.64 [R1+0x208], R48 ;  /* 0x0002083001007387 */ /* 0x0001e20000100a00 */
[----:B------:R-:W-:Y:S01]  /*d9e0*/  ISETP.GE.U32.AND P3, PT, R34, 0x7fffff25, PT ;  /* 0x7fffff252200780c */ /* 0x000fe20003f66070 */
[C---:B------:R-:W-:Y:S02]  /*d9f0*/  IMAD R34, R4.reuse, 0x53, RZ ;  /* 0x0000005304227824 */ /* 0x040fe400078e02ff */
[----:B------:R1:W-:Y:S01]  /*da00*/  STL.64 [R1+0x200], R42 ;  /* 0x0002002a01007387 */ /* 0x0003e20000100a00 */
[----:B------:R-:W-:Y:S02]  /*da10*/  IMAD R35, R4, 0x5b, RZ ;  /* 0x0000005b04237824 */ /* 0x000fe400078e02ff */
[----:B0-----:R-:W-:-:S04]  /*da20*/  IMAD.WIDE R48, R34, 0x2, R6 ;  /* 0x0000000222307825 */ /* 0x001fc800078e0206 */
[----:B-1----:R-:W-:Y:S01]  /*da30*/  IMAD.WIDE R42, R35, 0x2, R8 ;  /* 0x00000002232a7825 */ /* 0x002fe200078e0208 */
[----:B---3--:R-:W-:Y:S04]  /*da40*/  STL [R1+0x248], R40 ;  /* 0x0002482801007387 */ /* 0x008fe80000100800 */
[----:B----4-:R0:W-:Y:S01]  /*da50*/  STL [R1+0x24c], R41 ;  /* 0x00024c2901007387 */ /* 0x0101e20000100800 */
[----:B--2---:R-:W-:Y:S02]  /*da60*/  PRMT R90, RZ, 0x7610, R90 ;  /* 0x00007610ff5a7816 */ /* 0x004fe4000000005a */
[----:B------:R-:W-:Y:S01]  /*da70*/  PRMT R91, RZ, 0x7610, R91 ;  /* 0x00007610ff5b7816 */ /* 0x000fe2000000005b */
[----:B0-----:R-:W-:Y:S01]  /*da80*/  IMAD.WIDE R40, R34, 0x2, R8 ;  /* 0x0000000222287825 */ /* 0x001fe200078e0208 */
[----:B------:R-:W-:Y:S04]  /*da90*/  STL [R1+0x250], R88 ;  /* 0x0002505801007387 */ /* 0x000fe80000100800 */
[----:B------:R-:W2:Y:S04]  /*daa0*/  @!P0 LDG.E.U16 R90, desc[UR20][R40.64] ;  /* 0x00000014285a8981 */ /* 0x000ea8000c1e1500 */
[----:B------:R0:W-:Y:S01]  /*dab0*/  STL [R1+0x254], R89 ;  /* 0x0002545901007387 */ /* 0x0001e20000100800 */
[----:B------:R-:W-:-:S03]  /*dac0*/  PRMT R38, RZ, 0x7610, R38 ;  /* 0x00007610ff267816 */ /* 0x000fc60000000026 */
[----:B------:R-:W3:Y:S01]  /*dad0*/  @!P0 LDG.E.U16 R91, desc[UR20][R48.64] ;  /* 0x00000014305b8981 */ /* 0x000ee2000c1e1500 */
[----:B------:R-:W-:-:S03]  /*dae0*/  PRMT R39, RZ, 0x7610, R39 ;  /* 0x00007610ff277816 */ /* 0x000fc60000000027 */
[----:B------:R1:W-:Y:S01]  /*daf0*/  STL.64 [R1+0x188], R48 ;  /* 0x0001883001007387 */ /* 0x0003e20000100a00 */
[----:B0-----:R-:W-:-:S03]  /*db00*/  IMAD.WIDE R88, R35, 0x2, R6 ;  /* 0x0000000223587825 */ /* 0x001fc600078e0206 */
[----:B------:R0:W-:Y:S04]  /*db10*/  STL.64 [R1+0x180], R40 ;  /* 0x0001802801007387 */ /* 0x0001e80000100a00 */
[----:B------:R4:W3:Y:S04]  /*db20*/  @!P3 LDG.E.U16 R38, desc[UR20][R42.64] ;  /* 0x000000142a26b981 */ /* 0x0008e8000c1e1500 */
[----:B-1----:R-:W3:Y:S04]  /*db30*/  LDL.LU.64 R48, [R1+0x20e0] ;  /* 0x0020e00001307983 */ /* 0x002ee80000300a00 */
[----:B0-----:R-:W3:Y:S04]  /*db40*/  LDL.LU.64 R40, [R1+0x20d8] ;  /* 0x0020d80001287983 */ /* 0x001ee80000300a00 */
[----:B------:R0:W3:Y:S01]  /*db50*/  @!P3 LDG.E.U16 R39, desc[UR20][R88.64] ;  /* 0x000000145827b981 */ /* 0x0000e2000c1e1500 */
[----:B------:R-:W-:-:S02]  /*db60*/  VIADD R34, R54, 0xffffff94 ;  /* 0xffffff9436227836 */ /* 0x000fc40000000000 */
[----:B------:R-:W-:Y:S01]  /*db70*/  VIADD R36, R54, 0xffffff9c ;  /* 0xffffff9c36247836 */ /* 0x000fe20000000000 */
[----:B------:R-:W-:Y:S02]  /*db80*/  STL.64 [R1+0x108], R88 ;  /* 0x0001085801007387 */ /* 0x000fe40000100a00 */
[----:B------:R-:W-:Y:S01]  /*db90*/  ISETP.GE.U32.AND P3, PT, R34, 0x7fffff15, PT ;  /* 0x7fffff152200780c */ /* 0x000fe20003f66070 */
[C---:B------:R-:W-:Y:S01]  /*dba0*/  IMAD R34, R4.reuse, 0x63, RZ ;  /* 0x0000006304227824 */ /* 0x040fe200078e02ff */
[----:B------:R4:W-:Y:S01]  /*dbb0*/  STL.64 [R1+0x100], R42 ;  /* 0x0001002a01007387 */ /* 0x0009e20000100a00 */
[----:B------:R-:W-:Y:S01]  /*dbc0*/  IMAD R35, R4, 0x6b, RZ ;  /* 0x0000006b04237824 */ /* 0x000fe200078e02ff */
[----:B------:R-:W-:Y:S02]  /*dbd0*/  ISETP.GE.U32.AND P0, PT, R36, 0x7fffff1d, PT ;  /* 0x7fffff1d2400780c */ /* 0x000fe40003f06070 */
[----:B------:R-:W-:Y:S01]  /*dbe0*/  PRMT R37, RZ, 0x7610, R37 ;  /* 0x00007610ff257816 */ /* 0x000fe20000000025 */
[----:B----4-:R-:W-:-:S04]  /*dbf0*/  IMAD.WIDE R42, R35, 0x2, R6 ;  /* 0x00000002232a7825 */ /* 0x010fc800078e0206 */
[C---:B0-----:R-:W-:Y:S01]  /*dc00*/  IMAD.WIDE R88, R34.reuse, 0x2, R8 ;  /* 0x0000000222587825 */ /* 0x041fe200078e0208 */
[----:B--2---:R-:W-:Y:S04]  /*dc10*/  STL [R1+0x1d8], R90 ;  /* 0x0001d85a01007387 */ /* 0x004fe80000100800 */
[----:B---3--:R0:W-:Y:S02]  /*dc20*/  STL [R1+0x1dc], R91 ;  /* 0x0001dc5b01007387 */ /* 0x0081e40000100800 */
[----:B0-----:R-:W-:-:S05]  /*dc30*/  IMAD.WIDE R90, R34, 0x2, R6 ;  /* 0x00000002225a7825 */ /* 0x001fca00078e0206 */
[----:B------:R-:W-:Y:S01]  /*dc40*/  STL.64 [R1+0x88], R90 ;  /* 0x0000885a01007387 */ /* 0x000fe20000100a00 */
[----:B------:R-:W-:-:S03]  /*dc50*/  PRMT R40, RZ, 0x7610, R40 ;  /* 0x00007610ff287816 */ /* 0x000fc60000000028 */
[----:B------:R-:W-:Y:S01]  /*dc60*/  STL [R1+0x1c8], R38 ;  /* 0x0001c82601007387 */ /* 0x000fe20000100800 */
[----:B------:R-:W-:-:S03]  /*dc70*/  PRMT R41, RZ, 0x7610, R41 ;  /* 0x00007610ff297816 */ /* 0x000fc60000000029 */
[----:B------:R0:W-:Y:S04]  /*dc80*/  STL [R1+0x1cc], R39 ;  /* 0x0001cc2701007387 */ /* 0x0001e80000100800 */
[----:B------:R-:W2:Y:S04]  /*dc90*/  @!P3 LDG.E.U16 R40, desc[UR20][R42.64] ;  /* 0x000000142a28b981 */ /* 0x000ea8000c1e1500 */
[----:B------:R-:W3:Y:S01]  /*dca0*/  @!P0 LDG.E.U16 R41, desc[UR20][R88.64] ;  /* 0x0000001458298981 */ /* 0x000ee2000c1e1500 */
[----:B0-----:R-:W-:-:S05]  /*dcb0*/  IMAD.WIDE R38, R35, 0x2, R8 ;  /* 0x0000000223267825 */ /* 0x001fca00078e0208 */
[----:B------:R-:W4:Y:S01]  /*dcc0*/  @!P3 LDG.E.U16 R37, desc[UR20][R38.64] ;  /* 0x000000142625b981 */ /* 0x000f22000c1e1500 */
[----:B------:R-:W-:Y:S01]  /*dcd0*/  PRMT R81, RZ, 0x7610, R81 ;  /* 0x00007610ff517816 */ /* 0x000fe20000000051 */
[----:B------:R-:W-:-:S05]  /*dce0*/  VIADD R36, R54, 0xffffff8c ;  /* 0xffffff8c36247836 */ /* 0x000fca0000000000 */
[----:B------:R-:W3:Y:S01]  /*dcf0*/  @!P0 LDG.E.U16 R81, desc[UR20][R90.64] ;  /* 0x000000145a518981 */ /* 0x000ee2000c1e1500 */
[----:B------:R-:W-:Y:S02]  /*dd00*/  ISETP.GE.U32.AND P0, PT, R36, 0x7fffff0d, PT ;  /* 0x7fffff0d2400780c */ /* 0x000fe40003f06070 */
[----:B------:R-:W-:Y:S01]  /*dd10*/  IADD3 R34, PT, PT, R54, -0x7c, RZ ;  /* 0xffffff8436227810 */ /* 0x000fe20007ffe0ff */
[----:B------:R-:W-:Y:S01]  /*dd20*/  IMAD R36, R4, 0x73, RZ ;  /* 0x0000007304247824 */ /* 0x000fe200078e02ff */
[----:B------:R-:W-:Y:S01]  /*dd30*/  STL.64 [R1+0x80], R88 ;  /* 0x0000805801007387 */ /* 0x000fe20000100a00 */
[----:B------:R-:W-:Y:S02]  /*dd40*/  PRMT R80, RZ, 0x7610, R80 ;  /* 0x00007610ff507816 */ /* 0x000fe40000000050 */
[----:B------:R-:W-:Y:S01]  /*dd50*/  ISETP.GE.U32.AND P3, PT, R34, 0x7fffff05, PT ;  /* 0x7fffff052200780c */ /* 0x000fe20003f66070 */
[----:B------:R-:W-:Y:S01]  /*dd60*/  STL.64 [R1+0x8], R42 ;  /* 0x0000082a01007387 */ /* 0x000fe20000100a00 */
[----:B------:R-:W-:-:S03]  /*dd70*/  IMAD.WIDE R34, R36, 0x2, R6 ;  /* 0x0000000224227825 */ /* 0x000fc600078e0206 */
[----:B------:R-:W-:Y:S01]  /*dd80*/  STL.64 [R1], R38 ;  /* 0x0000002601007387 */ /* 0x000fe20000100a00 */
[----:B------:R-:W-:Y:S02]  /*dd90*/  PRMT R44, RZ, 0x7610, R44 ;  /* 0x00007610ff2c7816 */ /* 0x000fe4000000002c */
[----:B------:R-:W-:Y:S01]  /*dda0*/  PRMT R2, RZ, 0x7610, R2 ;  /* 0x00007610ff027816 */ /* 0x000fe20000000002 */
[----:B------:R-:W3:Y:S01]  /*ddb0*/  @!P0 LDG.E.U16 R80, desc[UR20][R34.64] ;  /* 0x0000001422508981 */ /* 0x000ee2000c1e1500 */
[----:B------:R-:W-:-:S03]  /*ddc0*/  PRMT R3, RZ, 0x7610, R3 ;  /* 0x00007610ff037816 */ /* 0x000fc60000000003 */
[----:B--2---:R0:W-:Y:S02]  /*ddd0*/  STL [R1+0x15c], R40 ;  /* 0x00015c2801007387 */ /* 0x0041e40000100800 */
[----:B0-----:R-:W-:Y:S02]  /*dde0*/  IMAD R40, R4, 0x7b, RZ ;  /* 0x0000007b04287824 */ /* 0x001fe400078e02ff */
[----:B----4-:R0:W-:Y:S02]  /*ddf0*/  STL [R1+0x158], R37 ;  /* 0x0001582501007387 */ /* 0x0101e40000100800 */
[----:B------:R-:W-:Y:S02]  /*de00*/  IMAD.WIDE R38, R40, 0x2, R6 ;  /* 0x0000000228267825 */ /* 0x000fe400078e0206 */
[----:B---3--:R1:W-:Y:S04]  /*de10*/  STL [R1+0x1c0], R41 ;  /* 0x0001c02901007387 */ /* 0x0083e80000100800 */
[----:B------:R-:W2:Y:S01]  /*de20*/  @!P3 LDG.E.U16 R3, desc[UR20][R38.64] ;  /* 0x000000142603b981 */ /* 0x000ea2000c1e1500 */
[----:B0-----:R-:W-:-:S04]  /*de30*/  IMAD.WIDE R36, R36, 0x2, R8 ;  /* 0x0000000224247825 */ /* 0x001fc800078e0208 */
[----:B-1----:R-:W-:Y:S01]  /*de40*/  IMAD.WIDE R40, R40, 0x2, R8 ;  /* 0x0000000228287825 */ /* 0x002fe200078e0208 */
[----:B------:R-:W3:Y:S04]  /*de50*/  @!P0 LDG.E.U16 R44, desc[UR20][R36.64] ;  /* 0x00000014242c8981 */ /* 0x000ee8000c1e1500 */
[----:B------:R-:W4:Y:S04]  /*de60*/  @!P3 LDG.E.U16 R2, desc[UR20][R40.64] ;  /* 0x000000142802b981 */ /* 0x000f28000c1e1500 */
        /* <DEDUP_REMOVED lines=19> */
[----:B------:R-:W-:Y:S01]  /*dfa0*/  STL [R1+0x1d24], R38 ;  /* 0x001d242601007387 */ /* 0x000fe20000100800 */
[----:B------:R-:W-:-:S03]  /*dfb0*/  VIADD R43, R54, 0xfffffffb ;  /* 0xfffffffb362b7836 */ /* 0x000fc60000000000 */
[----:B------:R-:W-:Y:S04]  /*dfc0*/  STL [R1+0x1ff4], R38 ;  /* 0x001ff42601007387 */ /* 0x000fe80000100800 */
[----:B------:R-:W-:Y:S01]  /*dfd0*/  STL [R1+0x196c], R39 ;  /* 0x00196c2701007387 */ /* 0x000fe20000100800 */
[----:B------:R-:W-:-:S03]  /*dfe0*/  VIADD R42, R54, 0xfffffff3 ;  /* 0xfffffff3362a7836 */ /* 0x000fc60000000000 */
[----:B------:R-:W-:Y:S04]  /*dff0*/  STL [R1+0x1bd0], R39 ;  /* 0x001bd02701007387 */ /* 0x000fe80000100800 */
[----:B------:R-:W-:Y:S04]  /*e000*/  STL [R1+0x1d34], R39 ;  /* 0x001d342701007387 */ /* 0x000fe80000100800 */
[----:B------:R-:W-:Y:S01]  /*e010*/  STL [R1+0x1ff8], R39 ;  /* 0x001ff82701007387 */ /* 0x000fe20000100800 */
[----:B------:R-:W-:-:S03]  /*e020*/  ISETP.GE.U32.AND P0, PT, R43, 0x7fffff7c, PT ;  /* 0x7fffff7c2b00780c */ /* 0x000fc60003f06070 */
[----:B------:R-:W-:Y:S04]  /*e030*/  STL [R1+0x1978], R40 ;  /* 0x0019782801007387 */ /* 0x000fe80000100800 */
[----:B------:R-:W-:Y:S01]  /*e040*/  STL [R1+0x1ad4], R40 ;  /* 0x001ad42801007387 */ /* 0x000fe20000100800 */
[----:B------:R-:W-:-:S03]  /*e050*/  ISETP.GE.U32.AND P3, PT, R42, 0x7fffff74, PT ;  /* 0x7fffff742a00780c */ /* 0x000fc60003f66070 */
[----:B------:R-:W-:Y:S04]  /*e060*/  STL [R1+0x1ffc], R40 ;  /* 0x001ffc2801007387 */ /* 0x000fe80000100800 */
[----:B------:R0:W-:Y:S01]  /*e070*/  STL [R1+0x3c4], R80 ;  /* 0x0003c45001007387 */ /* 0x0001e20000100800 */
[----:B------:R-:W-:-:S03]  /*e080*/  IMAD.SHL.U32 R42, R4, 0x4, RZ ;  /* 0x00000004042a7824 */ /* 0x000fc600078e00ff */
[----:B------:R-:W-:Y:S04]  /*e090*/  STL [R1+0x1974], R41 ;  /* 0x0019742901007387 */ /* 0x000fe80000100800 */
[----:B------:R-:W-:Y:S01]  /*e0a0*/  STL [R1+0x1bd4], R41 ;  /* 0x001bd42901007387 */ /* 0x000fe20000100800 */
[----:B------:R-:W-:-:S03]  /*e0b0*/  IMAD R43, R4, 0xc, RZ ;  /* 0x0000000c042b7824 */ /* 0x000fc600078e02ff */
[----:B------:R-:W-:Y:S01]  /*e0c0*/  STL [R1+0x1d3c], R41 ;  /* 0x001d3c2901007387 */ /* 0x000fe20000100800 */
[----:B------:R-:W-:-:S03]  /*e0d0*/  PRMT R92, RZ, 0x7610, R92 ;  /* 0x00007610ff5c7816 */ /* 0x000fc6000000005c */
[----:B------:R-:W-:Y:S01]  /*e0e0*/  STL [R1+0x2000], R41 ;  /* 0x0020002901007387 */ /* 0x000fe20000100800 */
[----:B------:R-:W-:Y:S01]  /*e0f0*/  PRMT R93, RZ, 0x7610, R93 ;  /* 0x00007610ff5d7816 */ /* 0x000fe2000000005d */
[C---:B------:R-:W-:Y:S01]  /*e100*/  IMAD.WIDE R90, R42.reuse, 0x2, R8 ;  /* 0x000000022a5a7825 */ /* 0x040fe200078e0208 */
[----:B------:R-:W-:Y:S02]  /*e110*/  PRMT R48, RZ, 0x7610, R48 ;  /* 0x00007610ff307816 */ /* 0x000fe40000000030 */
[----:B------:R-:W-:Y:S01]  /*e120*/  PRMT R49, RZ, 0x7610, R49 ;  /* 0x00007610ff317816 */ /* 0x000fe20000000031 */
[C---:B0-----:R-:W-:Y:S01]  /*e130*/  IMAD.WIDE R80, R43.reuse, 0x2, R8 ;  /* 0x000000022b507825 */ /* 0x041fe200078e0208 */
[----:B------:R-:W2:Y:S03]  /*e140*/  @!P0 LDG.E.U16 R92, desc[UR20][R90.64] ;  /* 0x000000145a5c8981 */ /* 0x000ea6000c1e1500 */
[--C-:B------:R-:W-:Y:S01]  /*e150*/  IMAD.WIDE R88, R43, 0x2, R6.reuse ;  /* 0x000000022b587825 */ /* 0x100fe200078e0206 */
[----:B------:R-:W2:Y:S04]  /*e160*/  @!P3 LDG.E.U16 R48, desc[UR20][R80.64] ;  /* 0x000000145030b981 */ /* 0x000ea8000c1e1500 */
[----:B------:R0:W2:Y:S04]  /*e170*/  @!P3 LDG.E.U16 R49, desc[UR20][R88.64] ;  /* 0x000000145831b981 */ /* 0x0000a8000c1e1500 */
[----:B---3--:R-:W-:Y:S04]  /*e180*/  STL [R1+0x3c0], R44 ;  /* 0x0003c02c01007387 */ /* 0x008fe80000100800 */
[----:B----4-:R-:W-:Y:S04]  /*e190*/  STL [R1+0x358], R2 ;  /* 0x0003580201007387 */ /* 0x010fe80000100800 */
[----:B--2---:R1:W-:Y:S02]  /*e1a0*/  STL [R1+0x35c], R3 ;  /* 0x00035c0301007387 */ /* 0x0043e40000100800 */
[----:B-1----:R-:W-:-:S05]  /*e1b0*/  IMAD.WIDE R2, R42, 0x2, R6 ;  /* 0x000000022a027825 */ /* 0x002fca00078e0206 */
[----:B------:R1:W-:Y:S04]  /*e1c0*/  STL.64 [R1+0x680], R2 ;  /* 0x0006800201007387 */ /* 0x0003e80000100a00 */
[----:B------:R2:W-:Y:S04]  /*e1d0*/  STL.64 [R1+0x678], R90 ;  /* 0x0006785a01007387 */ /* 0x0005e80000100a00 */
[----:B------:R-:W3:Y:S04]  /*e1e0*/  @!P0 LDG.E.U16 R93, desc[UR20][R2.64] ;  /* 0x00000014025d8981 */ /* 0x000ee8000c1e1500 */
[----:B-1----:R-:W4:Y:S04]  /*e1f0*/  LDL.LU.64 R2, [R1+0x20d0] ;  /* 0x0020d00001027983 */ /* 0x002f280000300a00 */
[----:B--2---:R-:W2:Y:S01]  /*e200*/  LDL.LU.64 R90, [R1+0x20c8] ;  /* 0x0020c800015a7983 */ /* 0x004ea20000300a00 */
[----:B------:R-:W-:-:S02]  /*e210*/  VIADD R44, R54, 0xffffffeb ;  /* 0xffffffeb362c7836 */ /* 0x000fc40000000000 */
[----:B------:R-:W-:Y:S01]  /*e220*/  VIADD R42, R54, 0xffffffe3 ;  /* 0xffffffe3362a7836 */ /* 0x000fe20000000000 */
[----:B------:R0:W-:Y:S02]  /*e230*/  STL.64 [R1+0x5f8], R88 ;  /* 0x0005f85801007387 */ /* 0x0001e40000100a00 */
[----:B------:R-:W-:Y:S02]  /*e240*/  ISETP.GE.U32.AND P0, PT, R44, 0x7fffff6c, PT ;  /* 0x7fffff6c2c00780c */ /* 0x000fe40003f06070 */
[----:B------:R1:W-:Y:S01]  /*e250*/  STL.64 [R1+0x5f0], R80 ;  /* 0x0005f05001007387 */ /* 0x0003e20000100a00 */
[----:B------:R-:W-:Y:S01]  /*e260*/  ISETP.GE.U32.AND P3, PT, R42, 0x7fffff64, PT ;  /* 0x7fffff642a00780c */ /* 0x000fe20003f66070 */
[C---:B------:R-:W-:Y:S02]  /*e270*/  IMAD R42, R4.reuse, 0x14, RZ ;  /* 0x00000014042a7824 */ /* 0x040fe400078e02ff */
[----:B------:R-:W-:Y:S01]  /*e280*/  IMAD R43, R4, 0x1c, RZ ;  /* 0x0000001c042b7824 */ /* 0x000fe200078e02ff */
[----:B------:R-:W-:-:S02]  /*e290*/  PRMT R76, RZ, 0x7610, R76 ;  /* 0x00007610ff4c7816 */ /* 0x000fc4000000004c */
[----:B------:R-:W-:Y:S01]  /*e2a0*/  PRMT R77, RZ, 0x7610, R77 ;  /* 0x00007610ff4d7816 */ /* 0x000fe2000000004d */
[----:B0-----:R-:W-:-:S04]  /*e2b0*/  IMAD.WIDE R88, R43, 0x2, R6 ;  /* 0x000000022b587825 */ /* 0x001fc800078e0206 */
[----:B-1----:R-:W-:Y:S02]  /*e2c0*/  IMAD.WIDE R80, R43, 0x2, R8 ;  /* 0x000000022b507825 */ /* 0x002fe400078e0208 */
[----:B------:R-:W4:Y:S04]  /*e2d0*/  @!P3 LDG.E.U16 R77, desc[UR20][R88.64] ;  /* 0x00000014584db981 */ /* 0x000f28000c1e1500 */
[----:B------:R0:W4:Y:S04]  /*e2e0*/  @!P3 LDG.E.U16 R76, desc[UR20][R80.64] ;  /* 0x00000014504cb981 */ /* 0x000128000c1e1500 */
[----:B------:R-:W-:Y:S04]  /*e2f0*/  STL [R1+0x834], R92 ;  /* 0x0008345c01007387 */ /* 0x000fe80000100800 */
[----:B---3--:R1:W-:Y:S04]  /*e300*/  STL [R1+0x838], R93 ;  /* 0x0008385d01007387 */ /* 0x0083e80000100800 */
[----:B------:R-:W-:Y:S04]  /*e310*/  STL [R1+0x82c], R48 ;  /* 0x00082c3001007387 */ /* 0x000fe80000100800 */
[----:B------:R3:W-:Y:S01]  /*e320*/  STL [R1+0x830], R49 ;  /* 0x0008303101007387 */ /* 0x0007e20000100800 */
[----:B-1----:R-:W-:Y:S01]  /*e330*/  IMAD.WIDE R92, R42, 0x2, R6 ;  /* 0x000000022a5c7825 */ /* 0x002fe200078e0206 */
[----:B--2---:R-:W-:-:S02]  /*e340*/  PRMT R90, RZ, 0x7610, R90 ;  /* 0x00007610ff5a7816 */ /* 0x004fc4000000005a */
[----:B------:R-:W-:Y:S01]  /*e350*/  PRMT R91, RZ, 0x7610, R91 ;  /* 0x00007610ff5b7816 */ /* 0x000fe2000000005b */
[----:B---3--:R-:W-:-:S05]  /*e360*/  IMAD.WIDE R48, R42, 0x2, R8 ;  /* 0x000000022a307825 */ /* 0x008fca00078e0208 */
[----:B------:R-:W2:Y:S04]  /*e370*/  @!P0 LDG.E.U16 R91, desc[UR20][R92.64] ;  /* 0x000000145c5b8981 */ /* 0x000ea8000c1e1500 */
[----:B------:R-:W3:Y:S04]  /*e380*/  @!P0 LDG.E.U16 R90, desc[UR20][R48.64] ;  /* 0x00000014305a8981 */ /* 0x000ee8000c1e1500 */
[----:B------:R1:W-:Y:S04]  /*e390*/  STL.64 [R1+0x578], R92 ;  /* 0x0005785c01007387 */ /* 0x0003e80000100a00 */
[----:B------:R0:W-:Y:S04]  /*e3a0*/  STL.64 [R1+0x570], R48 ;  /* 0x0005703001007387 */ /* 0x0001e80000100a00 */
[----:B-1----:R-:W2:Y:S04]  /*e3b0*/  LDL.LU.64 R92, [R1+0x20c0] ;  /* 0x0020c000015c7983 */ /* 0x002ea80000300a00 */
[----:B0-----:R-:W2:Y:S01]  /*e3c0*/  LDL.LU.64 R48, [R1+0x20b8] ;  /* 0x0020b80001307983 */ /* 0x001ea20000300a00 */
[----:B------:R-:W-:-:S02]  /*e3d0*/  VIADD R42, R54, 0xffffffd3 ;  /* 0xffffffd3362a7836 */ /* 0x000fc40000000000 */
[----:B------:R-:W-:Y:S01]  /*e3e0*/  VIADD R44, R54, 0xffffffdb ;  /* 0xffffffdb362c7836 */ /* 0x000fe20000000000 */
[----:B------:R-:W-:Y:S02]  /*e3f0*/  STL.64 [R1+0x4f8], R88 ;  /* 0x0004f85801007387 */ /* 0x000fe40000100a00 */
[----:B------:R-:W-:Y:S01]  /*e400*/  ISETP.GE.U32.AND P3, PT, R42, 0x7fffff54, PT ;  /* 0x7fffff542a00780c */ /* 0x000fe20003f66070 */
[----:B------:R-:W-:Y:S01]  /*e410*/  IMAD R42, R4, 0x24, RZ ;  /* 0x00000024042a7824 */ /* 0x000fe200078e02ff */
[----:B------:R-:W-:Y:S01]  /*e420*/  ISETP.GE.U32.AND P0, PT, R44, 0x7fffff5c, PT ;  /* 0x7fffff5c2c00780c */ /* 0x000fe20003f06070 */
[----:B------:R0:W-:Y:S01]  /*e430*/  STL.64 [R1+0x4f0], R80 ;  /* 0x0004f05001007387 */ /* 0x0001e20000100a00 */
[----:B----4-:R-:W-:Y:S01]  /*e440*/  PRMT R3, RZ, 0x7610, R3 ;  /* 0x00007610ff037816 */ /* 0x010fe20000000003 */
[----:B------:R-:W-:-:S04]  /*e450*/  IMAD R43, R4, 0x2c, RZ ;  /* 0x0000002c042b7824 */ /* 0x000fc800078e02ff */
[--C-:B0-----:R-:W-:Y:S01]  /*e460*/  IMAD.WIDE R80, R43, 0x2, R6.reuse ;  /* 0x000000022b507825 */ /* 0x101fe200078e0206 */
[----:B---3--:R-:W-:Y:S04]  /*e470*/  STL [R1+0x824], R90 ;  /* 0x0008245a01007387 */ /* 0x008fe80000100800 */
[----:B--2---:R0:W-:Y:S02]  /*e480*/  STL [R1+0x828], R91 ;  /* 0x0008285b01007387 */ /* 0x0041e40000100800 */
        /* <DEDUP_REMOVED lines=11> */
[----:B------:R-:W-:-:S04]  /*e540*/  IMAD.WIDE R88, R42, 0x2, R8 ;  /* 0x000000022a587825 */ /* 0x000fc800078e0208 */
[C---:B------:R-:W-:Y:S01]  /*e550*/  VIADD R44, R54.reuse, 0xffffffcb ;  /* 0xffffffcb362c7836 */ /* 0x040fe20000000000 */
[----:B------:R0:W3:Y:S01]  /*e560*/  @!P0 LDG.E.U16 R86, desc[UR20][R88.64] ;  /* 0x0000001458568981 */ /* 0x0000e2000c1e1500 */
[----:B------:R-:W-:-:S03]  /*e570*/  VIADD R42, R54, 0xffffffc3 ;  /* 0xffffffc3362a7836 */ /* 0x000fc60000000000 */
[----:B------:R-:W-:Y:S01]  /*e580*/  ISETP.GE.U32.AND P0, PT, R44, 0x7fffff4c, PT ;  /* 0x7fffff4c2c00780c */ /* 0x000fe20003f06070 */
[----:B------:R0:W-:Y:S01]  /*e590*/  STL.64 [R1+0x470], R88 ;  /* 0x0004705801007387 */ /* 0x0001e20000100a00 */
[----:B------:R-:W-:Y:S01]  /*e5a0*/  ISETP.GE.U32.AND P3, PT, R42, 0x7fffff44, PT ;  /* 0x7fffff442a00780c */ /* 0x000fe20003f66070 */
[C---:B------:R-:W-:Y:S02]  /*e5b0*/  IMAD R42, R4.reuse, 0x34, RZ ;  /* 0x00000034042a7824 */ /* 0x040fe400078e02ff */
[----:B------:R-:W3:Y:S01]  /*e5c0*/  LDL.LU.64 R90, [R1+0x20b0] ;  /* 0x0020b000015a7983 */ /* 0x000ee20000300a00 */
[----:B------:R-:W-:Y:S02]  /*e5d0*/  PRMT R84, RZ, 0x7610, R84 ;  /* 0x00007610ff547816 */ /* 0x000fe40000000054 */
[----:B------:R-:W-:Y:S01]  /*e5e0*/  PRMT R85, RZ, 0x7610, R85 ;  /* 0x00007610ff557816 */ /* 0x000fe20000000055 */
[----:B------:R-:W-:Y:S02]  /*e5f0*/  IMAD R43, R4, 0x3c, RZ ;  /* 0x0000003c042b7824 */ /* 0x000fe400078e02ff */
[----:B0-----:R-:W-:Y:S01]  /*e600*/  IMAD.WIDE R88, R42, 0x2, R8 ;  /* 0x000000022a587825 */ /* 0x001fe200078e0208 */
[----:B------:R-:W-:-:S04]  /*e610*/  PRMT R74, RZ, 0x7610, R74 ;  /* 0x00007610ff4a7816 */ /* 0x000fc8000000004a */
[----:B------:R-:W3:Y:S01]  /*e620*/  @!P0 LDG.E.U16 R84, desc[UR20][R88.64] ;  /* 0x0000001458548981 */ /* 0x000ee2000c1e1500 */
[----:B------:R-:W-:-:S03]  /*e630*/  PRMT R75, RZ, 0x7610, R75 ;  /* 0x00007610ff4b7816 */ /* 0x000fc6000000004b */
[----:B--2---:R0:W-:Y:S04]  /*e640*/  STL [R1+0x4d4], R3 ;  /* 0x0004d40301007387 */ /* 0x0041e80000100800 */
[----:B0-----:R-:W2:Y:S04]  /*e650*/  LDL.LU R3, [R1+0x20a8] ;  /* 0x0020a80001037983 */ /* 0x001ea80000300800 */
[----:B------:R0:W-:Y:S04]  /*e660*/  STL.64 [R1+0x3f8], R80 ;  /* 0x0003f85001007387 */ /* 0x0001e80000100a00 */
[----:B------:R1:W-:Y:S04]  /*e670*/  STL.64 [R1+0x3f0], R76 ;  /* 0x0003f04c01007387 */ /* 0x0003e80000100a00 */
[----:B----4-:R-:W-:Y:S04]  /*e680*/  STL [R1+0x4c8], R48 ;  /* 0x0004c83001007387 */ /* 0x010fe80000100800 */
[----:B---3--:R3:W-:Y:S01]  /*e690*/  STL [R1+0x4cc], R49 ;  /* 0x0004cc3101007387 */ /* 0x0087e20000100800 */
[----:B0-----:R-:W-:-:S04]  /*e6a0*/  IMAD.WIDE R80, R43, 0x2, R6 ;  /* 0x000000022b507825 */ /* 0x001fc800078e0206 */
[----:B-1----:R-:W-:Y:S01]  /*e6b0*/  IMAD.WIDE R76, R43, 0x2, R8 ;  /* 0x000000022b4c7825 */ /* 0x002fe200078e0208 */
[----:B------:R-:W4:Y:S03]  /*e6c0*/  @!P3 LDG.E.U16 R75, desc[UR20][R80.64] ;  /* 0x00000014504bb981 */ /* 0x000f26000c1e1500 */
[----:B---3--:R-:W-:Y:S01]  /*e6d0*/  IMAD.WIDE R48, R42, 0x2, R6 ;  /* 0x000000022a307825 */ /* 0x008fe200078e0206 */
[----:B------:R0:W3:Y:S04]  /*e6e0*/  @!P3 LDG.E.U16 R74, desc[UR20][R76.64] ;  /* 0x000000144c4ab981 */ /* 0x0000e8000c1e1500 */
[----:B------:R-:W2:Y:S04]  /*e6f0*/  @!P0 LDG.E.U16 R85, desc[UR20][R48.64] ;  /* 0x0000001430558981 */ /* 0x000ea8000c1e1500 */
[----:B------:R1:W-:Y:S04]  /*e700*/  STL.64 [R1+0x378], R48 ;  /* 0x0003783001007387 */ /* 0x0003e80000100a00 */
[----:B------:R-:W-:Y:S04]  /*e710*/  STL.64 [R1+0x370], R88 ;  /* 0x0003705801007387 */ /* 0x000fe80000100a00 */
[----:B-1----:R-:W3:Y:S01]  /*e720*/  LDL.LU.64 R48, [R1+0x20a0] ;  /* 0x0020a00001307983 */ /* 0x002ee20000300a00 */
[----:B------:R-:W-:-:S03]  /*e730*/  VIADD R42, R54, 0xffffffb3 ;  /* 0xffffffb3362a7836 */ /* 0x000fc60000000000 */
[----:B------:R-:W-:Y:S02]  /*e740*/  STL.64 [R1+0x2f8], R80 ;  /* 0x0002f85001007387 */ /* 0x000fe40000100a00 */
[----:B------:R-:W-:Y:S01]  /*e750*/  ISETP.GE.U32.AND P3, PT, R42, 0x7fffff34, PT ;  /* 0x7fffff342a00780c */ /* 0x000fe20003f66070 */
[C---:B------:R-:W-:Y:S01]  /*e760*/  IMAD R42, R4.reuse, 0x44, RZ ;  /* 0x00000044042a7824 */ /* 0x040fe200078e02ff */
[----:B------:R0:W-:Y:S04]  /*e770*/  STL.64 [R1+0x2f0], R76 ;  /* 0x0002f04c01007387 */ /* 0x0001e80000100a00 */
[----:B------:R-:W-:Y:S04]  /*e780*/  STL [R1+0x4d0], R86 ;  /* 0x0004d05601007387 */ /* 0x000fe80000100800 */
[----:B------:R-:W-:Y:S01]  /*e790*/  STL [R1+0x4c0], R84 ;  /* 0x0004c05401007387 */ /* 0x000fe20000100800 */
[----:B------:R-:W-:-:S04]  /*e7a0*/  IMAD R43, R4, 0x4c, RZ ;  /* 0x0000004c042b7824 */ /* 0x000fc800078e02ff */
[--C-:B0-----:R-:W-:Y:S01]  /*e7b0*/  IMAD.WIDE R76, R43, 0x2, R6.reuse ;  /* 0x000000022b4c7825 */ /* 0x101fe200078e0206 */
[----:B--2---:R0:W-:Y:S03]  /*e7c0*/  STL [R1+0x4c4], R85 ;  /* 0x0004c45501007387 */ /* 0x0041e60000100800 */
[----:B0-----:R-:W-:-:S05]  /*e7d0*/  IMAD.WIDE R84, R42, 0x2, R6 ;  /* 0x000000022a547825 */ /* 0x001fca00078e0206 */
[----:B------:R-:W-:Y:S01]  /*e7e0*/  STL.64 [R1+0x278], R84 ;  /* 0x0002785401007387 */ /* 0x000fe20000100a00 */
[----:B---3--:R-:W-:-:S03]  /*e7f0*/  PRMT R48, RZ, 0x7610, R48 ;  /* 0x00007610ff307816 */ /* 0x008fc60000000030 */
[----:B------:R-:W-:Y:S01]  /*e800*/  STL [R1+0x458], R74 ;  /* 0x0004584a01007387 */ /* 0x000fe20000100800 */
[----:B------:R-:W-:-:S03]  /*e810*/  PRMT R49, RZ, 0x7610, R49 ;  /* 0x00007610ff317816 */ /* 0x000fc60000000031 */
[----:B----4-:R0:W-:Y:S04]  /*e820*/  STL [R1+0x45c], R75 ;  /* 0x00045c4b01007387 */ /* 0x0101e80000100800 */
[----:B------:R-:W2:Y:S01]  /*e830*/  @!P3 LDG.E.U16 R49, desc[UR20][R76.64] ;  /* 0x000000144c31b981 */ /* 0x000ea2000c1e1500 */
[----:B0-----:R-:W-:-:S05]  /*e840*/  IMAD.WIDE R74, R43, 0x2, R8 ;  /* 0x000000022b4a7825 */ /* 0x001fca00078e0208 */
[----:B------:R-:W3:Y:S01]  /*e850*/  @!P3 LDG.E.U16 R48, desc[UR20][R74.64] ;  /* 0x000000144a30b981 */ /* 0x000ee2000c1e1500 */
[----:B------:R-:W-:-:S05]  /*e860*/  VIADD R44, R54, 0xffffffbb ;  /* 0xffffffbb362c7836 */ /* 0x000fca0000000000 */
[----:B------:R-:W-:Y:S01]  /*e870*/  ISETP.GE.U32.AND P0, PT, R44, 0x7fffff3c, PT ;  /* 0x7fffff3c2c00780c */ /* 0x000fe20003f06070 */
[----:B------:R-:W-:Y:S01]  /*e880*/  IMAD.WIDE R80, R42, 0x2, R8 ;  /* 0x000000022a507825 */ /* 0x000fe200078e0208 */
[----:B------:R-:W-:Y:S02]  /*e890*/  PRMT R83, RZ, 0x7610, R83 ;  /* 0x00007610ff537816 */ /* 0x000fe40000000053 */
[----:B------:R-:W-:Y:S01]  /*e8a0*/  PRMT R79, RZ, 0x7610, R79 ;  /* 0x00007610ff4f7816 */ /* 0x000fe2000000004f */
[C---:B------:R-:W-:Y:S02]  /*e8b0*/  VIADD R42, R54.reuse, 0xffffffa3 ;  /* 0xffffffa3362a7836 */ /* 0x040fe40000000000 */
[----:B------:R-:W-:-:S03]  /*e8c0*/  VIADD R44, R54, 0xffffffab ;  /* 0xffffffab362c7836 */ /* 0x000fc60000000000 */
[----:B------:R-:W-:Y:S01]  /*e8d0*/  ISETP.GE.U32.AND P3, PT, R42, 0x7fffff24, PT ;  /* 0x7fffff242a00780c */ /* 0x000fe20003f66070 */
[----:B------:R-:W-:Y:S02]  /*e8e0*/  IMAD R42, R4, 0x54, RZ ;  /* 0x00000054042a7824 */ /* 0x000fe400078e02ff */
[----:B------:R-:W4:Y:S04]  /*e8f0*/  @!P0 LDG.E.U16 R83, desc[UR20][R84.64] ;  /* 0x0000001454538981 */ /* 0x000f28000c1e1500 */
[----:B------:R0:W4:Y:S01]  /*e900*/  @!P0 LDG.E.U16 R79, desc[UR20][R80.64] ;  /* 0x00000014504f8981 */ /* 0x000122000c1e1500 */
[----:B------:R-:W-:-:S03]  /*e910*/  ISETP.GE.U32.AND P0, PT, R44, 0x7fffff2c, PT ;  /* 0x7fffff2c2c00780c */ /* 0x000fc60003f06070 */
[----:B------:R0:W-:Y:S01]  /*e920*/  STL.64 [R1+0x270], R80 ;  /* 0x0002705001007387 */ /* 0x0001e20000100a00 */
[----:B------:R-:W-:Y:S01]  /*e930*/  PRMT R72, RZ, 0x7610, R72 ;  /* 0x00007610ff487816 */ /* 0x000fe20000000048 */
[----:B------:R-:W-:Y:S02]  /*e940*/  IMAD R43, R4, 0x5c, RZ ;  /* 0x0000005c042b7824 */ /* 0x000fe400078e02ff */
[----:B------:R1:W-:Y:S01]  /*e950*/  STL.64 [R1+0x1f8], R76 ;  /* 0x0001f84c01007387 */ /* 0x0003e20000100a00 */
[----:B------:R-:W-:-:S03]  /*e960*/  PRMT R47, RZ, 0x7610, R47 ;  /* 0x00007610ff2f7816 */ /* 0x000fc6000000002f */
[----:B------:R1:W-:Y:S01]  /*e970*/  STL.64 [R1+0x1f0], R74 ;  /* 0x0001f04a01007387 */ /* 0x0003e20000100a00 */
[----:B0-----:R-:W-:-:S04]  /*e980*/  IMAD.WIDE R80, R42, 0x2, R6 ;  /* 0x000000022a507825 */ /* 0x001fc800078e0206 */
[----:B-1----:R-:W-:Y:S01]  /*e990*/  IMAD.WIDE R76, R42, 0x2, R8 ;  /* 0x000000022a4c7825 */ /* 0x002fe200078e0208 */
[----:B------:R-:W-:Y:S01]  /*e9a0*/  STL.64 [R1+0x178], R80 ;  /* 0x0001785001007387 */ /* 0x000fe20000100a00 */
[----:B------:R-:W-:-:S03]  /*e9b0*/  PRMT R78, RZ, 0x7610, R78 ;  /* 0x00007610ff4e7816 */ /* 0x000fc6000000004e */
[----:B------:R0:W4:Y:S01]  /*e9c0*/  @!P0 LDG.E.U16 R72, desc[UR20][R76.64] ;  /* 0x000000144c488981 */ /* 0x000122000c1e1500 */
[----:B------:R-:W-:Y:S01]  /*e9d0*/  PRMT R55, RZ, 0x7610, R55 ;  /* 0x00007610ff377816 */ /* 0x000fe20000000037 */
[C---:B------:R-:W-:Y:S02]  /*e9e0*/  IMAD.WIDE R74, R43.reuse, 0x2, R6 ;  /* 0x000000022b4a7825 */ /* 0x040fe400078e0206 */
[----:B------:R-:W4:Y:S04]  /*e9f0*/  @!P0 LDG.E.U16 R78, desc[UR20][R80.64] ;  /* 0x00000014504e8981 */ /* 0x000f28000c1e1500 */
[----:B------:R1:W4:Y:S04]  /*ea00*/  @!P3 LDG.E.U16 R55, desc[UR20][R74.64] ;  /* 0x000000144a37b981 */ /* 0x000328000c1e1500 */
[----:B---3--:R-:W-:Y:S04]  /*ea10*/  STL [R1+0x448], R48 ;  /* 0x0004483001007387 */ /* 0x008fe80000100800 */
[----:B--2---:R2:W-:Y:S02]  /*ea20*/  STL [R1+0x44c], R49 ;  /* 0x00044c3101007387 */ /* 0x0045e40000100800 */
[----:B--2---:R-:W-:-:S05]  /*ea30*/  IMAD.WIDE R48, R43, 0x2, R8 ;  /* 0x000000022b307825 */ /* 0x004fca00078e0208 */
[----:B------:R2:W3:Y:S01]  /*ea40*/  @!P3 LDG.E.U16 R47, desc[UR20][R48.64] ;  /* 0x00000014302fb981 */ /* 0x0004e2000c1e1500 */
[C---:B------:R-:W-:Y:S02]  /*ea50*/  VIADD R42, R54.reuse, 0xffffff93 ;  /* 0xffffff93362a7836 */ /* 0x040fe40000000000 */
[----:B------:R-:W-:-:S03]  /*ea60*/  VIADD R44, R54, 0xffffff9b ;  /* 0xffffff9b362c7836 */ /* 0x000fc60000000000 */
[----:B------:R-:W-:Y:S01]  /*ea70*/  ISETP.GE.U32.AND P3, PT, R42, 0x7fffff14, PT ;  /* 0x7fffff142a00780c */ /* 0x000fe20003f66070 */
[----:B------:R-:W-:Y:S01]  /*ea80*/  IMAD R42, R4, 0x64, RZ ;  /* 0x00000064042a7824 */ /* 0x000fe200078e02ff */
[----:B------:R-:W-:Y:S01]  /*ea90*/  ISETP.GE.U32.AND P0, PT, R44, 0x7fffff1c, PT ;  /* 0x7fffff1c2c00780c */ /* 0x000fe20003f06070 */
[----:B------:R0:W-:Y:S01]  /*eaa0*/  STL.64 [R1+0x170], R76 ;  /* 0x0001704c01007387 */ /* 0x0001e20000100a00 */
[----:B------:R-:W-:-:S03]  /*eab0*/  IMAD R44, R4, 0x6c, RZ ;  /* 0x0000006c042c7824 */ /* 0x000fc600078e02ff */
[----:B------:R1:W-:Y:S04]  /*eac0*/  STL.64 [R1+0xf8], R74 ;  /* 0x0000f84a01007387 */ /* 0x0003e80000100a00 */
[----:B------:R2:W-:Y:S01]  /*ead0*/  STL.64 [R1+0xf0], R48 ;  /* 0x0000f03001007387 */ /* 0x0005e20000100a00 */
[----:B0-----:R-:W-:Y:S01]  /*eae0*/  IMAD.WIDE R76, R42, 0x2, R6 ;  /* 0x000000022a4c7825 */ /* 0x001fe200078e0206 */
[----:B------:R-:W-:Y:S02]  /*eaf0*/  PRMT R52, RZ, 0x7610, R52 ;  /* 0x00007610ff347816 */ /* 0x000fe40000000034 */
[----:B------:R-:W-:Y:S01]  /*eb00*/  PRMT R23, RZ, 0x7610, R23 ;  /* 0x00007610ff177816 */ /* 0x000fe20000000017 */
[----:B-1----:R-:W-:Y:S01]  /*eb10*/  IMAD.MOV.U32 R74, RZ, RZ, R45 ;  /* 0x000000ffff4a7224 */ /* 0x002fe200078e002d */
[----:B------:R-:W-:-:S02]  /*eb20*/  PRMT R21, RZ, 0x7610, R21 ;  /* 0x00007610ff157816 */ /* 0x000fc40000000015 */
[----:B------:R-:W-:Y:S01]  /*eb30*/  PRMT R20, RZ, 0x7610, R20 ;  /* 0x00007610ff147816 */ /* 0x000fe20000000014 */
[----:B----4-:R0:W-:Y:S01]  /*eb40*/  STL [R1+0x440], R72 ;  /* 0x0004404801007387 */ /* 0x0101e20000100800 */
[----:B--2---:R-:W-:-:S03]  /*eb50*/  IMAD.WIDE R48, R42, 0x2, R8 ;  /* 0x000000022a307825 */ /* 0x004fc600078e0208 */
[----:B------:R-:W-:Y:S01]  /*eb60*/  STL [R1+0x454], R83 ;  /* 0x0004545301007387 */ /* 0x000fe20000100800 */
[----:B------:R-:W-:-:S03]  /*eb70*/  IMAD.WIDE R42, R44, 0x2, R6 ;  /* 0x000000022c2a7825 */ /* 0x000fc600078e0206 */
[----:B------:R-:W-:Y:S01]  /*eb80*/  STL [R1+0x450], R79 ;  /* 0x0004504f01007387 */ /* 0x000fe20000100800 */
[----:B------:R-:W-:-:S03]  /*eb90*/  IMAD.WIDE R44, R44, 0x2, R8 ;  /* 0x000000022c2c7825 */ /* 0x000fc600078e0208 */
[----:B------:R-:W2:Y:S01]  /*eba0*/  @!P0 LDG.E.U16 R52, desc[UR20][R76.64] ;  /* 0x000000144c348981 */ /* 0x000ea2000c1e1500 */
[----:B0-----:R-:W-:-:S03]  /*ebb0*/  IMAD.MOV.U32 R72, RZ, RZ, R46 ;  /* 0x000000ffff487224 */ /* 0x001fc600078e002e */
[----:B------:R0:W4:Y:S01]  /*ebc0*/  @!P0 LDG.E.U16 R23, desc[UR20][R48.64] ;  /* 0x0000001430178981 */ /* 0x000122000c1e1500 */
[----:B------:R-:W-:-:S03]  /*ebd0*/  VIADD R46, R54, 0xffffff83 ;  /* 0xffffff83362e7836 */ /* 0x000fc60000000000 */
[----:B------:R-:W2:Y:S04]  /*ebe0*/  @!P3 LDG.E.U16 R21, desc[UR20][R42.64] ;  /* 0x000000142a15b981 */ /* 0x000ea8000c1e1500 */
[----:B------:R1:W2:Y:S01]  /*ebf0*/  @!P3 LDG.E.U16 R20, desc[UR20][R44.64] ;  /* 0x000000142c14b981 */ /* 0x0002a2000c1e1500 */
[----:B------:R-:W-:-:S03]  /*ec00*/  ISETP.GE.U32.AND P3, PT, R46, 0x7fffff04, PT ;  /* 0x7fffff042e00780c */ /* 0x000fc60003f66070 */
[----:B---3--:R3:W-:Y:S04]  /*ec10*/  STL [R1+0x3d8], R47 ;  /* 0x0003d82f01007387 */ /* 0x0087e80000100800 */
[----:B------:R-:W-:Y:S04]  /*ec20*/  STL.64 [R1+0x78], R76 ;  /* 0x0000784c01007387 */ /* 0x000fe80000100a00 */
[----:B------:R0:W-:Y:S01]  /*ec30*/  STL.64 [R1+0x70], R48 ;  /* 0x0000703001007387 */ /* 0x0001e20000100a00 */
[----:B---3--:R-:W-:-:S03]  /*ec40*/  VIADD R47, R54, 0xffffff8b ;  /* 0xffffff8b362f7836 */ /* 0x008fc60000000000 */
[----:B------:R-:W-:Y:S04]  /*ec50*/  STL [R1+0x1980], R42 ;  /* 0x0019802a01007387 */ /* 0x000fe80000100800 */
        /* <DEDUP_REMOVED lines=8> */
[----:B0-----:R-:W-:-:S03]  /*ece0*/  IMAD R48, R4, 0x74, RZ ;  /* 0x0000007404307824 */ /* 0x001fc600078e02ff */
[----:B------:R-:W-:Y:S04]  /*ecf0*/  STL [R1+0x3dc], R55 ;  /* 0x0003dc3701007387 */ /* 0x000fe80000100800 */
[----:B------:R-:W-:Y:S04]  /*ed00*/  STL [R1+0x1af8], R44 ;  /* 0x001af82c01007387 */ /* 0x000fe80000100800 */
[----:B------:R-:W-:Y:S04]  /*ed10*/  STL [R1+0x200c], R44 ;  /* 0x00200c2c01007387 */ /* 0x000fe80000100800 */
[----:B------:R-:W-:Y:S01]  /*ed20*/  STL [R1+0x1984], R45 ;  /* 0x0019842d01007387 */ /* 0x000fe20000100800 */
[----:B------:R-:W-:-:S03]  /*ed30*/  IMAD.WIDE R46, R48, 0x2, R6 ;  /* 0x00000002302e7825 */ /* 0x000fc600078e0206 */
[----:B------:R-:W-:Y:S04]  /*ed40*/  STL [R1+0x1afc], R45 ;  /* 0x001afc2d01007387 */ /* 0x000fe80000100800 */
[----:B------:R1:W-:Y:S02]  /*ed50*/  STL [R1+0x2010], R45 ;  /* 0x0020102d01007387 */ /* 0x0003e40000100800 */
[----:B-1----:R-:W-:-:S06]  /*ed60*/  PRMT R45, RZ, 0x7610, R45 ;  /* 0x00007610ff2d7816 */ /* 0x002fcc000000002d */
[----:B------:R-:W3:Y:S01]  /*ed70*/  @!P0 LDG.E.U16 R45, desc[UR20][R46.64] ;  /* 0x000000142e2d8981 */ /* 0x000ee2000c1e1500 */
[----:B------:R-:W-:Y:S01]  /*ed80*/  PRMT R44, RZ, 0x7610, R44 ;  /* 0x00007610ff2c7816 */ /* 0x000fe2000000002c */
[----:B------:R-:W-:-:S05]  /*ed90*/  IMAD.WIDE R48, R48, 0x2, R8 ;  /* 0x0000000230307825 */ /* 0x000fca00078e0208 */
[----:B------:R-:W3:Y:S04]  /*eda0*/  @!P0 LDG.E.U16 R44, desc[UR20][R48.64] ;  /* 0x00000014302c8981 */ /* 0x000ee8000c1e1500 */
[----:B--2---:R0:W-:Y:S01]  /*edb0*/  STL [R1+0x3d4], R52 ;  /* 0x0003d43401007387 */ /* 0x0041e20000100800 */
[----:B------:R-:W-:-:S03]  /*edc0*/  PRMT R43, RZ, 0x7610, R43 ;  /* 0x00007610ff2b7816 */ /* 0x000fc6000000002b */
[----:B------:R1:W-:Y:S04]  /*edd0*/  STL [R1+0x3cc], R21 ;  /* 0x0003cc1501007387 */ /* 0x0003e80000100800 */
[----:B----4-:R-:W-:Y:S01]  /*ede0*/  STL [R1+0x3d0], R23 ;  /* 0x0003d01701007387 */ /* 0x010fe20000100800 */
[----:B0-----:R-:W-:-:S03]  /*edf0*/  IMAD R52, R4, 0x7c, RZ ;  /* 0x0000007c04347824 */ /* 0x001fc600078e02ff */
[----:B------:R0:W-:Y:S01]  /*ee00*/  STL [R1+0x3c8], R20 ;  /* 0x0003c81401007387 */ /* 0x0001e20000100800 */
[----:B-1----:R-:W-:Y:S01]  /*ee10*/  IMAD.MOV.U32 R21, RZ, RZ, R51 ;  /* 0x000000ffff157224 */ /* 0x002fe200078e0033 */
[----:B------:R-:W-:Y:S01]  /*ee20*/  PRMT R42, RZ, 0x7610, R42 ;  /* 0x00007610ff2a7816 */ /* 0x000fe2000000002a */
[----:B------:R-:W-:Y:S02]  /*ee30*/  VIADD R55, R54, 0xfffffffa ;  /* 0xfffffffa36377836 */ /* 0x000fe40000000000 */
[----:B------:R-:W-:Y:S02]  /*ee40*/  IMAD.MOV.U32 R77, RZ, RZ, R53 ;  /* 0x000000ffff4d7224 */ /* 0x000fe400078e0035 */
[----:B0-----:R-:W-:Y:S02]  /*ee50*/  IMAD.MOV.U32 R20, RZ, RZ, R50 ;  /* 0x000000ffff147224 */ /* 0x001fe400078e0032 */
[----:B------:R-:W-:Y:S01]  /*ee60*/  IMAD.WIDE R50, R52, 0x2, R6 ;  /* 0x0000000234327825 */ /* 0x000fe200078e0206 */
[----:B------:R-:W-:-:S03]  /*ee70*/  ISETP.GE.U32.AND P0, PT, R55, 0x7fffff7b, PT ;  /* 0x7fffff7b3700780c */ /* 0x000fc60003f06070 */
[----:B------:R-:W-:Y:S01]  /*ee80*/  IMAD.WIDE R52, R52, 0x2, R8 ;  /* 0x0000000234347825 */ /* 0x000fe200078e0208 */
[----:B------:R-:W2:Y:S03]  /*ee90*/  @!P3 LDG.E.U16 R43, desc[UR20][R50.64] ;  /* 0x00000014322bb981 */ /* 0x000ea6000c1e1500 */
[----:B------:R-:W-:Y:S01]  /*eea0*/  VIADD R54, R54, 0xfffffff2 ;  /* 0xfffffff236367836 */ /* 0x000fe20000000000 */
[----:B------:R-:W4:Y:S04]  /*eeb0*/  @!P3 LDG.E.U16 R42, desc[UR20][R52.64] ;  /* 0x00000014342ab981 */ /* 0x000f28000c1e1500 */
[----:B------:R-:W-:Y:S01]  /*eec0*/  ISETP.GE.U32.AND P3, PT, R54, 0x7fffff73, PT ;  /* 0x7fffff733600780c */ /* 0x000fe20003f66070 */
[----:B------:R-:W-:Y:S01]  /*eed0*/  IMAD R54, R4, 0x5, RZ ;  /* 0x0000000504367824 */ /* 0x000fe200078e02ff */
[----:B------:R-:W-:-:S02]  /*eee0*/  PRMT R41, RZ, 0x7610, R41 ;  /* 0x00007610ff297816 */ /* 0x000fc40000000029 */
[----:B------:R-:W-:Y:S01]  /*eef0*/  PRMT R40, RZ, 0x7610, R40 ;  /* 0x00007610ff287816 */ /* 0x000fe20000000028 */
[----:B------:R-:W-:Y:S01]  /*ef00*/  IMAD.WIDE R88, R54, 0x2, R8 ;  /* 0x0000000236587825 */ /* 0x000fe200078e0208 */
[----:B------:R-:W-:-:S03]  /*ef10*/  PRMT R39, RZ, 0x7610, R39 ;  /* 0x00007610ff277816 */ /* 0x000fc60000000027 */
[----:B------:R-:W-:Y:S01]  /*ef20*/  IMAD R55, R4, 0xd, RZ ;  /* 0x0000000d04377824 */ /* 0x000fe200078e02ff */
[----:B------:R-:W2:Y:S01]  /*ef30*/  @!P0 LDG.E.U16 R40, desc[UR20][R88.64] ;  /* 0x0000001458288981 */ /* 0x000ea2000c1e1500 */
[----:B------:R-:W-:Y:S02]  /*ef40*/  PRMT R38, RZ, 0x7610, R38 ;  /* 0x00007610ff267816 */ /* 0x000fe40000000026 */
[----:B------:R-:W-:-:S04]  /*ef50*/  IMAD.WIDE R84, R55, 0x2, R6 ;  /* 0x0000000237547825 */ /* 0x000fc800078e0206 */
[----:B------:R-:W-:Y:S01]  /*ef60*/  IMAD.WIDE R80, R55, 0x2, R8 ;  /* 0x0000000237507825 */ /* 0x000fe200078e0208 */
[----:B------:R-:W2:Y:S04]  /*ef70*/  @!P3 LDG.E.U16 R39, desc[UR20][R84.64] ;  /* 0x000000145427b981 */ /* 0x000ea8000c1e1500 */
[----:B------:R-:W2:Y:S04]  /*ef80*/  @!P3 LDG.E.U16 R38, desc[UR20][R80.64] ;  /* 0x000000145026b981 */ /* 0x000ea8000c1e1500 */
[----:B---3--:R-:W-:Y:S04]  /*ef90*/  STL [R1+0x2014], R45 ;  /* 0x0020142d01007387 */ /* 0x008fe80000100800 */
[----:B------:R-:W-:Y:S04]  /*efa0*/  STL [R1+0x1990], R46 ;  /* 0x0019902e01007387 */ /* 0x000fe80000100800 */
[----:B------:R-:W-:Y:S04]  /*efb0*/  STL [R1+0x1b18], R46 ;  /* 0x001b182e01007387 */ /* 0x000fe80000100800 */
[----:B------:R-:W-:Y:S04]  /*efc0*/  STL [R1+0x2018], R46 ;  /* 0x0020182e01007387 */ /* 0x000fe80000100800 */
[----:B------:R-:W-:Y:S04]  /*efd0*/  STL [R1+0x198c], R47 ;  /* 0x00198c2f01007387 */ /* 0x000fe80000100800 */
[----:B------:R-:W-:Y:S04]  /*efe0*/  STL [R1+0x1b00], R47 ;  /* 0x001b002f01007387 */ /* 0x000fe80000100800 */
[----:B------:R0:W-:Y:S02]  /*eff0*/  STL [R1+0x201c], R47 ;  /* 0x00201c2f01007387 */ /* 0x0001e40000100800 */
[----:B0-----:R-:W-:-:S05]  /*f000*/  IMAD.WIDE R46, R54, 0x2, R6 ;  /* 0x00000002362e7825 */ /* 0x001fca00078e0206 */
[----:B------:R0:W3:Y:S04]  /*f010*/  @!P0 LDG.E.U16 R41, desc[UR20][R46.64] ;  /* 0x000000142e298981 */ /* 0x0000e8000c1e1500 */
[----:B------:R-:W-:Y:S04]  /*f020*/  STL [R1+0x2020], R44 ;  /* 0x0020202c01007387 */ /* 0x000fe80000100800 */
[----:B------:R-:W-:Y:S04]  /*f030*/  STL [R1+0x1998], R48 ;  /* 0x0019983001007387 */ /* 0x000fe80000100800 */
[----:B------:R-:W-:Y:S04]  /*f040*/  STL [R1+0x1b3c], R48 ;  /* 0x001b3c3001007387 */ /* 0x000fe80000100800 */
[----:B------:R-:W-:Y:S04]  /*f050*/  STL [R1+0x2024], R48 ;  /* 0x0020243001007387 */ /* 0x000fe80000100800 */
[----:B------:R-:W-:Y:S04]  /*f060*/  STL [R1+0x1994], R49 ;  /* 0x0019943101007387 */ /* 0x000fe80000100800 */
[----:B------:R1:W-:Y:S02]  /*f070*/  STL [R1+0x1b30], R49 ;  /* 0x001b303101007387 */ /* 0x0003e40000100800 */
[----:B-1----:R-:W1:Y:S02]  /*f080*/  LDC R49, c[0x0][0x3a0] ;  /* 0x0000e800ff317b82 */ /* 0x002e640000000800 */
[----:B--2---:R-:W-:Y:S01]  /*f090*/  STL [R1+0x2028], R43 ;  /* 0x0020282b01007387 */ /* 0x004fe20000100800 */
[----:B------:R-:W-:-:S03]  /*f0a0*/  IMAD.MOV.U32 R78, RZ, RZ, R56 ;  /* 0x000000ffff4e7224 */ /* 0x000fc600078e0038 */
[----:B------:R-:W-:Y:S04]  /*f0b0*/  STL [R1+0x19a0], R50 ;  /* 0x0019a03201007387 */ /* 0x000fe80000100800 */
[----:B------:R-:W-:Y:S04]  /*f0c0*/  STL [R1+0x1b58], R50 ;  /* 0x001b583201007387 */ /* 0x000fe80000100800 */
[----:B------:R-:W-:Y:S04]  /*f0d0*/  STL [R1+0x199c], R51 ;  /* 0x00199c3301007387 */ /* 0x000fe80000100800 */
[----:B------:R-:W-:Y:S04]  /*f0e0*/  STL [R1+0x1b4c], R51 ;  /* 0x001b4c3301007387 */ /* 0x000fe80000100800 */
[----:B------:R-:W-:Y:S01]  /*f0f0*/  STL [R1+0x202c], R51 ;  /* 0x00202c3301007387 */ /* 0x000fe20000100800 */
[----:B-1----:R-:W-:-:S03]  /*f100*/  VIADD R54, R49, 0xffffffe2 ;  /* 0xffffffe231367836 */ /* 0x002fc60000000000 */
[----:B----4-:R-:W-:Y:S01]  /*f110*/  STL [R1+0x2030], R42 ;  /* 0x0020302a01007387 */ /* 0x010fe20000100800 */
[----:B------:R-:W-:-:S03]  /*f120*/  VIADD R56, R49, 0xffffffea ;  /* 0xffffffea31387836 */ /* 0x000fc60000000000 */
[----:B------:R1:W-:Y:S01]  /*f130*/  STL.64 [R1+0x2090], R42 ;  /* 0x0020902a01007387 */ /* 0x0003e20000100a00 */
[----:B------:R-:W-:-:S03]  /*f140*/  ISETP.GE.U32.AND P3, PT, R54, 0x7fffff63, PT ;  /* 0x7fffff633600780c */ /* 0x000fc60003f66070 */
[----:B------:R-:W-:Y:S01]  /*f150*/  STL [R1+0x19a8], R52 ;  /* 0x0019a83401007387 */ /* 0x000fe20000100800 */
[----:B------:R-:W-:-:S03]  /*f160*/  ISETP.GE.U32.AND P0, PT, R56, 0x7fffff6b, PT ;  /* 0x7fffff6b3800780c */ /* 0x000fc60003f06070 */
[----:B------:R-:W-:Y:S01]  /*f170*/  STL [R1+0x1b74], R52 ;  /* 0x001b743401007387 */ /* 0x000fe20000100800 */
[----:B------:R-:W-:-:S03]  /*f180*/  IMAD R54, R4, 0x15, RZ ;  /* 0x0000001504367824 */ /* 0x000fc600078e02ff */
[----:B------:R-:W-:Y:S01]  /*f190*/  STL [R1+0x19a4], R53 ;  /* 0x0019a43501007387 */ /* 0x000fe20000100800 */
[----:B------:R-:W-:-:S03]  /*f1a0*/  IMAD R55, R4, 0x1d, RZ ;  /* 0x0000001d04377824 */ /* 0x000fc600078e02ff */
[----:B------:R-:W-:Y:S01]  /*f1b0*/  STL [R1+0x1b6c], R53 ;  /* 0x001b6c3501007387 */ /* 0x000fe20000100800 */
[----:B------:R-:W-:-:S03]  /*f1c0*/  PRMT R35, RZ, 0x7610, R35 ;  /* 0x00007610ff237816 */ /* 0x000fc60000000023 */
[----:B------:R0:W-:Y:S01]  /*f1d0*/  STL.64 [R1+0x670], R46 ;  /* 0x0006702e01007387 */ /* 0x0001e20000100a00 */
[----:B------:R-:W-:-:S03]  /*f1e0*/  PRMT R34, RZ, 0x7610, R34 ;  /* 0x00007610ff227816 */ /* 0x000fc60000000022 */
[----:B------:R2:W-:Y:S01]  /*f1f0*/  STL.64 [R1+0x668], R88 ;  /* 0x0006685801007387 */ /* 0x0005e20000100a00 */
[----:B------:R-:W-:-:S03]  /*f200*/  IMAD.WIDE R44, R54, 0x2, R8 ;  /* 0x00000002362c7825 */ /* 0x000fc600078e0208 */
[----:B------:R4:W-:Y:S01]  /*f210*/  STL.64 [R1+0x5e8], R84 ;  /* 0x0005e85401007387 */ /* 0x0009e20000100a00 */
[----:B-1----:R-:W-:Y:S01]  /*f220*/  IMAD.WIDE R42, R55, 0x2, R6 ;  /* 0x00000002372a7825 */ /* 0x002fe200078e0206 */
[----:B------:R-:W-:Y:S02]  /*f230*/  PRMT R37, RZ, 0x7610, R37 ;  /* 0x00007610ff257816 */ /* 0x000fe40000000025 */
[----:B------:R-:W-:Y:S01]  /*f240*/  PRMT R36, RZ, 0x7610, R36 ;  /* 0x00007610ff247816 */ /* 0x000fe20000000024 */
[----:B0-----:R-:W-:Y:S01]  /*f250*/  IMAD.WIDE R46, R54, 0x2, R6 ;  /* 0x00000002362e7825 */ /* 0x001fe200078e0206 */
[----:B------:R-:W3:Y:S03]  /*f260*/  @!P3 LDG.E.U16 R35, desc[UR20][R42.64] ;  /* 0x000000142a23b981 */ /* 0x000ee6000c1e1500 */
[C---:B------:R-:W-:Y:S01]  /*f270*/  VIADD R54, R49.reuse, 0xffffffd2 ;  /* 0xffffffd231367836 */ /* 0x040fe20000000000 */
[----:B------:R-:W3:Y:S01]  /*f280*/  @!P0 LDG.E.U16 R37, desc[UR20][R46.64] ;  /* 0x000000142e258981 */ /* 0x000ee2000c1e1500 */
[----:B------:R-:W-:-:S03]  /*f290*/  VIADD R56, R49, 0xffffffda ;  /* 0xffffffda31387836 */ /* 0x000fc60000000000 */
[----:B------:R0:W3:Y:S02]  /*f2a0*/  @!P0 LDG.E.U16 R36, desc[UR20][R44.64] ;  /* 0x000000142c248981 */ /* 0x0000e4000c1e1500 */
[----:B------:R-:W-:Y:S02]  /*f2b0*/  ISETP.GE.U32.AND P0, PT, R56, 0x7fffff5b, PT ;  /* 0x7fffff5b3800780c */ /* 0x000fe40003f06070 */
[----:B------:R-:W-:Y:S02]  /*f2c0*/  PRMT R31, RZ, 0x7610, R31 ;  /* 0x00007610ff1f7816 */ /* 0x000fe4000000001f */
[----:B------:R-:W-:Y:S02]  /*f2d0*/  PRMT R30, RZ, 0x7610, R30 ;  /* 0x00007610ff1e7816 */ /* 0x000fe4000000001e */
[----:B------:R-:W-:Y:S02]  /*f2e0*/  PRMT R33, RZ, 0x7610, R33 ;  /* 0x00007610ff217816 */ /* 0x000fe40000000021 */
[----:B------:R-:W-:Y:S01]  /*f2f0*/  PRMT R32, RZ, 0x7610, R32 ;  /* 0x00007610ff207816 */ /* 0x000fe20000000020 */
[----:B------:R-:W-:Y:S01]  /*f300*/  VIADD R56, R49, 0xffffffca ;  /* 0xffffffca31387836 */ /* 0x000fe20000000000 */
[----:B------:R-:W-:-:S02]  /*f310*/  PRMT R27, RZ, 0x7610, R27 ;  /* 0x00007610ff1b7816 */ /* 0x000fc4000000001b */
[----:B------:R-:W-:Y:S02]  /*f320*/  PRMT R26, RZ, 0x7610, R26 ;  /* 0x00007610ff1a7816 */ /* 0x000fe4000000001a */
[----:B------:R-:W-:Y:S02]  /*f330*/  PRMT R28, RZ, 0x7610, R28 ;  /* 0x00007610ff1c7816 */ /* 0x000fe4000000001c */
[----:B------:R-:W-:Y:S02]  /*f340*/  PRMT R29, RZ, 0x7610, R29 ;  /* 0x00007610ff1d7816 */ /* 0x000fe4000000001d */
[----:B------:R-:W-:Y:S02]  /*f350*/  PRMT R22, RZ, 0x7610, R22 ;  /* 0x00007610ff167816 */ /* 0x000fe40000000016 */
[----:B------:R-:W-:Y:S02]  /*f360*/  PRMT R19, RZ, 0x7610, R19 ;  /* 0x00007610ff137816 */ /* 0x000fe40000000013 */
[----:B------:R-:W-:-:S02]  /*f370*/  PRMT R25, RZ, 0x7610, R25 ;  /* 0x00007610ff197816 */ /* 0x000fc40000000019 */
[----:B------:R-:W-:Y:S02]  /*f380*/  PRMT R24, RZ, 0x7610, R24 ;  /* 0x00007610ff187816 */ /* 0x000fe40000000018 */
[----:B------:R-:W-:Y:S02]  /*f390*/  PRMT R16, RZ, 0x7610, R16 ;  /* 0x00007610ff107816 */ /* 0x000fe40000000010 */
[----:B------:R-:W-:Y:S02]  /*f3a0*/  PRMT R15, RZ, 0x7610, R15 ;  /* 0x00007610ff0f7816 */ /* 0x000fe4000000000f */
[----:B------:R-:W-:Y:S02]  /*f3b0*/  PRMT R18, RZ, 0x7610, R18 ;  /* 0x00007610ff127816 */ /* 0x000fe40000000012 */
[----:B------:R-:W-:Y:S01]  /*f3c0*/  PRMT R17, RZ, 0x7610, R17 ;  /* 0x00007610ff117816 */ /* 0x000fe20000000011 */
[----:B------:R-:W-:Y:S01]  /*f3d0*/  IMAD.MOV.U32 R75, RZ, RZ, R21 ;  /* 0x000000ffff4b7224 */ /* 0x000fe200078e0015 */
[----:B------:R-:W-:Y:S01]  /*f3e0*/  PRMT R14, RZ, 0x7610, R14 ;  /* 0x00007610ff0e7816 */ /* 0x000fe2000000000e */
[----:B------:R-:W-:Y:S01]  /*f3f0*/  IMAD.MOV.U32 R21, RZ, RZ, R72 ;  /* 0x000000ffff157224 */ /* 0x000fe200078e0048 */
[----:B------:R-:W-:Y:S01]  /*f400*/  PRMT R13, RZ, 0x7610, R13 ;  /* 0x00007610ff0d7816 */ /* 0x000fe2000000000d */
[----:B------:R-:W-:Y:S01]  /*f410*/  IMAD.MOV.U32 R23, RZ, RZ, R77 ;  /* 0x000000ffff177224 */ /* 0x000fe200078e004d */
[----:B------:R-:W-:Y:S01]  /*f420*/  PRMT R12, RZ, 0x7610, R12 ;  /* 0x00007610ff0c7816 */ /* 0x000fe2000000000c */
[----:B------:R-:W-:Y:S01]  /*f430*/  IMAD.MOV.U32 R76, RZ, RZ, R74 ;  /* 0x000000ffff4c7224 */ /* 0x000fe200078e004a */
[----:B------:R-:W-:Y:S01]  /*f440*/  PRMT R11, RZ, 0x7610, R11 ;  /* 0x00007610ff0b7816 */ /* 0x000fe2000000000b */
[----:B------:R-:W-:-:S02]  /*f450*/  IMAD.MOV.U32 R72, RZ, RZ, R57 ;  /* 0x000000ffff487224 */ /* 0x000fc400078e0039 */
[----:B------:R-:W-:Y:S02]  /*f460*/  IMAD.MOV.U32 R77, RZ, RZ, R59 ;  /* 0x000000ffff4d7224 */ /* 0x000fe400078e003b */
[----:B------:R-:W-:Y:S02]  /*f470*/  IMAD.MOV.U32 R74, RZ, RZ, R58 ;  /* 0x000000ffff4a7224 */ /* 0x000fe400078e003a */
[C---:B------:R-:W-:Y:S02]  /*f480*/  VIADD R59, R49.reuse, 0xffffff8a ;  /* 0xffffff8a313b7836 */ /* 0x040fe40000000000 */
[----:B------:R-:W-:Y:S02]  /*f490*/  VIADD R58, R49, 0xffffff82 ;  /* 0xffffff82313a7836 */ /* 0x000fe40000000000 */
[----:B------:R-:W-:Y:S02]  /*f4a0*/  IMAD.MOV.U32 R86, RZ, RZ, R20 ;  /* 0x000000ffff567224 */ /* 0x000fe400078e0014 */
[----:B------:R-:W-:-:S02]  /*f4b0*/  IMAD.MOV.U32 R20, RZ, RZ, R60 ;  /* 0x000000ffff147224 */ /* 0x000fc400078e003c */
[C---:B------:R-:W-:Y:S02]  /*f4c0*/  IMAD R60, R4.reuse, 0x75, RZ ;  /* 0x00000075043c7824 */ /* 0x040fe400078e02ff */
[----:B------:R-:W-:Y:S02]  /*f4d0*/  IMAD.MOV.U32 R83, RZ, RZ, R64 ;  /* 0x000000ffff537224 */ /* 0x000fe400078e0040 */
[----:B------:R-:W-:Y:S01]  /*f4e0*/  IMAD R64, R4, 0x7d, RZ ;  /* 0x0000007d04407824 */ /* 0x000fe200078e02ff */
[----:B--2---:R-:W-:Y:S01]  /*f4f0*/  MOV R88, R75 ;  /* 0x0000004b00587202 */ /* 0x004fe20000000f00 */
[----:B------:R-:W-:Y:S01]  /*f500*/  IMAD.MOV.U32 R75, RZ, RZ, R67 ;  /* 0x000000ffff4b7224 */ /* 0x000fe200078e0043 */
[----:B------:R-:W-:Y:S01]  /*f510*/  PRMT R10, RZ, 0x7610, R10 ;  /* 0x00007610ff0a7816 */ /* 0x000fe2000000000a */
[----:B------:R-:W-:Y:S01]  /*f520*/  IMAD.MOV.U32 R79, RZ, RZ, R62 ;  /* 0x000000ffff4f7224 */ /* 0x000fe200078e003e */
[----:B------:R-:W-:Y:S01]  /*f530*/  PRMT R2, RZ, 0x7610, R2 ;  /* 0x00007610ff027816 */ /* 0x000fe20000000002 */
[----:B----4-:R-:W-:Y:S01]  /*f540*/  IMAD.MOV.U32 R84, RZ, RZ, R65 ;  /* 0x000000ffff547224 */ /* 0x010fe200078e0041 */
[----:B------:R-:W-:Y:S01]  /*f550*/  PRMT R87, RZ, 0x7610, R87 ;  /* 0x00007610ff577816 */ /* 0x000fe20000000057 */
[----:B------:R-:W-:Y:S01]  /*f560*/  VIADD R67, R49, 0xfffffff9 ;  /* 0xfffffff931437836 */ /* 0x000fe20000000000 */
[----:B------:R-:W-:Y:S01]  /*f570*/  PRMT R5, RZ, 0x7610, R5 ;  /* 0x00007610ff057816 */ /* 0x000fe20000000005 */
[----:B------:R-:W-:-:S02]  /*f580*/  IMAD.MOV.U32 R89, RZ, RZ, R66 ;  /* 0x000000ffff597224 */ /* 0x000fc400078e0042 */
[C---:B------:R-:W-:Y:S01]  /*f590*/  VIADD R66, R49.reuse, 0xfffffff1 ;  /* 0xfffffff131427836 */ /* 0x040fe20000000000 */
[----:B------:R-:W-:Y:S01]  /*f5a0*/  PRMT R91, RZ, 0x7610, R91 ;  /* 0x00007610ff5b7816 */ /* 0x000fe2000000005b */
[----:B------:R-:W-:Y:S01]  /*f5b0*/  IMAD.MOV.U32 R85, RZ, RZ, R68 ;  /* 0x000000ffff557224 */ /* 0x000fe200078e0044 */
[----:B------:R-:W-:Y:S01]  /*f5c0*/  PRMT R92, RZ, 0x7610, R92 ;  /* 0x00007610ff5c7816 */ /* 0x000fe2000000005c */
[----:B------:R-:W-:Y:S01]  /*f5d0*/  VIADD R68, R49, 0xffffffe9 ;  /* 0xffffffe931447836 */ /* 0x000fe20000000000 */
[----:B---3--:R1:W-:Y:S04]  /*f5e0*/  STL.64 [R1+0x2080], R40 ;  /* 0x0020802801007387 */ /* 0x0083e80000100a00 */
[----:B------:R-:W-:Y:S01]  /*f5f0*/  STL.64 [R1+0x5e0], R80 ;  /* 0x0005e05001007387 */ /* 0x000fe20000100a00 */
[----:B-1----:R-:W-:-:S03]  /*f600*/  IMAD.WIDE R40, R55, 0x2, R8 ;  /* 0x0000000237287825 */ /* 0x002fc600078e0208 */
[----:B------:R-:W-:Y:S04]  /*f610*/  STL.64 [R1+0x2088], R38 ;  /* 0x0020882601007387 */ /* 0x000fe80000100a00 */
[----:B------:R1:W2:Y:S01]  /*f620*/  @!P3 LDG.E.U16 R34, desc[UR20][R40.64] ;  /* 0x000000142822b981 */ /* 0x0002a2000c1e1500 */
[----:B------:R-:W-:Y:S01]  /*f630*/  ISETP.GE.U32.AND P3, PT, R54, 0x7fffff53, PT ;  /* 0x7fffff533600780c */ /* 0x000fe20003f66070 */
[C---:B------:R-:W-:Y:S02]  /*f640*/  IMAD R54, R4.reuse, 0x25, RZ ;  /* 0x0000002504367824 */ /* 0x040fe400078e02ff */
[----:B------:R3:W-:Y:S01]  /*f650*/  STL.64 [R1+0x2098], R38 ;  /* 0x0020982601007387 */ /* 0x0007e20000100a00 */
[----:B------:R-:W-:-:S03]  /*f660*/  IMAD R55, R4, 0x2d, RZ ;  /* 0x0000002d04377824 */ /* 0x000fc600078e02ff */
[----:B------:R-:W-:Y:S04]  /*f670*/  STL.64 [R1+0x568], R46 ;  /* 0x0005682e01007387 */ /* 0x000fe80000100a00 */
[----:B------:R0:W-:Y:S04]  /*f680*/  STL.64 [R1+0x560], R44 ;  /* 0x0005602c01007387 */ /* 0x0001e80000100a00 */
[----:B------:R4:W-:Y:S01]  /*f690*/  STL.64 [R1+0x4e8], R42 ;  /* 0x0004e82a01007387 */ /* 0x0009e20000100a00 */
[----:B---3--:R-:W-:-:S03]  /*f6a0*/  IMAD.WIDE R38, R55, 0x2, R8 ;  /* 0x0000000237267825 */ /* 0x008fc600078e0208 */
[----:B------:R1:W-:Y:S01]  /*f6b0*/  STL.64 [R1+0x4e0], R40 ;  /* 0x0004e02801007387 */ /* 0x0003e20000100a00 */
[----:B0-----:R-:W-:-:S03]  /*f6c0*/  IMAD.WIDE R44, R54, 0x2, R6 ;  /* 0x00000002362c7825 */ /* 0x001fc600078e0206 */
[----:B------:R-:W3:Y:S01]  /*f6d0*/  @!P3 LDG.E.U16 R30, desc[UR20][R38.64] ;  /* 0x00000014261eb981 */ /* 0x000ee2000c1e1500 */
[----:B----4-:R-:W-:-:S03]  /*f6e0*/  IMAD.WIDE R42, R54, 0x2, R8 ;  /* 0x00000002362a7825 */ /* 0x010fc600078e0208 */
[----:B------:R0:W4:Y:S01]  /*f6f0*/  @!P0 LDG.E.U16 R33, desc[UR20][R44.64] ;  /* 0x000000142c218981 */ /* 0x000122000c1e1500 */
[----:B-1----:R-:W-:-:S03]  /*f700*/  IMAD.WIDE R40, R55, 0x2, R6 ;  /* 0x0000000237287825 */ /* 0x002fc600078e0206 */
[----:B------:R1:W2:Y:S01]  /*f710*/  @!P0 LDG.E.U16 R32, desc[UR20][R42.64] ;  /* 0x000000142a208981 */ /* 0x0002a2000c1e1500 */
[----:B------:R-:W-:-:S03]  /*f720*/  VIADD R54, R49, 0xffffffc2 ;  /* 0xffffffc231367836 */ /* 0x000fc60000000000 */
[----:B------:R0:W2:Y:S01]  /*f730*/  @!P3 LDG.E.U16 R31, desc[UR20][R40.64] ;  /* 0x00000014281fb981 */ /* 0x0000a2000c1e1500 */
[----:B------:R-:W-:Y:S02]  /*f740*/  ISETP.GE.U32.AND P0, PT, R56, 0x7fffff4b, PT ;  /* 0x7fffff4b3800780c */ /* 0x000fe40003f06070 */
[----:B------:R-:W-:Y:S01]  /*f750*/  ISETP.GE.U32.AND P3, PT, R54, 0x7fffff43, PT ;  /* 0x7fffff433600780c */ /* 0x000fe20003f66070 */
[----:B------:R0:W-:Y:S01]  /*f760*/  STL.64 [R1+0x468], R44 ;  /* 0x0004682c01007387 */ /* 0x0001e20000100a00 */
[C---:B------:R-:W-:Y:S02]  /*f770*/  IMAD R54, R4.reuse, 0x35, RZ ;  /* 0x0000003504367824 */ /* 0x040fe400078e02ff */
[----:B------:R-:W-:Y:S01]  /*f780*/  IMAD R55, R4, 0x3d, RZ ;  /* 0x0000003d04377824 */ /* 0x000fe200078e02ff */
[----:B------:R1:W-:Y:S04]  /*f790*/  STL.64 [R1+0x460], R42 ;  /* 0x0004602a01007387 */ /* 0x0003e80000100a00 */
[----:B------:R1:W-:Y:S04]  /*f7a0*/  STL.64 [R1+0x3e8], R40 ;  /* 0x0003e82801007387 */ /* 0x0003e80000100a00 */
[----:B------:R1:W-:Y:S01]  /*f7b0*/  STL.64 [R1+0x3e0], R38 ;  /* 0x0003e02601007387 */ /* 0x0003e20000100a00 */
[----:B0-----:R-:W-:-:S04]  /*f7c0*/  IMAD.WIDE R44, R54, 0x2, R6 ;  /* 0x00000002362c7825 */ /* 0x001fc800078e0206 */
[----:B-1----:R-:W-:Y:S01]  /*f7d0*/  IMAD.WIDE R42, R54, 0x2, R8 ;  /* 0x00000002362a7825 */ /* 0x002fe200078e0208 */
[----:B------:R0:W2:Y:S03]  /*f7e0*/  @!P0 LDG.E.U16 R28, desc[UR20][R44.64] ;  /* 0x000000142c1c8981 */ /* 0x0000a6000c1e1500 */
[C---:B------:R-:W-:Y:S01]  /*f7f0*/  IMAD.WIDE R40, R55.reuse, 0x2, R6 ;  /* 0x0000000237287825 */ /* 0x040fe200078e0206 */
[----:B------:R1:W2:Y:S03]  /*f800*/  @!P0 LDG.E.U16 R29, desc[UR20][R42.64] ;  /* 0x000000142a1d8981 */ /* 0x0002a6000c1e1500 */
[----:B------:R-:W-:Y:S01]  /*f810*/  IMAD.WIDE R38, R55, 0x2, R8 ;  /* 0x0000000237267825 */ /* 0x000fe200078e0208 */
[----:B------:R0:W2:Y:S03]  /*f820*/  @!P3 LDG.E.U16 R27, desc[UR20][R40.64] ;  /* 0x00000014281bb981 */ /* 0x0000a6000c1e1500 */
[C---:B------:R-:W-:Y:S01]  /*f830*/  VIADD R54, R49.reuse, 0xffffffb2 ;  /* 0xffffffb231367836 */ /* 0x040fe20000000000 */
[----:B------:R0:W2:Y:S01]  /*f840*/  @!P3 LDG.E.U16 R26, desc[UR20][R38.64] ;  /* 0x00000014261ab981 */ /* 0x0000a2000c1e1500 */
[----:B------:R-:W-:-:S03]  /*f850*/  VIADD R56, R49, 0xffffffba ;  /* 0xffffffba31387836 */ /* 0x000fc60000000000 */
        /* <DEDUP_REMOVED lines=28> */
[----:B------:R-:W2:Y:S03]  /*fa20*/  @!P0 LDG.E.U16 R18, desc[UR20][R44.64] ;  /* 0x000000142c128981 */ /* 0x000ea6000c1e1500 */
[C---:B------:R-:W-:Y:S01]  /*fa30*/  IMAD.WIDE R40, R55.reuse, 0x2, R6 ;  /* 0x0000000237287825 */ /* 0x040fe200078e0206 */
[----:B------:R-:W2:Y:S03]  /*fa40*/  @!P0 LDG.E.U16 R17, desc[UR20][R42.64] ;  /* 0x000000142a118981 */ /* 0x000ea6000c1e1500 */
[----:B------:R-:W-:Y:S01]  /*fa50*/  IMAD.WIDE R38, R55, 0x2, R8 ;  /* 0x0000000237267825 */ /* 0x000fe200078e0208 */
[----:B------:R0:W2:Y:S03]  /*fa60*/  @!P3 LDG.E.U16 R16, desc[UR20][R40.64] ;  /* 0x000000142810b981 */ /* 0x0000a6000c1e1500 */
[C---:B------:R-:W-:Y:S01]  /*fa70*/  VIADD R54, R49.reuse, 0xffffff92 ;  /* 0xffffff9231367836 */ /* 0x040fe20000000000 */
[----:B------:R1:W2:Y:S01]  /*fa80*/  @!P3 LDG.E.U16 R15, desc[UR20][R38.64] ;  /* 0x00000014260fb981 */ /* 0x0002a2000c1e1500 */
[----:B------:R-:W-:-:S03]  /*fa90*/  VIADD R56, R49, 0xffffff9a ;  /* 0xffffff9a31387836 */ /* 0x000fc60000000000 */
[----:B------:R-:W-:Y:S01]  /*faa0*/  ISETP.GE.U32.AND P3, PT, R54, 0x7fffff13, PT ;  /* 0x7fffff133600780c */ /* 0x000fe20003f66070 */
[----:B------:R-:W-:Y:S01]  /*fab0*/  IMAD R54, R4, 0x65, RZ ;  /* 0x0000006504367824 */ /* 0x000fe200078e02ff */
[----:B------:R-:W-:Y:S01]  /*fac0*/  STL.64 [R1+0x168], R44 ;  /* 0x0001682c01007387 */ /* 0x000fe20000100a00 */
[----:B------:R-:W-:Y:S01]  /*fad0*/  ISETP.GE.U32.AND P0, PT, R56, 0x7fffff1b, PT ;  /* 0x7fffff1b3800780c */ /* 0x000fe20003f06070 */
[----:B------:R-:W-:Y:S02]  /*fae0*/  IMAD R56, R4, 0x6d, RZ ;  /* 0x0000006d04387824 */ /* 0x000fe400078e02ff */
[----:B------:R-:W-:Y:S04]  /*faf0*/  STL.64 [R1+0x160], R42 ;  /* 0x0001602a01007387 */ /* 0x000fe80000100a00 */
[----:B------:R0:W-:Y:S04]  /*fb00*/  STL.64 [R1+0xe8], R40 ;  /* 0x0000e82801007387 */ /* 0x0001e80000100a00 */
[----:B------:R1:W-:Y:S01]  /*fb10*/  STL.64 [R1+0xe0], R38 ;  /* 0x0000e02601007387 */ /* 0x0003e20000100a00 */
[----:B0-----:R-:W-:-:S04]  /*fb20*/  IMAD.WIDE R40, R54, 0x2, R6 ;  /* 0x0000000236287825 */ /* 0x001fc800078e0206 */
[----:B-1----:R-:W-:Y:S01]  /*fb30*/  IMAD.WIDE R38, R54, 0x2, R8 ;  /* 0x0000000236267825 */ /* 0x002fe200078e0208 */
[----:B------:R-:W-:Y:S03]  /*fb40*/  STL.64 [R1+0x68], R40 ;  /* 0x0000682801007387 */ /* 0x000fe60000100a00 */
[C---:B------:R-:W-:Y:S01]  /*fb50*/  IMAD.WIDE R54, R56.reuse, 0x2, R6 ;  /* 0x0000000238367825 */ /* 0x040fe200078e0206 */
[----:B------:R-:W-:Y:S03]  /*fb60*/  STL.64 [R1+0x60], R38 ;  /* 0x0000602601007387 */ /* 0x000fe60000100a00 */
[----:B------:R-:W-:Y:S01]  /*fb70*/  IMAD.WIDE R56, R56, 0x2, R8 ;  /* 0x0000000238387825 */ /* 0x000fe200078e0208 */
[----:B------:R-:W-:Y:S04]  /*fb80*/  STL [R1+0x19b0], R54 ;  /* 0x0019b03601007387 */ /* 0x000fe80000100800 */
[----:B------:R-:W-:Y:S04]  /*fb90*/  STL [R1+0x19ac], R55 ;  /* 0x0019ac3701007387 */ /* 0x000fe80000100800 */
[----:B------:R-:W-:Y:S04]  /*fba0*/  STL.64 [R1+0x1b80], R54 ;  /* 0x001b803601007387 */ /* 0x000fe80000100a00 */
[----:B------:R-:W-:Y:S04]  /*fbb0*/  STL [R1+0x1d2c], R55 ;  /* 0x001d2c3701007387 */ /* 0x000fe80000100800 */
[----:B------:R-:W-:Y:S04]  /*fbc0*/  STL [R1+0x1bd8], R54 ;  /* 0x001bd83601007387 */ /* 0x000fe80000100800 */
[----:B------:R-:W2:Y:S04]  /*fbd0*/  @!P0 LDG.E.U16 R14, desc[UR20][R40.64] ;  /* 0x00000014280e8981 */ /* 0x000ea8000c1e1500 */
[----:B------:R-:W2:Y:S01]  /*fbe0*/  @!P0 LDG.E.U16 R13, desc[UR20][R38.64] ;  /* 0x00000014260d8981 */ /* 0x000ea2000c1e1500 */
[----:B------:R-:W-:-:S03]  /*fbf0*/  ISETP.GE.U32.AND P0, PT, R59, 0x7fffff0b, PT ;  /* 0x7fffff0b3b00780c */ /* 0x000fc60003f06070 */
[----:B------:R-:W2:Y:S04]  /*fc00*/  @!P3 LDG.E.U16 R12, desc[UR20][R54.64] ;  /* 0x00000014360cb981 */ /* 0x000ea8000c1e1500 */
[----:B------:R-:W-:Y:S04]  /*fc10*/  STL [R1+0x1de8], R54 ;  /* 0x001de83601007387 */ /* 0x000fe80000100800 */
[----:B------:R-:W2:Y:S01]  /*fc20*/  @!P3 LDG.E.U16 R11, desc[UR20][R56.64] ;  /* 0x00000014380bb981 */ /* 0x000ea2000c1e1500 */
[----:B------:R-:W-:Y:S01]  /*fc30*/  ISETP.GE.U32.AND P3, PT, R58, 0x7fffff03, PT ;  /* 0x7fffff033a00780c */ /* 0x000fe20003f66070 */
[----:B------:R-:W-:-:S02]  /*fc40*/  IMAD.WIDE R58, R60, 0x2, R6 ;  /* 0x000000023c3a7825 */ /* 0x000fc400078e0206 */
[----:B------:R-:W-:Y:S04]  /*fc50*/  STL [R1+0x19b8], R56 ;  /* 0x0019b83801007387 */ /* 0x000fe80000100800 */
[----:B------:R-:W-:Y:S04]  /*fc60*/  STL [R1+0x1bdc], R56 ;  /* 0x001bdc3801007387 */ /* 0x000fe80000100800 */
[----:B------:R-:W-:Y:S01]  /*fc70*/  STL [R1+0x1d48], R56 ;  /* 0x001d483801007387 */ /* 0x000fe20000100800 */
[----:B------:R-:W-:-:S03]  /*fc80*/  IMAD.MOV.U32 R80, RZ, RZ, R61 ;  /* 0x000000ffff507224 */ /* 0x000fc600078e003d */
[----:B------:R-:W-:Y:S01]  /*fc90*/  STL [R1+0x19b4], R57 ;  /* 0x0019b43901007387 */ /* 0x000fe20000100800 */
[----:B------:R-:W-:-:S03]  /*fca0*/  IMAD.WIDE R60, R60, 0x2, R8 ;  /* 0x000000023c3c7825 */ /* 0x000fc600078e0208 */
[----:B------:R-:W-:Y:S04]  /*fcb0*/  STL [R1+0x1be0], R57 ;  /* 0x001be03901007387 */ /* 0x000fe80000100800 */
[----:B------:R-:W-:Y:S04]  /*fcc0*/  STL [R1+0x1d4c], R57 ;  /* 0x001d4c3901007387 */ /* 0x000fe80000100800 */
[----:B------:R-:W-:Y:S04]  /*fcd0*/  STL [R1+0x19c0], R58 ;  /* 0x0019c03a01007387 */ /* 0x000fe80000100800 */
[----:B------:R-:W-:Y:S04]  /*fce0*/  STL [R1+0x1be4], R58 ;  /* 0x001be43a01007387 */ /* 0x000fe80000100800 */
[----:B------:R-:W-:Y:S01]  /*fcf0*/  STL [R1+0x1d54], R58 ;  /* 0x001d543a01007387 */ /* 0x000fe20000100800 */
[----:B------:R-:W-:-:S03]  /*fd00*/  IMAD.MOV.U32 R81, RZ, RZ, R63 ;  /* 0x000000ffff517224 */ /* 0x000fc600078e003f */
[----:B------:R-:W-:Y:S01]  /*fd10*/  STL [R1+0x19bc], R59 ;  /* 0x0019bc3b01007387 */ /* 0x000fe20000100800 */
[----:B------:R-:W-:-:S03]  /*fd20*/  IMAD.WIDE R62, R64, 0x2, R6 ;  /* 0x00000002403e7825 */ /* 0x000fc600078e0206 */
[----:B------:R-:W-:Y:S01]  /*fd30*/  STL [R1+0x1be8], R59 ;  /* 0x001be83b01007387 */ /* 0x000fe20000100800 */
[----:B------:R-:W-:-:S03]  /*fd40*/  IMAD.WIDE R64, R64, 0x2, R8 ;  /* 0x0000000240407825 */ /* 0x000fc600078e0208 */
[----:B------:R0:W-:Y:S04]  /*fd50*/  STL [R1+0x1d58], R59 ;  /* 0x001d583b01007387 */ /* 0x0001e80000100800 */
[----:B------:R-:W-:Y:S04]  /*fd60*/  STL [R1+0x19c8], R60 ;  /* 0x0019c83c01007387 */ /* 0x000fe80000100800 */
[----:B------:R-:W-:Y:S04]  /*fd70*/  STL [R1+0x1bec], R60 ;  /* 0x001bec3c01007387 */ /* 0x000fe80000100800 */
[----:B------:R-:W-:Y:S04]  /*fd80*/  STL [R1+0x1d5c], R60 ;  /* 0x001d5c3c01007387 */ /* 0x000fe80000100800 */
[----:B------:R-:W-:Y:S04]  /*fd90*/  STL [R1+0x19c4], R61 ;  /* 0x0019c43d01007387 */ /* 0x000fe80000100800 */
[----:B------:R-:W-:Y:S04]  /*fda0*/  STL [R1+0x1bf0], R61 ;  /* 0x001bf03d01007387 */ /* 0x000fe80000100800 */
[----:B------:R0:W2:Y:S04]  /*fdb0*/  @!P0 LDG.E.U16 R10, desc[UR20][R58.64] ;  /* 0x000000143a0a8981 */ /* 0x0000a8000c1e1500 */
[----:B------:R-:W2:Y:S01]  /*fdc0*/  @!P0 LDG.E.U16 R2, desc[UR20][R60.64] ;  /* 0x000000143c028981 */ /* 0x000ea2000c1e1500 */
[----:B------:R-:W-:-:S03]  /*fdd0*/  ISETP.GE.U32.AND P0, PT, R67, 0x7fffff7a, PT ;  /* 0x7fffff7a4300780c */ /* 0x000fc60003f06070 */
[----:B------:R-:W-:Y:S04]  /*fde0*/  STL [R1+0x1d60], R61 ;  /* 0x001d603d01007387 */ /* 0x000fe80000100800 */
[----:B------:R-:W-:Y:S04]  /*fdf0*/  STL [R1+0x19d0], R62 ;  /* 0x0019d03e01007387 */ /* 0x000fe80000100800 */
[----:B------:R-:W2:Y:S04]  /*fe00*/  @!P3 LDG.E.U16 R87, desc[UR20][R62.64] ;  /* 0x000000143e57b981 */ /* 0x000ea8000c1e1500 */
[----:B------:R-:W-:Y:S04]  /*fe10*/  STL [R1+0x1bf4], R62 ;  /* 0x001bf43e01007387 */ /* 0x000fe80000100800 */
[----:B------:R1:W2:Y:S01]  /*fe20*/  @!P3 LDG.E.U16 R5, desc[UR20][R64.64] ;  /* 0x000000144005b981 */ /* 0x0002a2000c1e1500 */
[----:B------:R-:W-:Y:S01]  /*fe30*/  ISETP.GE.U32.AND P3, PT, R66, 0x7fffff72, PT ;  /* 0x7fffff724200780c */ /* 0x000fe20003f66070 */
[----:B------:R-:W-:-:S02]  /*fe40*/  IMAD R66, R4, 0x6, RZ ;  /* 0x0000000604427824 */ /* 0x000fc400078e02ff */
[----:B------:R-:W-:Y:S01]  /*fe50*/  STL [R1+0x1d68], R62 ;  /* 0x001d683e01007387 */ /* 0x000fe20000100800 */
[----:B------:R-:W-:-:S03]  /*fe60*/  IMAD R67, R4, 0xe, RZ ;  /* 0x0000000e04437824 */ /* 0x000fc600078e02ff */
[----:B------:R-:W-:Y:S01]  /*fe70*/  STL [R1+0x19cc], R63 ;  /* 0x0019cc3f01007387 */ /* 0x000fe20000100800 */
[----:B------:R-:W-:-:S03]  /*fe80*/  IMAD.WIDE R44, R66, 0x2, R6 ;  /* 0x00000002422c7825 */ /* 0x000fc600078e0206 */
[----:B------:R-:W-:Y:S01]  /*fe90*/  STL [R1+0x1bf8], R63 ;  /* 0x001bf83f01007387 */ /* 0x000fe20000100800 */
[----:B------:R-:W-:-:S03]  /*fea0*/  IMAD.WIDE R42, R66, 0x2, R8 ;  /* 0x00000002422a7825 */ /* 0x000fc600078e0208 */
[----:B------:R-:W-:Y:S01]  /*feb0*/  STL [R1+0x1d6c], R63 ;  /* 0x001d6c3f01007387 */ /* 0x000fe20000100800 */
[----:B0-----:R-:W-:-:S03]  /*fec0*/  PRMT R59, RZ, 0x7610, R59 ;  /* 0x00007610ff3b7816 */ /* 0x001fc6000000003b */
[----:B------:R-:W-:Y:S01]  /*fed0*/  STL [R1+0x19d8], R64 ;  /* 0x0019d84001007387 */ /* 0x000fe20000100800 */
[----:B------:R-:W-:-:S03]  /*fee0*/  IMAD.WIDE R40, R67, 0x2, R6 ;  /* 0x0000000243287825 */ /* 0x000fc600078e0206 */
[----:B------:R-:W-:Y:S01]  /*fef0*/  STL [R1+0x1bfc], R64 ;  /* 0x001bfc4001007387 */ /* 0x000fe20000100800 */
[----:B------:R-:W-:-:S03]  /*ff00*/  IMAD.WIDE R38, R67, 0x2, R8 ;  /* 0x0000000243267825 */ /* 0x000fc600078e0208 */
[----:B------:R-:W-:Y:S04]  /*ff10*/  STL [R1+0x1d70], R64 ;  /* 0x001d704001007387 */ /* 0x000fe80000100800 */
[----:B------:R-:W-:Y:S04]  /*ff20*/  STL [R1+0x19d4], R65 ;  /* 0x0019d44101007387 */ /* 0x000fe80000100800 */
[----:B------:R-:W-:Y:S04]  /*ff30*/  STL [R1+0x1c00], R65 ;  /* 0x001c004101007387 */ /* 0x000fe80000100800 */
[----:B------:R1:W-:Y:S01]  /*ff40*/  STL [R1+0x1d78], R65 ;  /* 0x001d784101007387 */ /* 0x0003e20000100800 */
[----:B------:R-:W-:-:S03]  /*ff50*/  VIADD R66, R49, 0xffffffe1 ;  /* 0xffffffe131427836 */ /* 0x000fc60000000000 */
[----:B------:R0:W-:Y:S04]  /*ff60*/  STL.64 [R1+0x660], R44 ;  /* 0x0006602c01007387 */ /* 0x0001e80000100a00 */
[----:B------:R-:W-:Y:S01]  /*ff70*/  STL.64 [R1+0x658], R42 ;  /* 0x0006582a01007387 */ /* 0x000fe20000100a00 */
[----:B-1----:R-:W-:-:S03]  /*ff80*/  PRMT R65, RZ, 0x7610, R65 ;  /* 0x00007610ff417816 */ /* 0x002fc60000000041 */
[----:B------:R0:W2:Y:S04]  /*ff90*/  @!P0 LDG.E.U16 R91, desc[UR20][R44.64] ;  /* 0x000000142c5b8981 */ /* 0x0000a8000c1e1500 */
[----:B------:R-:W-:Y:S04]  /*ffa0*/  STL.64 [R1+0x5d8], R40 ;  /* 0x0005d82801007387 */ /* 0x000fe80000100a00 */
[----:B------:R1:W-:Y:S01]  /*ffb0*/  STL.64 [R1+0x5d0], R38 ;  /* 0x0005d02601007387 */ /* 0x0003e20000100a00 */
[----:B0-----:R-:W-:Y:S02]  /*ffc0*/  IMAD.MOV.U32 R45, RZ, RZ, R81 ;  /* 0x000000ffff2d7224 */ /* 0x001fe400078e0051 */
[----:B------:R-:W-:Y:S01]  /*ffd0*/  IMAD.MOV.U32 R81, RZ, RZ, R83 ;  /* 0x000000ffff517224 */ /* 0x000fe200078e0053 */
[----:B------:R1:W2:Y:S01]  /*ffe0*/  @!P3 LDG.E.U16 R59, desc[UR20][R38.64] ;  /* 0x00000014263bb981 */ /* 0x0002a2000c1e1500 */
[----:B------:R-:W-:-:S02]  /*fff0*/  IMAD.MOV.U32 R83, RZ, RZ, R84 ;  /* 0x000000ffff537224 */ /* 0x000fc400078e0054 */
[----:B------:R-:W-:Y:S01]  /*10000*/  IMAD.MOV.U32 R84, RZ, RZ, R85 ;  /* 0x000000ffff547224 */ /* 0x000fe200078e0055 */
[----:B------:R-:W2:Y:S01]  /*10010*/  @!P0 LDG.E.U16 R92, desc[UR20][R42.64] ;  /* 0x000000142a5c8981 */ /* 0x000ea2000c1e1500 */
[----:B------:R-:W-:Y:S01]  /*10020*/  IMAD.MOV.U32 R85, RZ, RZ, R86 ;  /* 0x000000ffff557224 */ /* 0x000fe200078e0056 */
[----:B------:R-:W-:Y:S01]  /*10030*/  ISETP.GE.U32.AND P0, PT, R68, 0x7fffff6a, PT ;  /* 0x7fffff6a4400780c */ /* 0x000fe20003f06070 */
[----:B------:R-:W-:Y:S01]  /*10040*/  IMAD.MOV.U32 R86, RZ, RZ, R88 ;  /* 0x000000ffff567224 */ /* 0x000fe200078e0058 */
[----:B------:R0:W2:Y:S01]  /*10050*/  @!P3 LDG.E.U16 R65, desc[UR20][R40.64] ;  /* 0x000000142841b981 */ /* 0x0000a2000c1e1500 */
[C---:B-1----:R-:W-:Y:S01]  /*10060*/  VIADD R38, R93.reuse, 0x96 ;  /* 0x000000965d267836 */ /* 0x042fe20000000000 */
[----:B------:R-:W-:Y:S01]  /*10070*/  ISETP.GE.U32.AND P3, PT, R66, 0x7fffff62, PT ;  /* 0x7fffff624200780c */ /* 0x000fe20003f66070 */
[----:B------:R-:W-:Y:S02]  /*10080*/  IMAD.MOV.U32 R88, RZ, RZ, R23 ;  /* 0x000000ffff587224 */ /* 0x000fe400078e0017 */
[----:B------:R-:W-:Y:S01]  /*10090*/  IMAD.MOV.U32 R23, RZ, RZ, R76 ;  /* 0x000000ffff177224 */ /* 0x000fe200078e004c */
[----:B------:R1:W-:Y:S01]  /*100a0*/  STL [R1+0x16b0], R38 ;  /* 0x0016b02601007387 */ /* 0x0003e20000100800 */
[----:B------:R-:W-:Y:S01]  /*100b0*/  IABS R66, R38 ;  /* 0x0000002600427213 */ /* 0x000fe20000000000 */
[----:B------:R-:W-:-:S02]  /*100c0*/  VIADD R52, R93, 0x97 ;  /* 0x000000975d347836 */ /* 0x000fc40000000000 */
[----:B------:R-:W-:Y:S02]  /*100d0*/  IMAD.MOV.U32 R76, RZ, RZ, R77 ;  /* 0x000000ffff4c7224 */ /* 0x000fe400078e004d */
[----:B------:R-:W-:Y:S02]  /*100e0*/  IMAD.MOV.U32 R77, RZ, RZ, R70 ;  /* 0x000000ffff4d7224 */ /* 0x000fe400078e0046 */
[----:B------:R-:W-:Y:S02]  /*100f0*/  IMAD.MOV.U32 R47, RZ, RZ, R83 ;  /* 0x000000ffff2f7224 */ /* 0x000fe400078e0053 */
[C---:B-1----:R-:W-:Y:S02]  /*10100*/  VIADD R38, R93.reuse, 0x9d ;  /* 0x0000009d5d267836 */ /* 0x042fe40000000000 */
[----:B------:R-:W-:Y:S02]  /*10110*/  IMAD R70, R4, 0x16, RZ ;  /* 0x0000001604467824 */ /* 0x000fe400078e02ff */
[----:B------:R-:W-:Y:S01]  /*10120*/  IMAD.MOV.U32 R83, RZ, RZ, R88 ;  /* 0x000000ffff537224 */ /* 0x000fe200078e0058 */
[----:B------:R-:W-:Y:S01]  /*10130*/  STL [R1+0x16b8], R52 ;  /* 0x0016b83401007387 */ /* 0x000fe20000100800 */
[----:B------:R-:W-:Y:S01]  /*10140*/  IMAD.MOV.U32 R88, RZ, RZ, R23 ;  /* 0x000000ffff587224 */ /* 0x000fe200078e0017 */
[----:B------:R-:W-:Y:S01]  /*10150*/  PRMT R64, RZ, 0x7610, R64 ;  /* 0x00007610ff407816 */ /* 0x000fe20000000040 */
[----:B------:R-:W-:Y:S01]  /*10160*/  VIADD R23, R93, 0x9c ;  /* 0x0000009c5d177836 */ /* 0x000fe20000000000 */
[----:B------:R1:W-:Y:S01]  /*10170*/  STL [R1+0x16e8], R38 ;  /* 0x0016e82601007387 */ /* 0x0003e20000100800 */
[----:B0-----:R-:W-:-:S03]  /*10180*/  IABS R40, R38 ;  /* 0x0000002600287213 */ /* 0x001fc60000000000 */
[----:B------:R-:W-:Y:S01]  /*10190*/  STL [R1+0x16d8], R23 ;  /* 0x0016d81701007387 */ /* 0x000fe20000100800 */
[----:B-1----:R-:W-:-:S03]  /*101a0*/  IMAD.WIDE R38, R70, 0x2, R6 ;  /* 0x0000000246267825 */ /* 0x002fc600078e0206 */
[----:B------:R-:W-:Y:S04]  /*101b0*/  STL [R1+0x1b78], R23 ;  /* 0x001b781701007387 */ /* 0x000fe80000100800 */
[----:B------:R0:W-:Y:S04]  /*101c0*/  STL.64 [R1+0x558], R38 ;  /* 0x0005582601007387 */ /* 0x0001e80000100a00 */
[----:B------:R-:W2:Y:S04]  /*101d0*/  @!P0 LDG.E.U16 R64, desc[UR20][R38.64] ;  /* 0x0000001426408981 */ /* 0x000ea8000c1e1500 */
[----:B0-----:R-:W2:Y:S01]  /*101e0*/  LDL.LU.64 R38, [R1+0x2098] ;  /* 0x0020980001267983 */ /* 0x001ea20000300a00 */
[----:B------:R-:W-:-:S02]  /*101f0*/  IMAD.MOV.U32 R46, RZ, RZ, R81 ;  /* 0x000000ffff2e7224 */ /* 0x000fc400078e0051 */
[----:B------:R-:W-:Y:S02]  /*10200*/  IMAD.MOV.U32 R81, RZ, RZ, R84 ;  /* 0x000000ffff517224 */ /* 0x000fe400078e0054 */
[----:B------:R-:W-:Y:S02]  /*10210*/  IMAD.MOV.U32 R84, RZ, RZ, R86 ;  /* 0x000000ffff547224 */ /* 0x000fe400078e0056 */
[----:B------:R-:W-:Y:S02]  /*10220*/  IMAD.MOV.U32 R86, RZ, RZ, R76 ;  /* 0x000000ffff567224 */ /* 0x000fe400078e004c */
[----:B------:R-:W-:Y:S01]  /*10230*/  IMAD.MOV.U32 R76, RZ, RZ, R69 ;  /* 0x000000ffff4c7224 */ /* 0x000fe200078e0045 */
[----:B------:R-:W-:Y:S01]  /*10240*/  IABS R67, R52 ;  /* 0x0000003400437213 */ /* 0x000fe20000000000 */
[----:B------:R-:W-:Y:S01]  /*10250*/  IMAD.HI.U32 R69, R0, R66, RZ ;  /* 0x0000004200457227 */ /* 0x000fe200078e00ff */
[----:B------:R-:W-:-:S03]  /*10260*/  PRMT R63, RZ, 0x7610, R63 ;  /* 0x00007610ff3f7816 */ /* 0x000fc6000000003f */
[----:B------:R-:W-:Y:S02]  /*10270*/  IMAD R58, R4, 0x1e, RZ ;  /* 0x0000001e043a7824 */ /* 0x000fe400078e02ff */
[----:B------:R-:W-:Y:S01]  /*10280*/  IMAD.WIDE R42, R70, 0x2, R8 ;  /* 0x00000002462a7825 */ /* 0x000fe200078e0208 */
[----:B------:R-:W-:-:S03]  /*10290*/  IABS R68, R23 ;  /* 0x0000001700447213 */ /* 0x000fc60000000000 */
[----:B------:R-:W-:Y:S01]  /*102a0*/  IMAD.MOV R70, RZ, RZ, -R69 ;  /* 0x000000ffff467224 */ /* 0x000fe200078e0a45 */
[----:B------:R-:W3:Y:S01]  /*102b0*/  @!P0 LDG.E.U16 R63, desc[UR20][R42.64] ;  /* 0x000000142a3f8981 */ /* 0x000ee2000c1e1500 */
[----:B------:R-:W-:Y:S02]  /*102c0*/  IMAD.MOV.U32 R69, RZ, RZ, R40 ;  /* 0x000000ffff457224 */ /* 0x000fe400078e0028 */
[----:B------:R-:W-:-:S04]  /*102d0*/  IMAD.WIDE R50, R58, 0x2, R6 ;  /* 0x000000023a327825 */ /* 0x000fc800078e0206 */
[----:B------:R-:W-:Y:S01]  /*102e0*/  IMAD.HI.U32 R40, R0, R67, RZ ;  /* 0x0000004300287227 */ /* 0x000fe200078e00ff */
[----:B------:R0:W-:Y:S03]  /*102f0*/  STL.64 [R1+0x550], R42 ;  /* 0x0005502a01007387 */ /* 0x0001e60000100a00 */
[C---:B------:R-:W-:Y:S02]  /*10300*/  VIADD R41, R93.reuse, 0x9e ;  /* 0x0000009e5d297836 */ /* 0x040fe40000000000 */
[----:B------:R-:W-:Y:S01]  /*10310*/  IMAD R23, R90, R70, R66 ;  /* 0x000000465a177224 */ /* 0x000fe200078e0242 */
[----:B------:R-:W-:Y:S01]  /*10320*/  STL.64 [R1+0x4d8], R50 ;  /* 0x0004d83201007387 */ /* 0x000fe20000100a00 */
[----:B------:R-:W-:Y:S02]  /*10330*/  IMAD.MOV R44, RZ, RZ, -R40 ;  /* 0x000000ffff2c7224 */ /* 0x000fe400078e0a28 */
[----:B------:R-:W-:-:S02]  /*10340*/  VIADD R40, R93, 0x9f ;  /* 0x0000009f5d287836 */ /* 0x000fc40000000000 */
[----:B------:R-:W-:Y:S01]  /*10350*/  IMAD.HI.U32 R66, R0, R68, RZ ;  /* 0x0000004400427227 */ /* 0x000fe200078e00ff */
[----:B0-----:R-:W3:Y:S03]  /*10360*/  LDL.LU.64 R42, [R1+0x2090] ;  /* 0x00209000012a7983 */ /* 0x001ee60000300a00 */
[----:B------:R-:W-:Y:S01]  /*10370*/  IMAD R44, R90, R44, R67 ;  /* 0x0000002c5a2c7224 */ /* 0x000fe200078e0243 */
[----:B------:R0:W-:Y:S01]  /*10380*/  STL [R1+0x16f4], R41 ;  /* 0x0016f42901007387 */ /* 0x0001e20000100800 */
[----:B------:R-:W-:-:S03]  /*10390*/  IMAD.MOV R66, RZ, RZ, -R66 ;  /* 0x000000ffff427224 */ /* 0x000fc600078e0a42 */
[----:B------:R-:W-:Y:S04]  /*103a0*/  STL [R1+0x1c04], R23 ;  /* 0x001c041701007387 */ /* 0x000fe80000100800 */
[----:B------:R-:W-:Y:S04]  /*103b0*/  STL [R1+0x1d80], R23 ;  /* 0x001d801701007387 */ /* 0x000fe80000100800 */
[----:B------:R-:W-:Y:S04]  /*103c0*/  STL [R1+0x16fc], R40 ;  /* 0x0016fc2801007387 */ /* 0x000fe80000100800 */
[----:B------:R-:W-:Y:S04]  /*103d0*/  STL [R1+0x1c08], R52 ;  /* 0x001c083401007387 */ /* 0x000fe80000100800 */
[----:B------:R-:W-:Y:S01]  /*103e0*/  STL [R1+0x1d84], R52 ;  /* 0x001d843401007387 */ /* 0x000fe20000100800 */
[----:B------:R-:W-:-:S03]  /*103f0*/  IABS R70, R41 ;  /* 0x0000002900467213 */ /* 0x000fc60000000000 */
[----:B------:R1:W-:Y:S01]  /*10400*/  STL [R1+0x788], R44 ;  /* 0x0007882c01007387 */ /* 0x0003e20000100800 */
[----:B0-----:R-:W-:-:S04]  /*10410*/  IMAD.HI.U32 R41, R0, R69, RZ ;  /* 0x0000004500297227 */ /* 0x001fc800078e00ff */
[----:B-1----:R-:W-:Y:S02]  /*10420*/  IMAD R44, R90, R66, R68 ;  /* 0x000000425a2c7224 */ /* 0x002fe400078e0244 */
[----:B------:R-:W-:-:S03]  /*10430*/  IMAD.MOV R41, RZ, RZ, -R41 ;  /* 0x000000ffff297224 */ /* 0x000fc600078e0a29 */
[----:B------:R0:W-:Y:S01]  /*10440*/  STL [R1+0x790], R44 ;  /* 0x0007902c01007387 */ /* 0x0001e20000100800 */
[----:B------:R-:W-:Y:S01]  /*10450*/  IABS R67, R40 ;  /* 0x0000002800437213 */ /* 0x000fe20000000000 */
[----:B------:R-:W-:Y:S02]  /*10460*/  IMAD R41, R90, R41, R69 ;  /* 0x000000295a297224 */ /* 0x000fe400078e0245 */
[----:B------:R-:W-:-:S04]  /*10470*/  IMAD.HI.U32 R40, R0, R70, RZ ;  /* 0x0000004600287227 */ /* 0x000fc800078e00ff */
[----:B0-----:R-:W-:Y:S02]  /*10480*/  IMAD.MOV.U32 R44, RZ, RZ, R47 ;  /* 0x000000ffff2c7224 */ /* 0x001fe400078e002f */
[----:B------:R-:W-:Y:S02]  /*10490*/  IMAD.MOV.U32 R47, RZ, RZ, R46 ;  /* 0x000000ffff2f7224 */ /* 0x000fe400078e002e */
[----:B------:R-:W-:Y:S01]  /*104a0*/  IMAD.MOV.U32 R46, RZ, RZ, R45 ;  /* 0x000000ffff2e7224 */ /* 0x000fe200078e002d */
[----:B------:R-:W-:Y:S01]  /*104b0*/  MOV R45, R79 ;  /* 0x0000004f002d7202 */ /* 0x000fe20000000f00 */
[----:B------:R-:W-:Y:S02]  /*104c0*/  IMAD.MOV.U32 R79, RZ, RZ, R80 ;  /* 0x000000ffff4f7224 */ /* 0x000fe400078e0050 */
[----:B------:R-:W-:Y:S02]  /*104d0*/  IMAD.MOV.U32 R80, RZ, RZ, R20 ;  /* 0x000000ffff507224 */ /* 0x000fe400078e0014 */
[----:B------:R-:W-:-:S02]  /*104e0*/  VIADD R20, R93, 0xa4 ;  /* 0x000000a45d147836 */ /* 0x000fc40000000000 */
[----:B------:R-:W-:Y:S01]  /*104f0*/  IMAD.MOV.U32 R66, RZ, RZ, R67 ;  /* 0x000000ffff427224 */ /* 0x000fe200078e0043 */
[----:B------:R0:W-:Y:S01]  /*10500*/  STL [R1+0x798], R41 ;  /* 0x0007982901007387 */ /* 0x0001e20000100800 */
[----:B------:R-:W-:Y:S01]  /*10510*/  IMAD.MOV R67, RZ, RZ, -R40 ;  /* 0x000000ffff437224 */ /* 0x000fe200078e0a28 */
[----:B------:R-:W-:Y:S02]  /*10520*/  IABS R40, R20 ;  /* 0x0000001400287213 */ /* 0x000fe40000000000 */
[----:B------:R1:W-:Y:S01]  /*10530*/  STL [R1+0x1720], R20 ;  /* 0x0017201401007387 */ /* 0x0003e20000100800 */
[C---:B------:R-:W-:Y:S02]  /*10540*/  VIADD R48, R93.reuse, 0xa5 ;  /* 0x000000a55d307836 */ /* 0x040fe40000000000 */
[----:B------:R-:W-:Y:S02]  /*10550*/  IMAD R53, R90, R67, R70 ;  /* 0x000000435a357224 */ /* 0x000fe400078e0246 */
[----:B0-----:R-:W-:-:S02]  /*10560*/  VIADD R41, R93, 0xa6 ;  /* 0x000000a65d297836 */ /* 0x001fc40000000000 */
[C---:B-1----:R-:W-:Y:S01]  /*10570*/  IMAD.HI.U32 R20, R0.reuse, R66, RZ ;  /* 0x0000004200147227 */ /* 0x042fe200078e00ff */
[----:B------:R-:W-:Y:S03]  /*10580*/  STL [R1+0x172c], R48 ;  /* 0x00172c3001007387 */ /* 0x000fe60000100800 */
[----:B------:R-:W-:Y:S01]  /*10590*/  IMAD.MOV R70, RZ, RZ, -R20 ;  /* 0x000000ffff467224 */ /* 0x000fe200078e0a14 */
[----:B------:R0:W-:Y:S01]  /*105a0*/  STL [R1+0x1734], R41 ;  /* 0x0017342901007387 */ /* 0x0001e20000100800 */
[----:B------:R-:W-:Y:S01]  /*105b0*/  IMAD.MOV.U32 R67, RZ, RZ, R40 ;  /* 0x000000ffff437224 */ /* 0x000fe200078e0028 */
[----:B------:R-:W-:Y:S01]  /*105c0*/  IABS R68, R48 ;  /* 0x0000003000447213 */ /* 0x000fe20000000000 */
[----:B------:R-:W-:Y:S01]  /*105d0*/  VIADD R40, R93, 0xa7 ;  /* 0x000000a75d287836 */ /* 0x000fe20000000000 */
[----:B------:R-:W-:Y:S01]  /*105e0*/  IABS R69, R41 ;  /* 0x0000002900457213 */ /* 0x000fe20000000000 */
[----:B------:R-:W-:Y:S01]  /*105f0*/  STL [R1+0x1c0c], R53 ;  /* 0x001c0c3501007387 */ /* 0x000fe20000100800 */
[----:B------:R-:W-:-:S04]  /*10600*/  IMAD.HI.U32 R20, R0, R67, RZ ;  /* 0x0000004300147227 */ /* 0x000fc800078e00ff */
[----:B0-----:R-:W-:Y:S01]  /*10610*/  IMAD R41, R90, R70, R66 ;  /* 0x000000465a297224 */ /* 0x001fe200078e0242 */
[----:B------:R-:W-:Y:S01]  /*10620*/  STL [R1+0x1d88], R53 ;  /* 0x001d883501007387 */ /* 0x000fe20000100800 */
[----:B------:R-:W-:Y:S01]  /*10630*/  IABS R66, R40 ;  /* 0x0000002800427213 */ /* 0x000fe20000000000 */
[----:B------:R-:W-:Y:S02]  /*10640*/  IMAD.HI.U32 R70, R0, R68, RZ ;  /* 0x0000004400467227 */ /* 0x000fe400078e00ff */
[----:B------:R0:W-:Y:S02]  /*10650*/  STL [R1+0x1730], R40 ;  /* 0x0017302801007387 */ /* 0x0001e40000100800 */
[----:B------:R-:W-:Y:S02]  /*10660*/  IMAD.MOV R20, RZ, RZ, -R20 ;  /* 0x000000ffff147224 */ /* 0x000fe400078e0a14 */
[----:B------:R1:W-:Y:S01]  /*10670*/  STL [R1+0x7ac], R41 ;  /* 0x0007ac2901007387 */ /* 0x0003e20000100800 */
[----:B------:R-:W-:-:S02]  /*10680*/  IMAD.MOV R70, RZ, RZ, -R70 ;  /* 0x000000ffff467224 */ /* 0x000fc400078e0a46 */
[----:B0-----:R-:W-:-:S04]  /*10690*/  IMAD.HI.U32 R40, R0, R69, RZ ;  /* 0x0000004500287227 */ /* 0x001fc800078e00ff */
[----:B-1----:R-:W-:Y:S02]  /*106a0*/  VIADD R41, R49, 0xfffffff8 ;  /* 0xfffffff831297836 */ /* 0x002fe40000000000 */
[----:B------:R-:W-:Y:S02]  /*106b0*/  IMAD.MOV R40, RZ, RZ, -R40 ;  /* 0x000000ffff287224 */ /* 0x000fe400078e0a28 */
[C---:B------:R-:W-:Y:S01]  /*106c0*/  IMAD R20, R90.reuse, R20, R67 ;  /* 0x000000145a147224 */ /* 0x040fe200078e0243 */
[----:B------:R-:W-:Y:S01]  /*106d0*/  ISETP.GE.U32.AND P0, PT, R41, 0x7fffff79, PT ;  /* 0x7fffff792900780c */ /* 0x000fe20003f06070 */
[C---:B------:R-:W-:Y:S02]  /*106e0*/  IMAD R41, R90.reuse, R70, R68 ;  /* 0x000000465a297224 */ /* 0x040fe400078e0244 */
[----:B------:R-:W-:Y:S01]  /*106f0*/  IMAD R40, R90, R40, R69 ;  /* 0x000000285a287224 */ /* 0x000fe200078e0245 */
[----:B------:R-:W-:Y:S01]  /*10700*/  PRMT R55, RZ, 0x7610, R55 ;  /* 0x00007610ff377816 */ /* 0x000fe20000000037 */
[----:B------:R-:W-:Y:S01]  /*10710*/  STL [R1+0x1c10], R20 ;  /* 0x001c101401007387 */ /* 0x000fe20000100800 */
[----:B------:R-:W-:-:S03]  /*10720*/  IMAD R68, R4, 0x7, RZ ;  /* 0x0000000704447824 */ /* 0x000fc600078e02ff */
[----:B------:R-:W-:Y:S04]  /*10730*/  STL [R1+0x1d8c], R20 ;  /* 0x001d8c1401007387 */ /* 0x000fe80000100800 */
[----:B------:R-:W-:Y:S04]  /*10740*/  STL [R1+0x7a4], R41 ;  /* 0x0007a42901007387 */ /* 0x000fe80000100800 */
[----:B------:R0:W-:Y:S04]  /*10750*/  STL [R1+0x7b0], R40 ;  /* 0x0007b02801007387 */ /* 0x0001e80000100800 */
[----:B------:R1:W4:Y:S01]  /*10760*/  @!P3 LDG.E.U16 R55, desc[UR20][R50.64] ;  /* 0x000000143237b981 */ /* 0x000322000c1e1500 */
[----:B0-----:R-:W-:-:S04]  /*10770*/  IMAD.WIDE R40, R68, 0x2, R8 ;  /* 0x0000000244287825 */ /* 0x001fc800078e0208 */
[----:B-1----:R-:W-:-:S04]  /*10780*/  IMAD.WIDE R50, R68, 0x2, R6 ;  /* 0x0000000244327825 */ /* 0x002fc800078e0206 */
[----:B------:R-:W-:Y:S02]  /*10790*/  IMAD.MOV.U32 R68, RZ, RZ, R50 ;  /* 0x000000ffff447224 */ /* 0x000fe400078e0032 */
[----:B------:R-:W-:Y:S01]  /*107a0*/  IMAD.MOV.U32 R69, RZ, RZ, R51 ;  /* 0x000000ffff457224 */ /* 0x000fe200078e0033 */
[----:B--2---:R-:W-:Y:S02]  /*107b0*/  PRMT R38, RZ, 0x7610, R38 ;  /* 0x00007610ff267816 */ /* 0x004fe40000000026 */
[----:B------:R-:W-:-:S04]  /*107c0*/  PRMT R39, RZ, 0x7610, R39 ;  /* 0x00007610ff277816 */ /* 0x000fc80000000027 */
[----:B------:R-:W2:Y:S04]  /*107d0*/  @!P0 LDG.E.U16 R38, desc[UR20][R40.64] ;  /* 0x0000001428268981 */ /* 0x000ea8000c1e1500 */
[----:B------:R0:W4:Y:S01]  /*107e0*/  @!P0 LDG.E.U16 R39, desc[UR20][R68.64] ;  /* 0x0000001444278981 */ /* 0x000122000c1e1500 */
[----:B------:R-:W-:-:S04]  /*107f0*/  IMAD.HI.U32 R67, R0, R66, RZ ;  /* 0x0000004200437227 */ /* 0x000fc800078e00ff */
[----:B------:R-:W-:Y:S01]  /*10800*/  IMAD.MOV R67, RZ, RZ, -R67 ;  /* 0x000000ffff437224 */ /* 0x000fe200078e0a43 */
[----:B------:R1:W-:Y:S01]  /*10810*/  STL.64 [R1+0x650], R50 ;  /* 0x0006503201007387 */ /* 0x0003e20000100a00 */
[----:B------:R-:W-:-:S05]  /*10820*/  VIADD R48, R93, 0xac ;  /* 0x000000ac5d307836 */ /* 0x000fca0000000000 */
[----:B------:R-:W-:Y:S01]  /*10830*/  STL [R1+0x1744], R48 ;  /* 0x0017443001007387 */ /* 0x000fe20000100800 */
[----:B-1----:R-:W-:Y:S02]  /*10840*/  IMAD R50, R90, R67, R66 ;  /* 0x000000435a327224 */ /* 0x002fe400078e0242 */
[----:B------:R-:W-:-:S03]  /*10850*/  VIADD R67, R49, 0xfffffff0 ;  /* 0xfffffff031437836 */ /* 0x000fc60000000000 */
[----:B------:R-:W-:Y:S02]  /*10860*/  STL [R1+0x1c14], R50 ;  /* 0x001c143201007387 */ /* 0x000fe40000100800 */
[----:B------:R-:W-:Y:S02]  /*10870*/  ISETP.GE.U32.AND P0, PT, R67, 0x7fffff71, PT ;  /* 0x7fffff714300780c */ /* 0x000fe40003f06070 */
[----:B------:R-:W-:Y:S04]  /*10880*/  STL [R1+0x1d90], R50 ;  /* 0x001d903201007387 */ /* 0x000fe80000100800 */
[----:B------:R1:W-:Y:S01]  /*10890*/  STL.64 [R1+0x640], R40 ;  /* 0x0006402801007387 */ /* 0x0003e20000100a00 */
[----:B0-----:R-:W-:Y:S01]  /*108a0*/  IMAD R69, R4, 0xf, RZ ;  /* 0x0000000f04457824 */ /* 0x001fe200078e02ff */
[----:B---3--:R-:W-:-:S02]  /*108b0*/  PRMT R42, RZ, 0x7610, R42 ;  /* 0x00007610ff2a7816 */ /* 0x008fc4000000002a */
[----:B------:R-:W-:Y:S01]  /*108c0*/  PRMT R43, RZ, 0x7610, R43 ;  /* 0x00007610ff2b7816 */ /* 0x000fe2000000002b */
[----:B-1----:R-:W-:-:S05]  /*108d0*/  IMAD.WIDE R40, R69, 0x2, R8 ;  /* 0x0000000245287825 */ /* 0x002fca00078e0208 */
[----:B------:R-:W3:Y:S04]  /*108e0*/  @!P0 LDG.E.U16 R42, desc[UR20][R40.64] ;  /* 0x00000014282a8981 */ /* 0x000ee8000c1e1500 */
[----:B--2---:R0:W-:Y:S02]  /*108f0*/  STL [R1+0xec4], R38 ;  /* 0x000ec42601007387 */ /* 0x0041e40000100800 */
[----:B0-----:R-:W-:-:S05]  /*10900*/  VIADD R38, R93, 0xad ;  /* 0x000000ad5d267836 */ /* 0x001fca0000000000 */
[----:B------:R-:W-:Y:S01]  /*10910*/  STL [R1+0x174c], R38 ;  /* 0x00174c2601007387 */ /* 0x000fe20000100800 */
[----:B------:R-:W-:-:S03]  /*10920*/  IABS R67, R38 ;  /* 0x0000002600437213 */ /* 0x000fc60000000000 */
[----:B----4-:R0:W-:Y:S02]  /*10930*/  STL [R1+0xec8], R39 ;  /* 0x000ec82701007387 */ /* 0x0101e40000100800 */
[----:B0-----:R-:W-:-:S05]  /*10940*/  IMAD.WIDE R38, R69, 0x2, R6 ;  /* 0x0000000245267825 */ /* 0x001fca00078e0206 */
[----:B------:R-:W2:Y:S01]  /*10950*/  @!P0 LDG.E.U16 R43, desc[UR20][R38.64] ;  /* 0x00000014262b8981 */ /* 0x000ea2000c1e1500 */
[----:B------:R-:W-:Y:S01]  /*10960*/  IABS R66, R48 ;  /* 0x0000003000427213 */ /* 0x000fe20000000000 */
[----:B------:R-:W-:Y:S02]  /*10970*/  VIADD R69, R49, 0xffffffe8 ;  /* 0xffffffe831457836 */ /* 0x000fe40000000000 */
[----:B------:R0:W-:Y:S02]  /*10980*/  STL.64 [R1+0x5c8], R38 ;  /* 0x0005c82601007387 */ /* 0x0001e40000100a00 */
[----:B------:R-:W-:Y:S02]  /*10990*/  IMAD.HI.U32 R68, R0, R66, RZ ;  /* 0x0000004200447227 */ /* 0x000fe400078e00ff */
[----:B------:R1:W-:Y:S01]  /*109a0*/  STL.64 [R1+0x5c0], R40 ;  /* 0x0005c02801007387 */ /* 0x0003e20000100a00 */
[----:B------:R-:W-:Y:S01]  /*109b0*/  ISETP.GE.U32.AND P0, PT, R69, 0x7fffff69, PT ;  /* 0x7fffff694500780c */ /* 0x000fe20003f06070 */
[----:B------:R-:W-:-:S02]  /*109c0*/  IMAD.MOV R68, RZ, RZ, -R68 ;  /* 0x000000ffff447224 */ /* 0x000fc400078e0a44 */
[----:B0-----:R-:W4:Y:S04]  /*109d0*/  LDL.LU.64 R38, [R1+0x2088] ;  /* 0x0020880001267983 */ /* 0x001f280000300a00 */
[----:B-1----:R-:W4:Y:S04]  /*109e0*/  LDL.LU.64 R40, [R1+0x2080] ;  /* 0x0020800001287983 */ /* 0x002f280000300a00 */
[----:B---3--:R0:W-:Y:S01]  /*109f0*/  STL [R1+0xe8c], R42 ;  /* 0x000e8c2a01007387 */ /* 0x0081e20000100800 */
[----:B------:R-:W-:Y:S02]  /*10a00*/  IMAD.MOV.U32 R51, RZ, RZ, R46 ;  /* 0x000000ffff337224 */ /* 0x000fe400078e002e */
[----:B------:R-:W-:-:S02]  /*10a10*/  IMAD.MOV.U32 R46, RZ, RZ, R83 ;  /* 0x000000ffff2e7224 */ /* 0x000fc400078e0053 */
[----:B------:R-:W-:Y:S01]  /*10a20*/  IMAD.MOV.U32 R83, RZ, RZ, R85 ;  /* 0x000000ffff537224 */ /* 0x000fe200078e0055 */
[----:B------:R-:W-:Y:S01]  /*10a30*/  PRMT R71, RZ, 0x7610, R71 ;  /* 0x00007610ff477816 */ /* 0x000fe20000000047 */
[----:B------:R-:W-:Y:S02]  /*10a40*/  IMAD.MOV.U32 R85, RZ, RZ, R88 ;  /* 0x000000ffff557224 */ /* 0x000fe400078e0058 */
[----:B------:R-:W-:Y:S02]  /*10a50*/  IMAD.MOV.U32 R48, RZ, RZ, R79 ;  /* 0x000000ffff307224 */ /* 0x000fe400078e004f */
[----:B------:R-:W-:Y:S01]  /*10a60*/  IMAD.MOV.U32 R88, RZ, RZ, R78 ;  /* 0x000000ffff587224 */ /* 0x000fe200078e004e */
[----:B------:R-:W-:Y:S01]  /*10a70*/  PRMT R73, RZ, 0x7610, R73 ;  /* 0x00007610ff497816 */ /* 0x000fe20000000049 */
[----:B------:R-:W-:Y:S02]  /*10a80*/  IMAD.MOV.U32 R62, RZ, RZ, R44 ;  /* 0x000000ffff3e7224 */ /* 0x000fe400078e002c */
[----:B0-----:R-:W-:-:S02]  /*10a90*/  IMAD.MOV.U32 R42, RZ, RZ, R47 ;  /* 0x000000ffff2a7224 */ /* 0x001fc400078e002f */
[----:B------:R-:W-:Y:S02]  /*10aa0*/  IMAD.MOV.U32 R44, RZ, RZ, R80 ;  /* 0x000000ffff2c7224 */ /* 0x000fe400078e0050 */
[----:B------:R-:W-:Y:S01]  /*10ab0*/  IMAD.MOV.U32 R47, RZ, RZ, R81 ;  /* 0x000000ffff2f7224 */ /* 0x000fe200078e0051 */
[----:B--2---:R0:W-:Y:S02]  /*10ac0*/  STL [R1+0xe90], R43 ;  /* 0x000e902b01007387 */ /* 0x0041e40000100800 */
[----:B0-----:R-:W-:Y:S02]  /*10ad0*/  IMAD.MOV.U32 R43, RZ, RZ, R45 ;  /* 0x000000ffff2b7224 */ /* 0x001fe400078e002d */
[----:B------:R-:W-:Y:S02]  /*10ae0*/  IMAD.MOV.U32 R45, RZ, RZ, R84 ;  /* 0x000000ffff2d7224 */ /* 0x000fe400078e0054 */
[----:B------:R-:W-:Y:S02]  /*10af0*/  IMAD.MOV.U32 R84, RZ, RZ, R86 ;  /* 0x000000ffff547224 */ /* 0x000fe400078e0056 */
[----:B------:R-:W-:-:S02]  /*10b00*/  IMAD.MOV.U32 R86, RZ, RZ, R21 ;  /* 0x000000ffff567224 */ /* 0x000fc400078e0015 */
[----:B------:R-:W-:Y:S02]  /*10b10*/  IMAD R21, R90, R68, R66 ;  /* 0x000000445a157224 */ /* 0x000fe400078e0242 */
[----:B------:R-:W-:-:S04]  /*10b20*/  IMAD R68, R4, 0x17, RZ ;  /* 0x0000001704447824 */ /* 0x000fc800078e02ff */
[----:B------:R-:W-:-:S04]  /*10b30*/  IMAD.WIDE R78, R68, 0x2, R6 ;  /* 0x00000002444e7825 */ /* 0x000fc800078e0206 */
[----:B------:R-:W-:Y:S01]  /*10b40*/  IMAD.WIDE R80, R68, 0x2, R8 ;  /* 0x0000000244507825 */ /* 0x000fe200078e0208 */
[----:B------:R-:W2:Y:S04]  /*10b50*/  @!P0 LDG.E.U16 R71, desc[UR20][R78.64] ;  /* 0x000000144e478981 */ /* 0x000ea8000c1e1500 */
[----:B------:R-:W3:Y:S01]  /*10b60*/  @!P0 LDG.E.U16 R73, desc[UR20][R80.64] ;  /* 0x0000001450498981 */ /* 0x000ee2000c1e1500 */
[----:B------:R-:W-:-:S04]  /*10b70*/  IMAD.HI.U32 R66, R0, R67, RZ ;  /* 0x0000004300427227 */ /* 0x000fc800078e00ff */
[----:B------:R-:W-:Y:S01]  /*10b80*/  IMAD.MOV R66, RZ, RZ, -R66 ;  /* 0x000000ffff427224 */ /* 0x000fe200078e0a42 */
[----:B------:R-:W-:Y:S03]  /*10b90*/  STL [R1+0x1c18], R21 ;  /* 0x001c181501007387 */ /* 0x000fe60000100800 */
[----:B------:R-:W-:Y:S01]  /*10ba0*/  IMAD R67, R90, R66, R67 ;  /* 0x000000425a437224 */ /* 0x000fe200078e0243 */
[----:B------:R-:W-:Y:S01]  /*10bb0*/  STL [R1+0x1d94], R21 ;  /* 0x001d941501007387 */ /* 0x000fe20000100800 */
[----:B------:R-:W-:Y:S02]  /*10bc0*/  IMAD.MOV.U32 R66, RZ, RZ, R62 ;  /* 0x000000ffff427224 */ /* 0x000fe400078e003e */
[----:B------:R-:W-:Y:S01]  /*10bd0*/  IMAD.MOV.U32 R62, RZ, RZ, R48 ;  /* 0x000000ffff3e7224 */ /* 0x000fe200078e0030 */
[----:B------:R-:W-:Y:S01]  /*10be0*/  STL.64 [R1+0x548], R78 ;  /* 0x0005484e01007387 */ /* 0x000fe20000100a00 */
[----:B------:R-:W-:Y:S01]  /*10bf0*/  MOV R48, R45 ;  /* 0x0000002d00307202 */ /* 0x000fe20000000f00 */
[----:B------:R-:W-:-:S02]  /*10c00*/  IMAD.MOV.U32 R45, RZ, RZ, R86 ;  /* 0x000000ffff2d7224 */ /* 0x000fc400078e0056 */
[----:B------:R-:W-:Y:S01]  /*10c10*/  STL.64 [R1+0x540], R80 ;  /* 0x0005405001007387 */ /* 0x000fe20000100a00 */
[----:B------:R-:W-:-:S03]  /*10c20*/  IMAD.MOV.U32 R86, RZ, RZ, R76 ;  /* 0x000000ffff567224 */ /* 0x000fc600078e004c */
[----:B------:R0:W-:Y:S04]  /*10c30*/  STL [R1+0x7c8], R67 ;  /* 0x0007c84301007387 */ /* 0x0001e80000100800 */
[----:B------:R-:W4:Y:S01]  /*10c40*/  LDL.LU R76, [R1+0x974] ;  /* 0x00097400014c7983 */ /* 0x000f220000300800 */
[----:B------:R-:W-:Y:S02]  /*10c50*/  IMAD.MOV.U32 R69, RZ, RZ, R51 ;  /* 0x000000ffff457224 */ /* 0x000fe400078e0033 */
[----:B0-----:R-:W-:Y:S02]  /*10c60*/  IMAD.MOV.U32 R67, RZ, RZ, R42 ;  /* 0x000000ffff437224 */ /* 0x001fe400078e002a */
[----:B------:R-:W-:Y:S02]  /*10c70*/  IMAD.MOV.U32 R42, RZ, RZ, R44 ;  /* 0x000000ffff2a7224 */ /* 0x000fe400078e002c */
[----:B------:R-:W-:-:S02]  /*10c80*/  IMAD.MOV.U32 R44, RZ, RZ, R83 ;  /* 0x000000ffff2c7224 */ /* 0x000fc400078e0053 */
[----:B------:R-:W-:Y:S02]  /*10c90*/  IMAD.MOV.U32 R83, RZ, RZ, R88 ;  /* 0x000000ffff537224 */ /* 0x000fe400078e0058 */
[----:B------:R-:W-:Y:S02]  /*10ca0*/  IMAD.MOV.U32 R88, RZ, RZ, R77 ;  /* 0x000000ffff587224 */ /* 0x000fe400078e004d */
[----:B------:R-:W4:Y:S01]  /*10cb0*/  LDL.LU R77, [R1+0x970] ;  /* 0x00097000014d7983 */ /* 0x000f220000300800 */
[----:B------:R-:W-:Y:S02]  /*10cc0*/  IMAD.MOV.U32 R51, RZ, RZ, R47 ;  /* 0x000000ffff337224 */ /* 0x000fe400078e002f */
[----:B------:R-:W-:Y:S01]  /*10cd0*/  IMAD.MOV.U32 R47, RZ, RZ, R84 ;  /* 0x000000ffff2f7224 */ /* 0x000fe200078e0054 */
[----:B------:R-:W4:Y:S01]  /*10ce0*/  LDL.LU R79, [R1+0x2078] ;  /* 0x00207800014f7983 */ /* 0x000f220000300800 */
[----:B------:R-:W-:-:S03]  /*10cf0*/  IMAD.MOV.U32 R84, RZ, RZ, R89 ;  /* 0x000000ffff547224 */ /* 0x000fc600078e0059 */
[----:B------:R-:W4:Y:S01]  /*10d00*/  LDL.LU R78, [R1+0x96c] ;  /* 0x00096c00014e7983 */ /* 0x000f220000300800 */
[----:B------:R-:W-:Y:S02]  /*10d10*/  IMAD.MOV.U32 R70, RZ, RZ, R43 ;  /* 0x000000ffff467224 */ /* 0x000fe400078e002b */
[----:B------:R-:W-:Y:S02]  /*10d20*/  IMAD.MOV.U32 R89, RZ, RZ, R72 ;  /* 0x000000ffff597224 */ /* 0x000fe400078e0048 */
[----:B------:R-:W-:Y:S02]  /*10d30*/  IMAD.MOV.U32 R43, RZ, RZ, R46 ;  /* 0x000000ffff2b7224 */ /* 0x000fe400078e002e */
[----:B------:R-:W-:Y:S02]  /*10d40*/  IMAD.MOV.U32 R46, RZ, RZ, R85 ;  /* 0x000000ffff2e7224 */ /* 0x000fe400078e0055 */
[----:B------:R-:W-:Y:S02]  /*10d50*/  IMAD.MOV.U32 R85, RZ, RZ, R75 ;  /* 0x000000ffff557224 */ /* 0x000fe400078e004b */
[----:B------:R-:W-:Y:S01]  /*10d60*/  IMAD.MOV.U32 R75, RZ, RZ, R74 ;  /* 0x000000ffff4b7224 */ /* 0x000fe200078e004a */
[----:B--2---:R0:W-:Y:S04]  /*10d70*/  STL [R1+0xe88], R71 ;  /* 0x000e884701007387 */ /* 0x0041e80000100800 */
[----:B0-----:R-:W2:Y:S04]  /*10d80*/  LDL.LU R71, [R1+0x968] ;  /* 0x0009680001477983 */ /* 0x001ea80000300800 */
[----:B------:R-:W2:Y:S04]  /*10d90*/  LDL.LU R72, [R1+0x964] ;  /* 0x0009640001487983 */ /* 0x000ea80000300800 */
[----:B------:R-:W2:Y:S04]  /*10da0*/  LDL.LU.64 R80, [R1+0x2070] ;  /* 0x0020700001507983 */ /* 0x000ea80000300a00 */
[----:B---3--:R0:W-:Y:S04]  /*10db0*/  STL [R1+0xe84], R73 ;  /* 0x000e844901007387 */ /* 0x0081e80000100800 */
[----:B0-----:R-:W3:Y:S04]  /*10dc0*/  LDL.LU R73, [R1+0x960] ;  /* 0x0009600001497983 */ /* 0x001ee80000300800 */
[----:B------:R-:W3:Y:S01]  /*10dd0*/  LDL.LU R74, [R1+0x95c] ;  /* 0x00095c00014a7983 */ /* 0x000ee20000300800 */
[----:B------:R-:W-:-:S04]  /*10de0*/  @!UP1 UIADD3 UR10, UPT, UPT, -UR10, 0x100000, URZ ;  /* 0x001000000a0a9890 */ /* 0x000fc8000fffe1ff */
[----:B------:R-:W-:Y:S02]  /*10df0*/  @!UP1 USHF.L.U32 UR11, UR10, 0xb, URZ ;  /* 0x0000000b0a0b9899 */ /* 0x000fe400080006ff */
[----:B------:R-:W-:Y:S01]  /*10e00*/  @!UP1 USHF.L.U32 UR10, UR10, 0x1, URZ ;  /* 0x000000010a0a9899 */ /* 0x000fe200080006ff */
[----:B------:R-:W-:-:S11]  /*10e10*/  VOTEU.ALL UP1, P1 ;  /* 0x0000000000ff7886 */ /* 0x000fd60000820000 */
[----:B------:R0:W1:Y:S01]  /*10e20*/  @!UP1 SYNCS.EXCH.64 URZ, [UR4+0x40008], UR10 ;  /* 0x0400080a04ff95b2 */ /* 0x0000620008000100 */
[----:B----4-:R4:W-:Y:S04]  /*10e30*/  STS.U16 [R3+UR4+0x2800], R76 ;  /* 0x0028004c03007988 */ /* 0x0109e80008000404 */
[----:B------:R4:W-:Y:S04]  /*10e40*/  STS.U16 [R3+UR4+0x9000], R44 ;  /* 0x0090002c03007988 */ /* 0x0009e80008000404 */
[----:B------:R1:W-:Y:S01]  /*10e50*/  STS.U16 [R3+UR4+0x9800], R83 ;  /* 0x0098005303007988 */ /* 0x0003e20008000404 */
[----:B------:R-:W-:Y:S01]  /*10e60*/  VIADD R68, R49, 0xffffffe0 ;  /* 0xffffffe031447836 */ /* 0x000fe20000000000 */
[----:B------:R-:W-:Y:S01]  /*10e70*/  PRMT R54, RZ, 0x7610, R54 ;  /* 0x00007610ff367816 */ /* 0x000fe20000000036 */
[----:B0-----:R-:W0:Y:S01]  /*10e80*/  LDCU UR10, c[0x0][0x3b0] ;  /* 0x00007600ff0a77ac */ /* 0x001e220008000800 */
[----:B----4-:R-:W4:Y:S01]  /*10e90*/  LDL.LU R76, [R1+0x958] ;  /* 0x00095800014c7983 */ /* 0x010f220000300800 */
[----:B------:R-:W-:-:S02]  /*10ea0*/  PRMT R60, RZ, 0x7610, R60 ;  /* 0x00007610ff3c7816 */ /* 0x000fc4000000003c */
[----:B------:R-:W-:Y:S01]  /*10eb0*/  PRMT R61, RZ, 0x7610, R61 ;  /* 0x00007610ff3d7816 */ /* 0x000fe2000000003d */
[----:B------:R-:W4:Y:S01]  /*10ec0*/  LDL.LU R44, [R1+0x954] ;  /* 0x00095400012c7983 */ /* 0x000f220000300800 */
[----:B------:R-:W-:Y:S01]  /*10ed0*/  PRMT R50, RZ, 0x7610, R50 ;  /* 0x00007610ff327816 */ /* 0x000fe20000000032 */
[----:B------:R-:W0:Y:S02]  /*10ee0*/  LDCU UR11, c[0x0][0x3b0] ;  /* 0x00007600ff0b77ac */ /* 0x000e240008000800 */
[----:B------:R0:W-:Y:S04]  /*10ef0*/  STS.U16 [R3+UR4+0x1c00], R84 ;  /* 0x001c005403007988 */ /* 0x0001e80008000404 */
[----:B-1----:R-:W4:Y:S04]  /*10f00*/  LDL.LU R83, [R1+0x950] ;  /* 0x0009500001537983 */ /* 0x002f280000300800 */
[----:B------:R1:W-:Y:S04]  /*10f10*/  STS.U16 [R3+UR4+0x9c00], R85 ;  /* 0x009c005503007988 */ /* 0x0003e80008000404 */
[----:B0-----:R-:W4:Y:S04]  /*10f20*/  LDL.LU R84, [R1+0x94c] ;  /* 0x00094c0001547983 */ /* 0x001f280000300800 */
        /* <DEDUP_REMOVED lines=12> */
[----:B-1----:R-:W4:Y:S04]  /*10ff0*/  LDL.LU R78, [R1+0x930] ;  /* 0x00093000014e7983 */ /* 0x002f280000300800 */
[----:B--2---:R0:W-:Y:S04]  /*11000*/  STS.U16 [R3+UR4+0xac00], R71 ;  /* 0x00ac004703007988 */ /* 0x0041e80008000404 */
[----:B------:R1:W-:Y:S04]  /*11010*/  STS.U16 [R3+UR4+0x3000], R72 ;  /* 0x0030004803007988 */ /* 0x0003e80008000404 */
[----:B0-----:R-:W2:Y:S04]  /*11020*/  LDL.LU R71, [R1+0x92c] ;  /* 0x00092c0001477983 */ /* 0x001ea80000300800 */
[----:B-1----:R-:W2:Y:S04]  /*11030*/  LDL.LU R72, [R1+0x928] ;  /* 0x0009280001487983 */ /* 0x002ea80000300800 */
[----:B---3--:R0:W-:Y:S04]  /*11040*/  STS.U16 [R3+UR4+0xb000], R73 ;  /* 0x00b0004903007988 */ /* 0x0081e80008000404 */
[----:B------:R1:W-:Y:S04]  /*11050*/  STS.U16 [R3+UR4+0x3400], R74 ;  /* 0x0034004a03007988 */ /* 0x0003e80008000404 */
[----:B0-----:R-:W3:Y:S04]  /*11060*/  LDL.LU R73, [R1+0x920] ;  /* 0x0009200001497983 */ /* 0x001ee80000300800 */
[----:B-1----:R-:W3:Y:S01]  /*11070*/  LDL.LU R74, [R1+0x91c] ;  /* 0x00091c00014a7983 */ /* 0x002ee20000300800 */
[----:B------:R-:W-:-:S03]  /*11080*/  ISETP.GE.U32.AND P0, PT, R68, 0x7fffff61, PT ;  /* 0x7fffff614400780c */ /* 0x000fc60003f06070 */
[----:B------:R0:W-:Y:S04]  /*11090*/  STS.U16 [R3+UR4], R66 ;  /* 0x0000004203007988 */ /* 0x0001e80008000404 */
[----:B------:R-:W3:Y:S04]  /*110a0*/  LDL.LU R68, [R1+0x918] ;  /* 0x0009180001447983 */ /* 0x000ee80000300800 */
[----:B------:R1:W-:Y:S04]  /*110b0*/  STS.U16 [R3+UR4+0x8000], R67 ;  /* 0x0080004303007988 */ /* 0x0003e80008000404 */
[----:B0-----:R-:W3:Y:S04]  /*110c0*/  LDL.LU R66, [R1+0x914] ;  /* 0x0009140001427983 */ /* 0x001ee80000300800 */
[----:B------:R0:W-:Y:S04]  /*110d0*/  STS.U16 [R3+UR4+0x400], R69 ;  /* 0x0004004503007988 */ /* 0x0001e80008000404 */
[----:B-1----:R-:W3:Y:S04]  /*110e0*/  LDL.LU R67, [R1+0x904] ;  /* 0x0009040001437983 */ /* 0x002ee80000300800 */
        /* <DEDUP_REMOVED lines=16> */
[----:B----4-:R1:W-:Y:S04]  /*111f0*/  STS.U16 [R3+UR4+0xb400], R76 ;  /* 0x00b4004c03007988 */ /* 0x0103e80008000404 */
[----:B------:R4:W-:Y:S04]  /*11200*/  STS.U16 [R3+UR4+0x1800], R45 ;  /* 0x0018002d03007988 */ /* 0x0009e80008000404 */
[----:B0-----:R-:W3:Y:S01]  /*11210*/  LDL.LU R48, [R1+0x240] ;  /* 0x0002400001307983 */ /* 0x001ee20000300800 */
[----:B-1----:R-:W-:-:S03]  /*11220*/  LOP3.LUT R76, R3, 0x10, RZ, 0x3c, !PT ;  /* 0x00000010034c7812 */ /* 0x002fc600078e3cff */
[----:B------:R0:W-:Y:S04]  /*11230*/  STS.U16 [R3+UR4+0x3800], R44 ;  /* 0x0038002c03007988 */ /* 0x0001e80008000404 */
[----:B----4-:R-:W4:Y:S04]  /*11240*/  LDL.LU R45, [R1+0x1d4] ;  /* 0x0001d400012d7983 */ /* 0x010f280000300800 */
        /* <DEDUP_REMOVED lines=26> */
[----:B-1----:R-:W2:Y:S04]  /*113f0*/  LDL.LU R74, [R1+0x2038] ;  /* 0x00203800014a7983 */ /* 0x002ea80000300800 */
[----:B------:R-:W-:Y:S04]  /*11400*/  STS.U16 [R76+UR4+0x1480], R68 ;  /* 0x001480444c007988 */ /* 0x000fe80008000404 */
        /* <DEDUP_REMOVED lines=8> */
[----:B------:R0:W-:Y:S04]  /*11490*/  STS.U16 [R76+UR4+0xa480], R47 ;  /* 0x00a4802f4c007988 */ /* 0x0001e80008000404 */
[----:B------:R1:W-:Y:S04]  /*114a0*/  STS.U16 [R76+UR4+0x2880], R46 ;  /* 0x0028802e4c007988 */ /* 0x0003e80008000404 */
[----:B0-----:R-:W3:Y:S04]  /*114b0*/  LDL.LU R47, [R1+0x144] ;  /* 0x00014400012f7983 */ /* 0x001ee80000300800 */
[----:B-1----:R-:W3:Y:S04]  /*114c0*/  LDL.LU R46, [R1+0x140] ;  /* 0x00014000012e7983 */ /* 0x002ee80000300800 */
[----:B------:R-:W-:Y:S04]  /*114d0*/  STS.U16 [R76+UR4+0xa880], R48 ;  /* 0x00a880304c007988 */ /* 0x000fe80008000404 */
[----:B----4-:R0:W-:Y:S04]  /*114e0*/  STS.U16 [R76+UR4+0x2c80], R45 ;  /* 0x002c802d4c007988 */ /* 0x0101e80008000404 */
[----:B0-----:R-:W4:Y:S04]  /*114f0*/  LDL.LU R45, [R1+0xdc] ;  /* 0x0000dc00012d7983 */ /* 0x001f280000300800 */
[----:B------:R-:W4:Y:S04]  /*11500*/  LDL.LU R68, [R1+0xc4] ;  /* 0x0000c40001447983 */ /* 0x000f280000300800 */
[----:B------:R-:W4:Y:S04]  /*11510*/  LDL.LU R66, [R1+0xc0] ;  /* 0x0000c00001427983 */ /* 0x000f280000300800 */
[----:B------:R-:W4:Y:S04]  /*11520*/  LDL.LU R67, [R1+0x5c] ;  /* 0x00005c0001437983 */ /* 0x000f280000300800 */
[----:B------:R-:W4:Y:S04]  /*11530*/  LDL.LU R69, [R1+0x58] ;  /* 0x0000580001457983 */ /* 0x000f280000300800 */
[----:B------:R-:W4:Y:S04]  /*11540*/  LDL.LU R70, [R1+0x54] ;  /* 0x0000540001467983 */ /* 0x000f280000300800 */
[----:B------:R-:W4:Y:S04]  /*11550*/  LDL.LU R62, [R1+0x50] ;  /* 0x00005000013e7983 */ /* 0x000f280000300800 */
[----:B------:R-:W4:Y:S04]  /*11560*/  LDL.LU R51, [R1+0x4c] ;  /* 0x00004c0001337983 */ /* 0x000f280000300800 */
[----:B------:R-:W4:Y:S04]  /*11570*/  LDL.LU R43, [R1+0x48] ;  /* 0x00004800012b7983 */ /* 0x000f280000300800 */
[----:B------:R0:W-:Y:S04]  /*11580*/  STS.U16 [R76+UR4+0xac80], R44 ;  /* 0x00ac802c4c007988 */ /* 0x0001e80008000404 */
[----:B------:R-:W4:Y:S04]  /*11590*/  LDL.LU R48, [R1+0x44] ;  /* 0x0000440001307983 */ /* 0x000f280000300800 */
[----:B0-----:R-:W4:Y:S04]  /*115a0*/  LDL.LU R44, [R1+0x40] ;  /* 0x00004000012c7983 */ /* 0x001f280000300800 */
[----:B--2---:R0:W-:Y:S04]  /*115b0*/  STS.U16 [R76+UR4+0x3080], R74 ;  /* 0x0030804a4c007988 */ /* 0x0041e80008000404 */
[----:B---3--:R1:W-:Y:S04]  /*115c0*/  STS.U16 [R76+UR4+0xb080], R73 ;  /* 0x00b080494c007988 */ /* 0x0083e80008000404 */
[----:B------:R2:W-:Y:S04]  /*115d0*/  STS.U16 [R76+UR4+0x3480], R72 ;  /* 0x003480484c007988 */ /* 0x0005e80008000404 */
[----:B0-----:R-:W3:Y:S04]  /*115e0*/  LDL.LU R74, [R1+0xc8] ;  /* 0x0000c800014a7983 */ /* 0x001ee80000300800 */
[----:B-1----:R-:W3:Y:S04]  /*115f0*/  LDL.LU R73, [R1+0xcc] ;  /* 0x0000cc0001497983 */ /* 0x002ee80000300800 */
[----:B--2---:R-:W2:Y:S04]  /*11600*/  LDL.LU R72, [R1+0xd0] ;  /* 0x0000d00001487983 */ /* 0x004ea80000300800 */
[----:B------:R0:W-:Y:S04]  /*11610*/  STS.U16 [R76+UR4+0xb480], R71 ;  /* 0x00b480474c007988 */ /* 0x0001e80008000404 */
[----:B------:R1:W-:Y:S04]  /*11620*/  STS.U16 [R76+UR4+0x3880], R78 ;  /* 0x0038804e4c007988 */ /* 0x0003e80008000404 */
[----:B------:R1:W-:Y:S04]  /*11630*/  STS.U16 [R76+UR4+0xb880], R77 ;  /* 0x00b8804d4c007988 */ /* 0x0003e80008000404 */
[----:B0-----:R-:W2:Y:S04]  /*11640*/  LDL.LU R71, [R1+0xd4] ;  /* 0x0000d40001477983 */ /* 0x001ea80000300800 */
[----:B-1----:R-:W2:Y:S04]  /*11650*/  LDL.LU R78, [R1+0xd8] ;  /* 0x0000d800014e7983 */ /* 0x002ea80000300800 */
[----:B------:R-:W2:Y:S01]  /*11660*/  LDL.LU R76, [R1+0x2034] ;  /* 0x00203400014c7983 */ /* 0x000ea20000300800 */
[----:B------:R-:W-:-:S02]  /*11670*/  LOP3.LUT R77, R3, 0x10, RZ, 0x3c, !PT ;  /* 0x00000010034d7812 */ /* 0x000fc400078e3cff */
[----:B------:R-:W-:-:S05]  /*11680*/  LOP3.LUT R42, R3, 0x20, RZ, 0x3c, !PT ;  /* 0x00000020032a7812 */ /* 0x000fca00078e3cff */
[----:B------:R-:W-:Y:S04]  /*11690*/  STL [R1+0x1564], R42 ;  /* 0x0015642a01007387 */ /* 0x000fe80000100800 */
[----:B--2---:R-:W-:Y:S04]  /*116a0*/  STS.U16 [R77+UR4+0x3c80], R76 ;  /* 0x003c804c4d007988 */ /* 0x004fe80008000404 */
[----:B------:R-:W-:Y:S04]  /*116b0*/  STS.U16 [R77+UR4+0xbc80], R75 ;  /* 0x00bc804b4d007988 */ /* 0x000fe80008000404 */
[----:B------:R0:W-:Y:S04]  /*116c0*/  STS.U16 [R42+UR4+0x100], R47 ;  /* 0x0001002f2a007988 */ /* 0x0001e80008000404 */
[----:B------:R1:W-:Y:S04]  /*116d0*/  STS.U16 [R42+UR4+0x8100], R46 ;  /* 0x0081002e2a007988 */ /* 0x0003e80008000404 */
[----:B----4-:R2:W-:Y:S04]  /*116e0*/  STS.U16 [R42+UR4+0x500], R45 ;  /* 0x0005002d2a007988 */ /* 0x0105e80008000404 */
[----:B0-----:R-:W4:Y:S04]  /*116f0*/  LDL.LU R47, [R1+0x154] ;  /* 0x00015400012f7983 */ /* 0x001f280000300800 */
[----:B-1----:R-:W4:Y:S04]  /*11700*/  LDL.LU R46, [R1+0x150] ;  /* 0x00015000012e7983 */ /* 0x002f280000300800 */
[----:B--2---:R-:W2:Y:S04]  /*11710*/  LDL.LU R45, [R1+0x14c] ;  /* 0x00014c00012d7983 */ /* 0x004ea80000300800 */
[----:B------:R-:W-:Y:S04]  /*11720*/  STS.U16 [R42+UR4+0x8500], R78 ;  /* 0x0085004e2a007988 */ /* 0x000fe80008000404 */
[----:B------:R-:W-:Y:S04]  /*11730*/  STS.U16 [R42+UR4+0x900], R71 ;  /* 0x000900472a007988 */ /* 0x000fe80008000404 */
[----:B------:R-:W-:Y:S04]  /*11740*/  STS.U16 [R42+UR4+0x8900], R72 ;  /* 0x008900482a007988 */ /* 0x000fe80008000404 */
[----:B---3--:R-:W-:Y:S04]  /*11750*/  STS.U16 [R42+UR4+0xd00], R73 ;  /* 0x000d00492a007988 */ /* 0x008fe80008000404 */
        /* <DEDUP_REMOVED lines=19> */
[----:B------:R0:W-:Y:S02]  /*11890*/  STS.U16 [R42+UR4+0x3500], R80 ;  /* 0x003500502a007988 */ /* 0x0001e40008000404 */
[----:B0-----:R-:W-:-:S05]  /*118a0*/  LOP3.LUT R80, R3, 0x20, RZ, 0x3c, !PT ;  /* 0x0000002003507812 */ /* 0x001fca00078e3cff */
[----:B------:R-:W-:Y:S04]  /*118b0*/  STS.U16 [R80+UR4+0xb500], R79 ;  /* 0x00b5004f50007988 */ /* 0x000fe80008000404 */
[----:B----4-:R-:W-:Y:S04]  /*118c0*/  STS.U16 [R80+UR4+0x3900], R47 ;  /* 0x0039002f50007988 */ /* 0x010fe80008000404 */
[----:B------:R0:W-:Y:S04]  /*118d0*/  STS.U16 [R80+UR4+0xb900], R46 ;  /* 0x00b9002e50007988 */ /* 0x0001e80008000404 */
[----:B--2---:R1:W-:Y:S04]  /*118e0*/  STS.U16 [R80+UR4+0x3d00], R45 ;  /* 0x003d002d50007988 */ /* 0x0043e80008000404 */
[----:B0-----:R-:W2:Y:S04]  /*118f0*/  LDL.LU R46, [R1+0x148] ;  /* 0x00014800012e7983 */ /* 0x001ea80000300800 */
[----:B-1----:R-:W3:Y:S04]  /*11900*/  LDL.LU R45, [R1+0x354] ;  /* 0x00035400012d7983 */ /* 0x002ee80000300800 */
        /* <DEDUP_REMOVED lines=19> */
[----:B------:R-:W4:Y:S01]  /*11a40*/  LDL.LU R69, [R1+0x1dc] ;  /* 0x0001dc0001457983 */ /* 0x000f220000300800 */
[----:B------:R-:W-:-:S03]  /*11a50*/  LOP3.LUT R51, R3, 0x30, RZ, 0x3c, !PT ;  /* 0x0000003003337812 */ /* 0x000fc600078e3cff */
[----:B------:R-:W4:Y:S04]  /*11a60*/  LDL.LU R70, [R1+0x1d8] ;  /* 0x0001d80001467983 */ /* 0x000f280000300800 */
[----:B------:R-:W4:Y:S04]  /*11a70*/  LDL.LU R62, [R1+0x1cc] ;  /* 0x0001cc00013e7983 */ /* 0x000f280000300800 */
[----:B------:R-:W4:Y:S04]  /*11a80*/  LDL.LU R42, [R1+0x1c8] ;  /* 0x0001c800012a7983 */ /* 0x000f280000300800 */
[----:B------:R-:W4:Y:S04]  /*11a90*/  LDL.LU R43, [R1+0x1c4] ;  /* 0x0001c400012b7983 */ /* 0x000f280000300800 */
[----:B------:R-:W4:Y:S04]  /*11aa0*/  LDL.LU R48, [R1+0x1c0] ;  /* 0x0001c00001307983 */ /* 0x000f280000300800 */
[----:B------:R-:W4:Y:S04]  /*11ab0*/  LDL.LU R44, [R1+0x15c] ;  /* 0x00015c00012c7983 */ /* 0x000f280000300800 */
[----:B------:R-:W4:Y:S04]  /*11ac0*/  LDL.LU R47, [R1+0x158] ;  /* 0x00015800012f7983 */ /* 0x000f280000300800 */
[----:B------:R-:W-:Y:S04]  /*11ad0*/  STL [R1+0x1560], R51 ;  /* 0x0015603301007387 */ /* 0x000fe80000100800 */
[----:B--2---:R0:W-:Y:S04]  /*11ae0*/  STS.U16 [R80+UR4+0xbd00], R46 ;  /* 0x00bd002e50007988 */ /* 0x0041e80008000404 */
[----:B---3--:R1:W-:Y:S04]  /*11af0*/  STS.U16 [R51+UR4+0x180], R45 ;  /* 0x0001802d33007988 */ /* 0x0083e80008000404 */
[----:B0-----:R-:W2:Y:S04]  /*11b00*/  LDL.LU R46, [R1+0x3c4] ;  /* 0x0003c400012e7983 */ /* 0x001ea80000300800 */
[----:B-1----:R-:W3:Y:S04]  /*11b10*/  LDL.LU R45, [R1+0x3c0] ;  /* 0x0003c000012d7983 */ /* 0x002ee80000300800 */
[----:B----4-:R-:W-:Y:S04]  /*11b20*/  STS.U16 [R51+UR4+0x8180], R81 ;  /* 0x0081805133007988 */ /* 0x010fe80008000404 */
        /* <DEDUP_REMOVED lines=23> */
[----:B0-----:R-:W4:Y:S04]  /*11ca0*/  LDL.LU R42, [R1+0x35c] ;  /* 0x00035c00012a7983 */ /* 0x001f280000300800 */
[----:B-1----:R-:W4:Y:S04]  /*11cb0*/  LDL.LU R43, [R1+0x358] ;  /* 0x00035800012b7983 */ /* 0x002f280000300800 */
[----:B------:R0:W-:Y:S04]  /*11cc0*/  STS.U16 [R51+UR4+0xb180], R48 ;  /* 0x00b1803033007988 */ /* 0x0001e80008000404 */
[----:B------:R1:W-:Y:S04]  /*11cd0*/  STS.U16 [R51+UR4+0x3580], R44 ;  /* 0x0035802c33007988 */ /* 0x0003e80008000404 */
[----:B------:R1:W-:Y:S04]  /*11ce0*/  STS.U16 [R51+UR4+0xb580], R47 ;  /* 0x00b5802f33007988 */ /* 0x0003e80008000404 */
[----:B0-----:R-:W4:Y:S04]  /*11cf0*/  LDL.LU R48, [R1+0x838] ;  /* 0x0008380001307983 */ /* 0x001f280000300800 */
[----:B-1----:R-:W4:Y:S04]  /*11d00*/  LDL.LU R44, [R1+0x834] ;  /* 0x00083400012c7983 */ /* 0x002f280000300800 */
[----:B------:R-:W4:Y:S04]  /*11d10*/  LDL.LU R47, [R1+0x830] ;  /* 0x00083000012f7983 */ /* 0x000f280000300800 */
[----:B--2---:R0:W-:Y:S04]  /*11d20*/  STS.U16 [R51+UR4+0x3980], R46 ;  /* 0x0039802e33007988 */ /* 0x0041e80008000404 */
[----:B---3--:R1:W-:Y:S04]  /*11d30*/  STS.U16 [R51+UR4+0xb980], R45 ;  /* 0x00b9802d33007988 */ /* 0x0083e80008000404 */
[----:B0-----:R-:W2:Y:S04]  /*11d40*/  LDL.LU R46, [R1+0x82c] ;  /* 0x00082c00012e7983 */ /* 0x001ea80000300800 */
[----:B-1----:R-:W3:Y:S04]  /*11d50*/  LDL.LU R45, [R1+0x828] ;  /* 0x00082800012d7983 */ /* 0x002ee80000300800 */
[----:B------:R-:W3:Y:S04]  /*11d60*/  LDL.LU R79, [R1+0x824] ;  /* 0x00082400014f7983 */ /* 0x000ee80000300800 */
        /* <DEDUP_REMOVED lines=14> */
[----:B------:R-:W3:Y:S01]  /*11e50*/  LDL.LU R72, [R1+0x444] ;  /* 0x0004440001487983 */ /* 0x000ee20000300800 */
[----:B------:R-:W-:-:S03]  /*11e60*/  LOP3.LUT R62, R3, 0x40, RZ, 0x3c, !PT ;  /* 0x00000040033e7812 */ /* 0x000fc600078e3cff */
[----:B------:R-:W3:Y:S04]  /*11e70*/  LDL.LU R73, [R1+0x440] ;  /* 0x0004400001497983 */ /* 0x000ee80000300800 */
[----:B------:R-:W3:Y:S04]  /*11e80*/  LDL.LU R74, [R1+0x3dc] ;  /* 0x0003dc00014a7983 */ /* 0x000ee80000300800 */
[----:B------:R-:W3:Y:S04]  /*11e90*/  LDL.LU R68, [R1+0x3d8] ;  /* 0x0003d80001447983 */ /* 0x000ee80000300800 */
[----:B------:R-:W3:Y:S04]  /*11ea0*/  LDL.LU R66, [R1+0x3d4] ;  /* 0x0003d40001427983 */ /* 0x000ee80000300800 */
[----:B------:R-:W3:Y:S04]  /*11eb0*/  LDL.LU R67, [R1+0x3d0] ;  /* 0x0003d00001437983 */ /* 0x000ee80000300800 */
[----:B------:R-:W3:Y:S04]  /*11ec0*/  LDL.LU R69, [R1+0x3cc] ;  /* 0x0003cc0001457983 */ /* 0x000ee80000300800 */
[----:B------:R-:W3:Y:S04]  /*11ed0*/  LDL.LU R70, [R1+0x3c8] ;  /* 0x0003c80001467983 */ /* 0x000ee80000300800 */
[----:B----4-:R0:W-:Y:S04]  /*11ee0*/  STS.U16 [R51+UR4+0x3d80], R42 ;  /* 0x003d802a33007988 */ /* 0x0101e80008000404 */
[----:B------:R1:W-:Y:S04]  /*11ef0*/  STS.U16 [R51+UR4+0xbd80], R43 ;  /* 0x00bd802b33007988 */ /* 0x0003e80008000404 */
[----:B0-----:R-:W4:Y:S04]  /*11f00*/  LDL.LU R42, [R1+0x2030] ;  /* 0x00203000012a7983 */ /* 0x001f280000300800 */
[----:B------:R-:W-:Y:S04]  /*11f10*/  STL [R1+0x155c], R62 ;  /* 0x00155c3e01007387 */ /* 0x000fe80000100800 */
[----:B-1----:R-:W4:Y:S04]  /*11f20*/  LDL.LU R51, [R1+0x202c] ;  /* 0x00202c0001337983 */ /* 0x002f280000300800 */
[----:B------:R-:W4:Y:S04]  /*11f30*/  LDL.LU R43, [R1+0x2028] ;  /* 0x00202800012b7983 */ /* 0x000f280000300800 */
        /* <DEDUP_REMOVED lines=30> */
[----:B------:R-:W-:Y:S04]  /*12120*/  STS.U16 [R62+UR4+0xb200], R67 ;  /* 0x00b200433e007988 */ /* 0x000fe80008000404 */
[----:B------:R-:W-:Y:S01]  /*12130*/  STS.U16 [R62+UR4+0x3600], R69 ;  /* 0x003600453e007988 */ /* 0x000fe20008000404 */
[----:B0-----:R-:W-:-:S03]  /*12140*/  LOP3.LUT R66, R3, 0x50, RZ, 0x3c, !PT ;  /* 0x0000005003427812 */ /* 0x001fc600078e3cff */
[----:B------:R-:W-:Y:S04]  /*12150*/  STS.U16 [R62+UR4+0xb600], R70 ;  /* 0x00b600463e007988 */ /* 0x000fe80008000404 */
[----:B---3--:R-:W-:Y:S04]  /*12160*/  STS.U16 [R62+UR4+0x3a00], R45 ;  /* 0x003a002d3e007988 */ /* 0x008fe80008000404 */
[----:B----4-:R-:W-:Y:S04]  /*12170*/  STS.U16 [R62+UR4+0xba00], R44 ;  /* 0x00ba002c3e007988 */ /* 0x010fe80008000404 */
[----:B------:R-:W-:Y:S04]  /*12180*/  STS.U16 [R62+UR4+0x3e00], R43 ;  /* 0x003e002b3e007988 */ /* 0x000fe80008000404 */
[----:B------:R0:W-:Y:S04]  /*12190*/  STS.U16 [R62+UR4+0xbe00], R42 ;  /* 0x00be002a3e007988 */ /* 0x0001e80008000404 */
        /* <DEDUP_REMOVED lines=23> */
[----:B------:R-:W-:Y:S01]  /*12310*/  STS.U16 [R66+UR4+0xae80], R15 ;  /* 0x00ae800f42007988 */ /* 0x000fe20008000404 */
[----:B0-----:R-:W-:-:S03]  /*12320*/  LOP3.LUT R62, R3, 0x60, RZ, 0x3c, !PT ;  /* 0x00000060033e7812 */ /* 0x001fc600078e3cff */
        /* <DEDUP_REMOVED lines=12> */
[----:B------:R-:W3:Y:S04]  /*123f0*/  LDL.LU R45, [R1+0x2010] ;  /* 0x00201000012d7983 */ /* 0x000ee80000300800 */
[----:B------:R-:W4:Y:S01]  /*12400*/  LDL.LU R44, [R1+0x200c] ;  /* 0x00200c00012c7983 */ /* 0x000f220000300800 */
[----:B0-----:R-:W-:-:S03]  /*12410*/  IMAD.WIDE R58, R58, 0x2, R8 ;  /* 0x000000023a3a7825 */ /* 0x001fc600078e0208 */
[----:B------:R-:W2:Y:S04]  /*12420*/  LDL.LU R43, [R1+0x2008] ;  /* 0x00200800012b7983 */ /* 0x000ea80000300800 */
[----:B------:R0:W2:Y:S04]  /*12430*/  @!P3 LDG.E.U16 R54, desc[UR20][R58.64] ;  /* 0x000000143a36b981 */ /* 0x0000a8000c1e1500 */
[----:B------:R1:W-:Y:S04]  /*12440*/  STL [R1+0x1558], R66 ;  /* 0x0015584201007387 */ /* 0x0003e80000100800 */
        /* <DEDUP_REMOVED lines=20> */
[----:B-1----:R-:W-:-:S03]  /*12590*/  VIADD R66, R49, 0xffffffd9 ;  /* 0xffffffd931427836 */ /* 0x002fc60000000000 */
[----:B------:R-:W3:Y:S04]  /*125a0*/  LDL.LU R19, [R1+0x1fb4] ;  /* 0x001fb40001137983 */ /* 0x000ee80000300800 */
[----:B------:R-:W3:Y:S04]  /*125b0*/  LDL.LU R18, [R1+0x1fb0] ;  /* 0x001fb00001127983 */ /* 0x000ee80000300800 */
[----:B------:R-:W3:Y:S04]  /*125c0*/  LDL.LU R17, [R1+0x1fac] ;  /* 0x001fac0001117983 */ /* 0x000ee80000300800 */
[----:B------:R-:W3:Y:S04]  /*125d0*/  LDL.LU R16, [R1+0x1fa8] ;  /* 0x001fa80001107983 */ /* 0x000ee80000300800 */
[----:B------:R-:W3:Y:S01]  /*125e0*/  LDL.LU R15, [R1+0x1fa4] ;  /* 0x001fa400010f7983 */ /* 0x000ee20000300800 */
[----:B------:R-:W-:-:S03]  /*125f0*/  ISETP.GE.U32.AND P3, PT, R66, 0x7fffff5a, PT ;  /* 0x7fffff5a4200780c */ /* 0x000fc60003f66070 */
[----:B------:R-:W3:Y:S01]  /*12600*/  LDL.LU R14, [R1+0x1fa0] ;  /* 0x001fa000010e7983 */ /* 0x000ee20000300800 */
[----:B------:R-:W-:-:S03]  /*12610*/  IMAD R66, R4, 0x1f, RZ ;  /* 0x0000001f04427824 */ /* 0x000fc600078e02ff */
[----:B------:R-:W3:Y:S04]  /*12620*/  LDL.LU R13, [R1+0x1f9c] ;  /* 0x001f9c00010d7983 */ /* 0x000ee80000300800 */
[----:B------:R-:W3:Y:S04]  /*12630*/  LDL.LU R12, [R1+0x1f98] ;  /* 0x001f9800010c7983 */ /* 0x000ee80000300800 */
[----:B------:R-:W3:Y:S04]  /*12640*/  LDL.LU R11, [R1+0x1f94] ;  /* 0x001f9400010b7983 */ /* 0x000ee80000300800 */
[----:B------:R-:W-:Y:S04]  /*12650*/  STL [R1+0x1d28], R3 ;  /* 0x001d280301007387 */ /* 0x000fe80000100800 */
[----:B------:R-:W3:Y:S04]  /*12660*/  LDL.LU R10, [R1+0x1f90] ;  /* 0x001f9000010a7983 */ /* 0x000ee80000300800 */
[----:B------:R1:W-:Y:S04]  /*12670*/  STS.U16 [R62+UR4+0xb00], R64 ;  /* 0x000b00403e007988 */ /* 0x0003e80008000404 */
[----:B------:R-:W3:Y:S04]  /*12680*/  LDL.LU R2, [R1+0x1f8c] ;  /* 0x001f8c0001027983 */ /* 0x000ee80000300800 */
[----:B------:R-:W-:Y:S01]  /*12690*/  STS.U16 [R62+UR4+0x8b00], R63 ;  /* 0x008b003f3e007988 */ /* 0x000fe20008000404 */
[----:B-1----:R-:W-:-:S03]  /*126a0*/  IMAD.WIDE R64, R66, 0x2, R6 ;  /* 0x0000000242407825 */ /* 0x002fc600078e0206 */
[----:B------:R-:W-:Y:S04]  /*126b0*/  STL [R1+0x1554], R62 ;  /* 0x0015543e01007387 */ /* 0x000fe80000100800 */
[----:B------:R1:W-:Y:S01]  /*126c0*/  STS.U16 [R62+UR4+0xf00], R55 ;  /* 0x000f00373e007988 */ /* 0x0003e20008000404 */
[----:B------:R-:W-:-:S03]  /*126d0*/  IMAD R67, R4, 0x26, RZ ;  /* 0x0000002604437824 */ /* 0x000fc600078e02ff */
[----:B------:R-:W3:Y:S04]  /*126e0*/  LDL.LU R87, [R1+0x1f88] ;  /* 0x001f880001577983 */ /* 0x000ee80000300800 */
[----:B------:R-:W3:Y:S01]  /*126f0*/  LDL.LU R5, [R1+0x1f84] ;  /* 0x001f840001057983 */ /* 0x000ee20000300800 */
[----:B-1----:R-:W-:-:S03]  /*12700*/  IMAD.WIDE R62, R66, 0x2, R8 ;  /* 0x00000002423e7825 */ /* 0x002fc600078e0208 */
[----:B------:R-:W3:Y:S04]  /*12710*/  LDL.LU R91, [R1+0x1f80] ;  /* 0x001f8000015b7983 */ /* 0x000ee80000300800 */
[----:B------:R-:W3:Y:S01]  /*12720*/  LDL.LU R92, [R1+0x1f7c] ;  /* 0x001f7c00015c7983 */ /* 0x000ee20000300800 */
[----:B------:R-:W-:-:S03]  /*12730*/  PRMT R51, RZ, 0x7610, R51 ;  /* 0x00007610ff337816 */ /* 0x000fc60000000033 */
[----:B------:R0:W-:Y:S04]  /*12740*/  STL.64 [R1+0x4d0], R58 ;  /* 0x0004d03a01007387 */ /* 0x0001e80000100a00 */
[----:B------:R-:W3:Y:S04]  /*12750*/  @!P0 LDG.E.U16 R60, desc[UR20][R62.64] ;  /* 0x000000143e3c8981 */ /* 0x000ee8000c1e1500 */
[----:B------:R-:W-:Y:S04]  /*12760*/  STL.64 [R1+0x4c8], R64 ;  /* 0x0004c84001007387 */ /* 0x000fe80000100a00 */
[----:B------:R-:W3:Y:S01]  /*12770*/  @!P0 LDG.E.U16 R61, desc[UR20][R64.64] ;  /* 0x00000014403d8981 */ /* 0x000ee2000c1e1500 */
[----:B0-----:R-:W-:-:S05]  /*12780*/  IMAD.WIDE R58, R67, 0x2, R6 ;  /* 0x00000002433a7825 */ /* 0x001fca00078e0206 */
[----:B------:R0:W3:Y:S04]  /*12790*/  @!P3 LDG.E.U16 R51, desc[UR20][R58.64] ;  /* 0x000000143a33b981 */ /* 0x0000e8000c1e1500 */
[----:B--2---:R1:W-:Y:S02]  /*127a0*/  STL [R1+0x820], R54 ;  /* 0x0008203601007387 */ /* 0x0043e40000100800 */
[----:B-1----:R-:W-:-:S05]  /*127b0*/  IMAD.WIDE R54, R67, 0x2, R8 ;  /* 0x0000000243367825 */ /* 0x002fca00078e0208 */
[----:B------:R1:W2:Y:S01]  /*127c0*/  @!P3 LDG.E.U16 R50, desc[UR20][R54.64] ;  /* 0x000000143632b981 */ /* 0x0002a2000c1e1500 */
[C---:B------:R-:W-:Y:S02]  /*127d0*/  VIADD R68, R49.reuse, 0xffffffd8 ;  /* 0xffffffd831447836 */ /* 0x040fe40000000000 */
[----:B------:R-:W-:-:S03]  /*127e0*/  VIADD R66, R49, 0xffffffd1 ;  /* 0xffffffd131427836 */ /* 0x000fc60000000000 */
[----:B------:R-:W-:Y:S01]  /*127f0*/  ISETP.GE.U32.AND P0, PT, R68, 0x7fffff59, PT ;  /* 0x7fffff594400780c */ /* 0x000fe20003f06070 */
[----:B------:R-:W-:Y:S01]  /*12800*/  STL.64 [R1+0x4c0], R62 ;  /* 0x0004c03e01007387 */ /* 0x000fe20000100a00 */
[----:B------:R-:W-:Y:S01]  /*12810*/  ISETP.GE.U32.AND P3, PT, R66, 0x7fffff52, PT ;  /* 0x7fffff524200780c */ /* 0x000fe20003f66070 */
[----:B------:R-:W-:Y:S02]  /*12820*/  IMAD R66, R4, 0x27, RZ ;  /* 0x0000002704427824 */ /* 0x000fe400078e02ff */
[----:B------:R0:W-:Y:S01]  /*12830*/  STL.64 [R1+0x458], R58 ;  /* 0x0004583a01007387 */ /* 0x0001e20000100a00 */
[----:B------:R-:W-:-:S03]  /*12840*/  PRMT R56, RZ, 0x7610, R56 ;  /* 0x00007610ff387816 */ /* 0x000fc60000000038 */
[----:B------:R1:W-:Y:S01]  /*12850*/  STL.64 [R1+0x450], R54 ;  /* 0x0004503601007387 */ /* 0x0003e20000100a00 */
[----:B------:R-:W-:Y:S01]  /*12860*/  PRMT R57, RZ, 0x7610, R57 ;  /* 0x00007610ff397816 */ /* 0x000fe20000000039 */
[----:B------:R-:W-:Y:S02]  /*12870*/  IMAD R67, R4, 0x2e, RZ ;  /* 0x0000002e04437824 */ /* 0x000fe400078e02ff */
[----:B0-----:R-:W-:Y:S01]  /*12880*/  IMAD.WIDE R58, R66, 0x2, R8 ;  /* 0x00000002423a7825 */ /* 0x001fe200078e0208 */
[----:B----4-:R-:W-:-:S04]  /*12890*/  PRMT R44, RZ, 0x7610, R44 ;  /* 0x00007610ff2c7816 */ /* 0x010fc8000000002c */
[----:B------:R-:W4:Y:S01]  /*128a0*/  @!P0 LDG.E.U16 R56, desc[UR20][R58.64] ;  /* 0x000000143a388981 */ /* 0x000f22000c1e1500 */
[----:B---3--:R-:W-:Y:S01]  /*128b0*/  PRMT R45, RZ, 0x7610, R45 ;  /* 0x00007610ff2d7816 */ /* 0x008fe2000000002d */
[----:B-1----:R-:W-:-:S05]  /*128c0*/  IMAD.WIDE R54, R67, 0x2, R6 ;  /* 0x0000000243367825 */ /* 0x002fca00078e0206 */
[----:B------:R0:W3:Y:S04]  /*128d0*/  @!P3 LDG.E.U16 R45, desc[UR20][R54.64] ;  /* 0x00000014362db981 */ /* 0x0000e8000c1e1500 */
[----:B------:R-:W-:Y:S04]  /*128e0*/  STL [R1+0xe4c], R60 ;  /* 0x000e4c3c01007387 */ /* 0x000fe80000100800 */
[----:B------:R1:W-:Y:S02]  /*128f0*/  STL [R1+0xe50], R61 ;  /* 0x000e503d01007387 */ /* 0x0003e40000100800 */
[----:B-1----:R-:W-:-:S05]  /*12900*/  IMAD.WIDE R60, R66, 0x2, R6 ;  /* 0x00000002423c7825 */ /* 0x002fca00078e0206 */
[----:B------:R-:W-:Y:S04]  /*12910*/  STL.64 [R1+0x448], R60 ;  /* 0x0004483c01007387 */ /* 0x000fe80000100a00 */
[----:B------:R-:W3:Y:S04]  /*12920*/  @!P0 LDG.E.U16 R57, desc[UR20][R60.64] ;  /* 0x000000143c398981 */ /* 0x000ee8000c1e1500 */
[----:B--2---:R-:W-:Y:S04]  /*12930*/  STL [R1+0xe44], R50 ;  /* 0x000e443201007387 */ /* 0x004fe80000100800 */
[----:B------:R1:W-:Y:S02]  /*12940*/  STL [R1+0xe48], R51 ;  /* 0x000e483301007387 */ /* 0x0003e40000100800 */
        /* <DEDUP_REMOVED lines=11> */
[----:B------:R-:W-:-:S03]  /*12a00*/  PRMT R53, RZ, 0x7610, R53 ;  /* 0x00007610ff357816 */ /* 0x000fc60000000035 */
[----:B----4-:R-:W-:Y:S01]  /*12a10*/  STL [R1+0xe3c], R56 ;  /* 0x000e3c3801007387 */ /* 0x010fe20000100800 */
[----:B0-----:R-:W-:Y:S01]  /*12a20*/  IMAD.WIDE R54, R66, 0x2, R8 ;  /* 0x0000000242367825 */ /* 0x001fe200078e0208 */
[----:B------:R-:W-:-:S03]  /*12a30*/  PRMT R40, RZ, 0x7610, R40 ;  /* 0x00007610ff287816 */ /* 0x000fc60000000028 */
[----:B------:R-:W-:Y:S01]  /*12a40*/  IMAD R67, R4, 0x36, RZ ;  /* 0x0000003604437824 */ /* 0x000fe200078e02ff */
[----:B------:R-:W4:Y:S01]  /*12a50*/  @!P0 LDG.E.U16 R52, desc[UR20][R54.64] ;  /* 0x0000001436348981 */ /* 0x000f22000c1e1500 */
[----:B------:R-:W-:Y:S02]  /*12a60*/  PRMT R41, RZ, 0x7610, R41 ;  /* 0x00007610ff297816 */ /* 0x000fe40000000029 */
[----:B-1----:R-:W-:-:S05]  /*12a70*/  IMAD.WIDE R50, R67, 0x2, R6 ;  /* 0x0000000243327825 */ /* 0x002fca00078e0206 */
[----:B------:R-:W4:Y:S04]  /*12a80*/  @!P3 LDG.E.U16 R41, desc[UR20][R50.64] ;  /* 0x000000143229b981 */ /* 0x000f28000c1e1500 */
[----:B---3--:R0:W-:Y:S02]  /*12a90*/  STL [R1+0xe40], R57 ;  /* 0x000e403901007387 */ /* 0x0081e40000100800 */
[----:B0-----:R-:W-:-:S05]  /*12aa0*/  IMAD.WIDE R56, R66, 0x2, R6 ;  /* 0x0000000242387825 */ /* 0x001fca00078e0206 */
[----:B------:R-:W-:Y:S04]  /*12ab0*/  STL.64 [R1+0x3c8], R56 ;  /* 0x0003c83801007387 */ /* 0x000fe80000100a00 */
[----:B------:R-:W3:Y:S04]  /*12ac0*/  @!P0 LDG.E.U16 R53, desc[UR20][R56.64] ;  /* 0x0000001438358981 */ /* 0x000ee8000c1e1500 */
[----:B--2---:R-:W-:Y:S04]  /*12ad0*/  STL [R1+0xe0c], R44 ;  /* 0x000e0c2c01007387 */ /* 0x004fe80000100800 */
[----:B------:R0:W-:Y:S02]  /*12ae0*/  STL [R1+0xe10], R45 ;  /* 0x000e102d01007387 */ /* 0x0001e40000100800 */
[----:B0-----:R-:W-:-:S05]  /*12af0*/  IMAD.WIDE R44, R67, 0x2, R8 ;  /* 0x00000002432c7825 */ /* 0x001fca00078e0208 */
[----:B------:R0:W2:Y:S01]  /*12b00*/  @!P3 LDG.E.U16 R40, desc[UR20][R44.64] ;  /* 0x000000142c28b981 */ /* 0x0000a2000c1e1500 */
[----:B------:R-:W-:-:S03]  /*12b10*/  VIADD R66, R49, 0xffffffc1 ;  /* 0xffffffc131427836 */ /* 0x000fc60000000000 */
[----:B------:R-:W-:Y:S02]  /*12b20*/  STL.64 [R1+0x3c0], R54 ;  /* 0x0003c03601007387 */ /* 0x000fe40000100a00 */
[----:B------:R-:W-:Y:S01]  /*12b30*/  ISETP.GE.U32.AND P3, PT, R66, 0x7fffff42, PT ;  /* 0x7fffff424200780c */ /* 0x000fe20003f66070 */
[C---:B------:R-:W-:Y:S01]  /*12b40*/  IMAD R66, R4.reuse, 0x37, RZ ;  /* 0x0000003704427824 */ /* 0x040fe200078e02ff */
[----:B------:R-:W-:Y:S04]  /*12b50*/  STL.64 [R1+0x358], R50 ;  /* 0x0003583201007387 */ /* 0x000fe80000100a00 */
[----:B------:R0:W-:Y:S04]  /*12b60*/  STL.64 [R1+0x350], R44 ;  /* 0x0003502c01007387 */ /* 0x0001e80000100a00 */
[----:B----4-:R-:W-:Y:S01]  /*12b70*/  STL [R1+0xe04], R52 ;  /* 0x000e043401007387 */ /* 0x010fe20000100800 */
[----:B------:R-:W-:Y:S01]  /*12b80*/  IMAD R67, R4, 0x3e, RZ ;  /* 0x0000003e04437824 */ /* 0x000fe200078e02ff */
[----:B------:R-:W-:-:S02]  /*12b90*/  PRMT R36, RZ, 0x7610, R36 ;  /* 0x00007610ff247816 */ /* 0x000fc40000000024 */
[----:B------:R-:W-:Y:S01]  /*12ba0*/  PRMT R37, RZ, 0x7610, R37 ;  /* 0x00007610ff257816 */ /* 0x000fe20000000025 */
[----:B0-----:R-:W-:-:S05]  /*12bb0*/  IMAD.WIDE R44, R67, 0x2, R6 ;  /* 0x00000002432c7825 */ /* 0x001fca00078e0206 */
[----:B------:R-:W4:Y:S04]  /*12bc0*/  @!P3 LDG.E.U16 R37, desc[UR20][R44.64] ;  /* 0x000000142c25b981 */ /* 0x000f28000c1e1500 */
[----:B---3--:R0:W-:Y:S02]  /*12bd0*/  STL [R1+0xe08], R53 ;  /* 0x000e083501007387 */ /* 0x0081e40000100800 */
[----:B0-----:R-:W-:-:S05]  /*12be0*/  IMAD.WIDE R52, R66, 0x2, R6 ;  /* 0x0000000242347825 */ /* 0x001fca00078e0206 */
[----:B------:R-:W-:Y:S04]  /*12bf0*/  STL.64 [R1+0x348], R52 ;  /* 0x0003483401007387 */ /* 0x000fe80000100a00 */
[----:B--2---:R-:W-:Y:S04]  /*12c00*/  STL [R1+0xdfc], R40 ;  /* 0x000dfc2801007387 */ /* 0x004fe80000100800 */
[----:B------:R0:W-:Y:S02]  /*12c10*/  STL [R1+0xe00], R41 ;  /* 0x000e002901007387 */ /* 0x0001e40000100800 */
[----:B0-----:R-:W-:-:S05]  /*12c20*/  IMAD.WIDE R40, R67, 0x2, R8 ;  /* 0x0000000243287825 */ /* 0x001fca00078e0208 */
[----:B------:R-:W2:Y:S01]  /*12c30*/  @!P3 LDG.E.U16 R36, desc[UR20][R40.64] ;  /* 0x000000142824b981 */ /* 0x000ea2000c1e1500 */
[----:B------:R-:W-:Y:S02]  /*12c40*/  VIADD R68, R49, 0xffffffc8 ;  /* 0xffffffc831447836 */ /* 0x000fe40000000000 */
[----:B------:R-:W-:-:S03]  /*12c50*/  IMAD.WIDE R50, R66, 0x2, R8 ;  /* 0x0000000242327825 */ /* 0x000fc600078e0208 */
[----:B------:R-:W-:Y:S01]  /*12c60*/  ISETP.GE.U32.AND P0, PT, R68, 0x7fffff49, PT ;  /* 0x7fffff494400780c */ /* 0x000fe20003f06070 */
[----:B------:R-:W-:Y:S01]  /*12c70*/  VIADD R66, R49, 0xffffffb9 ;  /* 0xffffffb931427836 */ /* 0x000fe20000000000 */
[----:B------:R-:W-:-:S04]  /*12c80*/  PRMT R47, RZ, 0x7610, R47 ;  /* 0x00007610ff2f7816 */ /* 0x000fc8000000002f */
[----:B------:R-:W-:Y:S01]  /*12c90*/  ISETP.GE.U32.AND P3, PT, R66, 0x7fffff3a, PT ;  /* 0x7fffff3a4200780c */ /* 0x000fe20003f66070 */
[C---:B------:R-:W-:Y:S01]  /*12ca0*/  IMAD R66, R4.reuse, 0x3f, RZ ;  /* 0x0000003f04427824 */ /* 0x040fe200078e02ff */
[----:B------:R0:W-:Y:S05]  /*12cb0*/  STL.64 [R1+0x340], R50 ;  /* 0x0003403201007387 */ /* 0x0001ea0000100a00 */
[----:B------:R0:W3:Y:S01]  /*12cc0*/  @!P0 LDG.E.U16 R47, desc[UR20][R50.64] ;  /* 0x00000014322f8981 */ /* 0x0000e2000c1e1500 */
[----:B------:R-:W-:Y:S01]  /*12cd0*/  PRMT R48, RZ, 0x7610, R48 ;  /* 0x00007610ff307816 */ /* 0x000fe20000000030 */
[----:B------:R-:W-:Y:S02]  /*12ce0*/  IMAD R67, R4, 0x46, RZ ;  /* 0x0000004604437824 */ /* 0x000fe400078e02ff */
[----:B------:R-:W-:Y:S01]  /*12cf0*/  STL.64 [R1+0x2d8], R44 ;  /* 0x0002d82c01007387 */ /* 0x000fe20000100a00 */
[----:B0-----:R-:W-:-:S03]  /*12d00*/  IMAD.WIDE R50, R66, 0x2, R6 ;  /* 0x0000000242327825 */ /* 0x001fc600078e0206 */
[----:B------:R0:W-:Y:S01]  /*12d10*/  STL.64 [R1+0x2d0], R40 ;  /* 0x0002d02801007387 */ /* 0x0001e20000100a00 */
[----:B------:R-:W-:-:S03]  /*12d20*/  PRMT R32, RZ, 0x7610, R32 ;  /* 0x00007610ff207816 */ /* 0x000fc60000000020 */
[----:B------:R-:W-:Y:S01]  /*12d30*/  STL.64 [R1+0x2c8], R50 ;  /* 0x0002c83201007387 */ /* 0x000fe20000100a00 */
[----:B------:R-:W-:-:S03]  /*12d40*/  PRMT R33, RZ, 0x7610, R33 ;  /* 0x00007610ff217816 */ /* 0x000fc60000000021 */
[----:B------:R-:W3:Y:S01]  /*12d50*/  @!P0 LDG.E.U16 R48, desc[UR20][R52.64] ;  /* 0x0000001434308981 */ /* 0x000ee2000c1e1500 */
[----:B0-----:R-:W-:-:S05]  /*12d60*/  IMAD.WIDE R40, R67, 0x2, R6 ;  /* 0x0000000243287825 */ /* 0x001fca00078e0206 */
[----:B------:R-:W3:Y:S04]  /*12d70*/  @!P3 LDG.E.U16 R33, desc[UR20][R40.64] ;  /* 0x000000142821b981 */ /* 0x000ee8000c1e1500 */
[----:B--2---:R-:W-:Y:S04]  /*12d80*/  STL [R1+0xcfc], R36 ;  /* 0x000cfc2401007387 */ /* 0x004fe80000100800 */
[----:B----4-:R0:W-:Y:S02]  /*12d90*/  STL [R1+0xd00], R37 ;  /* 0x000d002501007387 */ /* 0x0101e40000100800 */
        /* <DEDUP_REMOVED lines=8> */
[----:B------:R-:W-:Y:S01]  /*12e20*/  IMAD R66, R4, 0x47, RZ ;  /* 0x0000004704427824 */ /* 0x000fe200078e02ff */
[----:B------:R0:W-:Y:S05]  /*12e30*/  STL.64 [R1+0x2c0], R44 ;  /* 0x0002c02c01007387 */ /* 0x0001ea0000100a00 */
[----:B------:R0:W4:Y:S01]  /*12e40*/  @!P0 LDG.E.U16 R43, desc[UR20][R44.64] ;  /* 0x000000142c2b8981 */ /* 0x000122000c1e1500 */
[----:B------:R-:W-:-:S03]  /*12e50*/  PRMT R46, RZ, 0x7610, R46 ;  /* 0x00007610ff2e7816 */ /* 0x000fc6000000002e */
[----:B------:R-:W-:Y:S01]  /*12e60*/  STL.64 [R1+0x258], R40 ;  /* 0x0002582801007387 */ /* 0x000fe20000100a00 */
[----:B------:R-:W-:-:S03]  /*12e70*/  IMAD R67, R4, 0x4e, RZ ;  /* 0x0000004e04437824 */ /* 0x000fc600078e02ff */
[----:B------:R1:W-:Y:S01]  /*12e80*/  STL.64 [R1+0x250], R36 ;  /* 0x0002502401007387 */ /* 0x0003e20000100a00 */
[----:B0-----:R-:W-:-:S03]  /*12e90*/  IMAD.WIDE R44, R66, 0x2, R6 ;  /* 0x00000002422c7825 */ /* 0x001fc600078e0206 */
[----:B---3--:R-:W-:Y:S01]  /*12ea0*/  STL [R1+0xdd0], R48 ;  /* 0x000dd03001007387 */ /* 0x008fe20000100800 */
[----:B------:R-:W-:-:S03]  /*12eb0*/  PRMT R28, RZ, 0x7610, R28 ;  /* 0x00007610ff1c7816 */ /* 0x000fc6000000001c */
[----:B------:R-:W-:Y:S01]  /*12ec0*/  STL [R1+0xdcc], R47 ;  /* 0x000dcc2f01007387 */ /* 0x000fe20000100800 */
[----:B------:R-:W-:-:S03]  /*12ed0*/  PRMT R29, RZ, 0x7610, R29 ;  /* 0x00007610ff1d7816 */ /* 0x000fc6000000001d */
[----:B------:R-:W-:Y:S01]  /*12ee0*/  STL.64 [R1+0x248], R44 ;  /* 0x0002482c01007387 */ /* 0x000fe20000100a00 */
[----:B-1----:R-:W-:-:S03]  /*12ef0*/  IMAD.WIDE R36, R67, 0x2, R6 ;  /* 0x0000000243247825 */ /* 0x002fc600078e0206 */
[----:B------:R-:W3:Y:S04]  /*12f00*/  @!P0 LDG.E.U16 R46, desc[UR20][R50.64] ;  /* 0x00000014322e8981 */ /* 0x000ee8000c1e1500 */
[----:B------:R-:W3:Y:S04]  /*12f10*/  @!P3 LDG.E.U16 R29, desc[UR20][R36.64] ;  /* 0x00000014241db981 */ /* 0x000ee8000c1e1500 */
        /* <DEDUP_REMOVED lines=12> */
[----:B------:R0:W2:Y:S01]  /*12fe0*/  @!P0 LDG.E.U16 R39, desc[UR20][R40.64] ;  /* 0x0000001428278981 */ /* 0x0000a2000c1e1500 */
[----:B------:R-:W-:-:S03]  /*12ff0*/  PRMT R42, RZ, 0x7610, R42 ;  /* 0x00007610ff2a7816 */ /* 0x000fc6000000002a */
[----:B------:R-:W-:Y:S01]  /*13000*/  STL.64 [R1+0x1d8], R36 ;  /* 0x0001d82401007387 */ /* 0x000fe20000100a00 */
[----:B------:R-:W-:-:S03]  /*13010*/  IMAD R67, R4, 0x56, RZ ;  /* 0x0000005604437824 */ /* 0x000fc600078e02ff */
[----:B------:R1:W-:Y:S01]  /*13020*/  STL.64 [R1+0x1d0], R32 ;  /* 0x0001d02001007387 */ /* 0x0003e20000100a00 */
[----:B0-----:R-:W-:-:S03]  /*13030*/  IMAD.WIDE R40, R66, 0x2, R6 ;  /* 0x0000000242287825 */ /* 0x001fc600078e0206 */
[----:B---3--:R-:W-:Y:S01]  /*13040*/  STL [R1+0xdc8], R46 ;  /* 0x000dc82e01007387 */ /* 0x008fe20000100800 */
[----:B------:R-:W-:-:S03]  /*13050*/  PRMT R26, RZ, 0x7610, R26 ;  /* 0x00007610ff1a7816 */ /* 0x000fc6000000001a */
[----:B----4-:R-:W-:Y:S01]  /*13060*/  STL [R1+0xdc4], R43 ;  /* 0x000dc42b01007387 */ /* 0x010fe20000100800 */
[----:B------:R-:W-:-:S03]  /*13070*/  PRMT R27, RZ, 0x7610, R27 ;  /* 0x00007610ff1b7816 */ /* 0x000fc6000000001b */
[----:B------:R-:W-:Y:S01]  /*13080*/  STL.64 [R1+0x1c8], R40 ;  /* 0x0001c82801007387 */ /* 0x000fe20000100a00 */
[----:B-1----:R-:W-:-:S03]  /*13090*/  IMAD.WIDE R32, R67, 0x2, R6 ;  /* 0x0000000243207825 */ /* 0x002fc600078e0206 */
[----:B------:R-:W3:Y:S04]  /*130a0*/  @!P0 LDG.E.U16 R42, desc[UR20][R44.64] ;  /* 0x000000142c2a8981 */ /* 0x000ee8000c1e1500 */
[----:B------:R-:W4:Y:S04]  /*130b0*/  @!P3 LDG.E.U16 R27, desc[UR20][R32.64] ;  /* 0x00000014201bb981 */ /* 0x000f28000c1e1500 */
        /* <DEDUP_REMOVED lines=38> */
[----:B------:R0:W4:Y:S01]  /*13320*/  @!P0 LDG.E.U16 R31, desc[UR20][R32.64] ;  /* 0x00000014201f8981 */ /* 0x000122000c1e1500 */
[----:B------:R-:W-:-:S03]  /*13330*/  IMAD R67, R4, 0x66, RZ ;  /* 0x0000006604437824 */ /* 0x000fc600078e02ff */
[----:B------:R-:W-:Y:S01]  /*13340*/  STL.64 [R1+0xd8], R28 ;  /* 0x0000d81c01007387 */ /* 0x000fe20000100a00 */
[----:B------:R-:W-:-:S03]  /*13350*/  PRMT R34, RZ, 0x7610, R34 ;  /* 0x00007610ff227816 */ /* 0x000fc60000000022 */
        /* <DEDUP_REMOVED lines=13> */
[----:B------:R0:W2:Y:S01]  /*13430*/  @!P3 LDG.E.U16 R20, desc[UR20][R24.64] ;  /* 0x000000141814b981 */ /* 0x0000a2000c1e1500 */
[----:B------:R-:W-:-:S05]  /*13440*/  VIADD R68, R49, 0xffffffa0 ;  /* 0xffffffa031447836 */ /* 0x000fca0000000000 */
[----:B------:R-:W-:Y:S01]  /*13450*/  ISETP.GE.U32.AND P0, PT, R68, 0x7fffff21, PT ;  /* 0x7fffff214400780c */ /* 0x000fe20003f06070 */
[----:B------:R-:W-:Y:S01]  /*13460*/  IMAD.WIDE R28, R66, 0x2, R8 ;  /* 0x00000002421c7825 */ /* 0x000fe200078e0208 */
[----:B------:R-:W-:Y:S02]  /*13470*/  PRMT R30, RZ, 0x7610, R30 ;  /* 0x00007610ff1e7816 */ /* 0x000fe4000000001e */
[----:B------:R-:W-:Y:S01]  /*13480*/  PRMT R23, RZ, 0x7610, R23 ;  /* 0x00007610ff177816 */ /* 0x000fe20000000017 */
[C---:B------:R-:W-:Y:S02]  /*13490*/  VIADD R68, R49.reuse, 0xffffff98 ;  /* 0xffffff9831447836 */ /* 0x040fe40000000000 */
[----:B------:R-:W-:Y:S01]  /*134a0*/  VIADD R66, R49, 0xffffff91 ;  /* 0xffffff9131427836 */ /* 0x000fe20000000000 */
[----:B------:R-:W-:Y:S05]  /*134b0*/  STL.64 [R1+0xc0], R28 ;  /* 0x0000c01c01007387 */ /* 0x000fea0000100a00 */
[----:B------:R-:W2:Y:S04]  /*134c0*/  @!P0 LDG.E.U16 R30, desc[UR20][R32.64] ;  /* 0x00000014201e8981 */ /* 0x000ea8000c1e1500 */
[----:B------:R-:W2:Y:S01]  /*134d0*/  @!P0 LDG.E.U16 R23, desc[UR20][R28.64] ;  /* 0x000000141c178981 */ /* 0x000ea2000c1e1500 */
[----:B------:R-:W-:-:S02]  /*134e0*/  ISETP.GE.U32.AND P0, PT, R68, 0x7fffff19, PT ;  /* 0x7fffff194400780c */ /* 0x000fc40003f06070 */
[----:B------:R-:W-:Y:S01]  /*134f0*/  ISETP.GE.U32.AND P3, PT, R66, 0x7fffff12, PT ;  /* 0x7fffff124200780c */ /* 0x000fe20003f66070 */
[----:B------:R-:W-:Y:S01]  /*13500*/  STL.64 [R1+0x58], R26 ;  /* 0x0000581a01007387 */ /* 0x000fe20000100a00 */
[----:B------:R-:W-:-:S03]  /*13510*/  IMAD R66, R4, 0x67, RZ ;  /* 0x0000006704427824 */ /* 0x000fc600078e02ff */
[----:B------:R0:W-:Y:S01]  /*13520*/  STL.64 [R1+0x50], R24 ;  /* 0x0000501801007387 */ /* 0x0001e20000100a00 */
[----:B------:R-:W-:-:S03]  /*13530*/  PRMT R22, RZ, 0x7610, R22 ;  /* 0x00007610ff167816 */ /* 0x000fc60000000016 */
[----:B---3--:R-:W-:Y:S01]  /*13540*/  STL [R1+0xd88], R34 ;  /* 0x000d882201007387 */ /* 0x008fe20000100800 */
[----:B------:R-:W-:-:S03]  /*13550*/  PRMT R19, RZ, 0x7610, R19 ;  /* 0x00007610ff137816 */ /* 0x000fc60000000013 */
[----:B----4-:R-:W-:Y:S01]  /*13560*/  STL [R1+0xd84], R31 ;  /* 0x000d841f01007387 */ /* 0x010fe20000100800 */
[----:B------:R-:W-:Y:S02]  /*13570*/  VIADD R71, R49, 0xffffff90 ;  /* 0xffffff9031477836 */ /* 0x000fe40000000000 */
[----:B0-----:R-:W-:-:S04]  /*13580*/  IMAD.WIDE R24, R66, 0x2, R6 ;  /* 0x0000000242187825 */ /* 0x001fc800078e0206 */
[C---:B------:R-:W-:Y:S01]  /*13590*/  IMAD R68, R4.reuse, 0x6e, RZ ;  /* 0x0000006e04447824 */ /* 0x040fe200078e02ff */
[----:B------:R-:W3:Y:S01]  /*135a0*/  @!P0 LDG.E.U16 R22, desc[UR20][R24.64] ;  /* 0x0000001418168981 */ /* 0x000ee2000c1e1500 */
[----:B------:R-:W-:Y:S02]  /*135b0*/  PRMT R18, RZ, 0x7610, R18 ;  /* 0x00007610ff127816 */ /* 0x000fe40000000012 */
[----:B------:R-:W-:Y:S01]  /*135c0*/  PRMT R17, RZ, 0x7610, R17 ;  /* 0x00007610ff117816 */ /* 0x000fe20000000011 */
[----:B------:R-:W-:Y:S02]  /*135d0*/  VIADD R70, R49, 0xffffff89 ;  /* 0xffffff8931467836 */ /* 0x000fe40000000000 */
[----:B------:R-:W-:Y:S01]  /*135e0*/  IMAD R72, R4, 0x6f, RZ ;  /* 0x0000006f04487824 */ /* 0x000fe200078e02ff */
[----:B------:R-:W-:Y:S01]  /*135f0*/  PRMT R2, RZ, 0x7610, R2 ;  /* 0x00007610ff027816 */ /* 0x000fe20000000002 */
[----:B--2---:R-:W-:Y:S04]  /*13600*/  STL [R1+0xc84], R20 ;  /* 0x000c841401007387 */ /* 0x004fe80000100800 */
[----:B------:R0:W-:Y:S02]  /*13610*/  STL [R1+0xc88], R21 ;  /* 0x000c881501007387 */ /* 0x0001e40000100800 */
[----:B0-----:R-:W-:-:S04]  /*13620*/  IMAD.WIDE R20, R66, 0x2, R8 ;  /* 0x0000000242147825 */ /* 0x001fc800078e0208 */
[C---:B------:R-:W-:Y:S01]  /*13630*/  IMAD.WIDE R66, R68.reuse, 0x2, R6 ;  /* 0x0000000244427825 */ /* 0x040fe200078e0206 */
[----:B------:R-:W2:Y:S01]  /*13640*/  @!P0 LDG.E.U16 R19, desc[UR20][R20.64] ;  /* 0x0000001414138981 */ /* 0x000ea2000c1e1500 */
[----:B------:R-:W-:Y:S02]  /*13650*/  ISETP.GE.U32.AND P0, PT, R71, 0x7fffff11, PT ;  /* 0x7fffff114700780c */ /* 0x000fe40003f06070 */
[----:B------:R-:W-:Y:S01]  /*13660*/  IMAD.WIDE R68, R68, 0x2, R8 ;  /* 0x0000000244447825 */ /* 0x000fe200078e0208 */
[----:B------:R-:W4:Y:S04]  /*13670*/  @!P3 LDG.E.U16 R18, desc[UR20][R66.64] ;  /* 0x000000144212b981 */ /* 0x000f28000c1e1500 */
[----:B------:R-:W2:Y:S01]  /*13680*/  @!P3 LDG.E.U16 R17, desc[UR20][R68.64] ;  /* 0x000000144411b981 */ /* 0x000ea2000c1e1500 */
[----:B------:R-:W-:Y:S01]  /*13690*/  ISETP.GE.U32.AND P3, PT, R70, 0x7fffff0a, PT ;  /* 0x7fffff0a4600780c */ /* 0x000fe20003f66070 */
[----:B------:R-:W-:-:S05]  /*136a0*/  IMAD.WIDE R70, R72, 0x2, R6 ;  /* 0x0000000248467825 */ /* 0x000fca00078e0206 */
[----:B------:R-:W2:Y:S01]  /*136b0*/  @!P0 LDG.E.U16 R2, desc[UR20][R70.64] ;  /* 0x0000001446028981 */ /* 0x000ea2000c1e1500 */
[----:B------:R-:W-:Y:S01]  /*136c0*/  PRMT R16, RZ, 0x7610, R16 ;  /* 0x00007610ff107816 */ /* 0x000fe20000000010 */
[----:B------:R-:W-:Y:S02]  /*136d0*/  IMAD.WIDE R72, R72, 0x2, R8 ;  /* 0x0000000248487825 */ /* 0x000fe400078e0208 */
[----:B------:R-:W-:Y:S02]  /*136e0*/  STL.64 [R1+0x48], R24 ;  /* 0x0000481801007387 */ /* 0x000fe40000100a00 */
[----:B------:R-:W-:Y:S02]  /*136f0*/  VIADD R78, R49, 0xffffff88 ;  /* 0xffffff88314e7836 */ /* 0x000fe40000000000 */
[----:B------:R-:W-:Y:S01]  /*13700*/  IMAD R76, R4, 0x76, RZ ;  /* 0x00000076044c7824 */ /* 0x000fe200078e02ff */
[----:B------:R-:W-:Y:S01]  /*13710*/  STL.64 [R1+0x40], R20 ;  /* 0x0000401401007387 */ /* 0x000fe20000100a00 */
[----:B------:R-:W-:-:S02]  /*13720*/  PRMT R15, RZ, 0x7610, R15 ;  /* 0x00007610ff0f7816 */ /* 0x000fc4000000000f */
[----:B------:R-:W-:Y:S01]  /*13730*/  PRMT R14, RZ, 0x7610, R14 ;  /* 0x00007610ff0e7816 */ /* 0x000fe2000000000e */
[----:B------:R-:W-:Y:S01]  /*13740*/  STL [R1+0x19e0], R66 ;  /* 0x0019e04201007387 */ /* 0x000fe20000100800 */
[----:B------:R-:W-:-:S03]  /*13750*/  IMAD.WIDE R74, R76, 0x2, R6 ;  /* 0x000000024c4a7825 */ /* 0x000fc600078e0206 */
[----:B------:R-:W3:Y:S01]  /*13760*/  @!P0 LDG.E.U16 R16, desc[UR20][R72.64] ;  /* 0x0000001448108981 */ /* 0x000ee2000c1e1500 */
[----:B------:R-:W-:Y:S01]  /*13770*/  ISETP.GE.U32.AND P0, PT, R78, 0x7fffff09, PT ;  /* 0x7fffff094e00780c */ /* 0x000fe20003f06070 */
[----:B------:R-:W-:Y:S02]  /*13780*/  IMAD.WIDE R76, R76, 0x2, R8 ;  /* 0x000000024c4c7825 */ /* 0x000fe400078e0208 */
[----:B------:R-:W-:Y:S02]  /*13790*/  STL [R1+0x1c1c], R66 ;  /* 0x001c1c4201007387 */ /* 0x000fe40000100800 */
[----:B------:R-:W-:Y:S02]  /*137a0*/  VIADD R78, R49, 0xffffff81 ;  /* 0xffffff81314e7836 */ /* 0x000fe40000000000 */
[----:B------:R-:W-:Y:S01]  /*137b0*/  STL [R1+0x1d98], R66 ;  /* 0x001d984201007387 */ /* 0x000fe20000100800 */
[----:B------:R-:W-:-:S03]  /*137c0*/  IMAD R80, R4, 0x77, RZ ;  /* 0x0000007704507824 */ /* 0x000fc600078e02ff */
[----:B------:R-:W-:Y:S04]  /*137d0*/  STL [R1+0x19dc], R67 ;  /* 0x0019dc4301007387 */ /* 0x000fe80000100800 */
[----:B------:R-:W-:Y:S01]  /*137e0*/  STL [R1+0xd80], R30 ;  /* 0x000d801e01007387 */ /* 0x000fe20000100800 */
[----:B------:R-:W-:-:S03]  /*137f0*/  PRMT R13, RZ, 0x7610, R13 ;  /* 0x00007610ff0d7816 */ /* 0x000fc6000000000d */
[----:B------:R-:W-:Y:S04]  /*13800*/  STL [R1+0x1c20], R67 ;  /* 0x001c204301007387 */ /* 0x000fe80000100800 */
[----:B------:R-:W-:Y:S04]  /*13810*/  STL [R1+0xd7c], R23 ;  /* 0x000d7c1701007387 */ /* 0x000fe80000100800 */
[----:B------:R-:W-:Y:S04]  /*13820*/  STL [R1+0x1d9c], R67 ;  /* 0x001d9c4301007387 */ /* 0x000fe80000100800 */
[----:B------:R-:W4:Y:S04]  /*13830*/  @!P3 LDG.E.U16 R15, desc[UR20][R74.64] ;  /* 0x000000144a0fb981 */ /* 0x000f28000c1e1500 */
[----:B------:R-:W4:Y:S01]  /*13840*/  @!P3 LDG.E.U16 R14, desc[UR20][R76.64] ;  /* 0x000000144c0eb981 */ /* 0x000f22000c1e1500 */
[----:B------:R-:W-:Y:S01]  /*13850*/  ISETP.GE.U32.AND P3, PT, R78, 0x7fffff02, PT ;  /* 0x7fffff024e00780c */ /* 0x000fe20003f66070 */
[----:B------:R-:W-:-:S02]  /*13860*/  IMAD.WIDE R78, R80, 0x2, R6 ;  /* 0x00000002504e7825 */ /* 0x000fc400078e0206 */
[----:B------:R-:W-:Y:S02]  /*13870*/  STL [R1+0x19e8], R68 ;  /* 0x0019e84401007387 */ /* 0x000fe40000100800 */
[----:B------:R-:W-:Y:S02]  /*13880*/  IMAD R84, R4, 0x7e, RZ ;  /* 0x0000007e04547824 */ /* 0x000fe400078e02ff */
[----:B------:R-:W-:Y:S04]  /*13890*/  STL [R1+0x1c24], R68 ;  /* 0x001c244401007387 */ /* 0x000fe80000100800 */
[----:B------:R-:W-:Y:S04]  /*138a0*/  STL [R1+0x1da0], R68 ;  /* 0x001da04401007387 */ /* 0x000fe80000100800 */
[----:B------:R-:W-:Y:S01]  /*138b0*/  STL [R1+0x19e4], R69 ;  /* 0x0019e44501007387 */ /* 0x000fe20000100800 */
[----:B------:R-:W-:-:S03]  /*138c0*/  IMAD.WIDE R82, R84, 0x2, R6 ;  /* 0x0000000254527825 */ /* 0x000fc600078e0206 */
[----:B------:R-:W-:Y:S01]  /*138d0*/  STL [R1+0x1c28], R69 ;  /* 0x001c284501007387 */ /* 0x000fe20000100800 */
[----:B------:R-:W-:-:S03]  /*138e0*/  IMAD.WIDE R84, R84, 0x2, R8 ;  /* 0x0000000254547825 */ /* 0x000fc600078e0208 */
[----:B------:R-:W-:Y:S04]  /*138f0*/  STL [R1+0x1da4], R69 ;  /* 0x001da44501007387 */ /* 0x000fe80000100800 */
[----:B------:R-:W4:Y:S01]  /*13900*/  @!P0 LDG.E.U16 R13, desc[UR20][R78.64] ;  /* 0x000000144e0d8981 */ /* 0x000f22000c1e1500 */
[----:B------:R-:W-:Y:S01]  /*13910*/  PRMT R12, RZ, 0x7610, R12 ;  /* 0x00007610ff0c7816 */ /* 0x000fe2000000000c */
[----:B------:R-:W-:-:S05]  /*13920*/  IMAD.WIDE R80, R80, 0x2, R8 ;  /* 0x0000000250507825 */ /* 0x000fca00078e0208 */
[----:B------:R-:W4:Y:S04]  /*13930*/  @!P0 LDG.E.U16 R12, desc[UR20][R80.64] ;  /* 0x00000014500c8981 */ /* 0x000f28000c1e1500 */
[----:B--2---:R0:W-:Y:S02]  /*13940*/  STL [R1+0x1cfc], R2 ;  /* 0x001cfc0201007387 */ /* 0x0041e40000100800 */
[----:B0-----:R-:W-:-:S06]  /*13950*/  PRMT R2, RZ, 0x7610, R2 ;  /* 0x00007610ff027816 */ /* 0x001fcc0000000002 */
[----:B------:R-:W2:Y:S04]  /*13960*/  @!P3 LDG.E.U16 R2, desc[UR20][R84.64] ;  /* 0x000000145402b981 */ /* 0x000ea8000c1e1500 */
[----:B---3--:R-:W-:Y:S04]  /*13970*/  STL [R1+0xd50], R22 ;  /* 0x000d501601007387 */ /* 0x008fe80000100800 */
[----:B------:R-:W-:Y:S04]  /*13980*/  STL [R1+0x19f0], R70 ;  /* 0x0019f04601007387 */ /* 0x000fe80000100800 */
[----:B------:R-:W-:Y:S04]  /*13990*/  STL [R1+0xd4c], R19 ;  /* 0x000d4c1301007387 */ /* 0x000fe80000100800 */
[----:B------:R-:W-:Y:S04]  /*139a0*/  STL [R1+0x1c2c], R70 ;  /* 0x001c2c4601007387 */ /* 0x000fe80000100800 */
[----:B------:R-:W-:Y:S04]  /*139b0*/  STL [R1+0x1da8], R70 ;  /* 0x001da84601007387 */ /* 0x000fe80000100800 */
[----:B----4-:R-:W-:Y:S04]  /*139c0*/  STL [R1+0xc80], R18 ;  /* 0x000c801201007387 */ /* 0x010fe80000100800 */
        /* <DEDUP_REMOVED lines=27> */
[----:B------:R0:W-:Y:S04]  /*13b80*/  STL [R1+0xd10], R13 ;  /* 0x000d100d01007387 */ /* 0x0001e80000100800 */
[----:B------:R-:W-:Y:S01]  /*13b90*/  STL [R1+0xd3c], R14 ;  /* 0x000d3c0e01007387 */ /* 0x000fe20000100800 */
[----:B------:R-:W-:-:S03]  /*13ba0*/  PRMT R3, RZ, 0x7610, R3 ;  /* 0x00007610ff037816 */ /* 0x000fc60000000003 */
[----:B0-----:R-:W3:Y:S04]  /*13bb0*/  LDL.LU R13, [R1+0x7bc] ;  /* 0x0007bc00010d7983 */ /* 0x001ee80000300800 */
[----:B------:R-:W4:Y:S04]  /*13bc0*/  LDL.LU R15, [R1+0x7c0] ;  /* 0x0007c000010f7983 */ /* 0x000f280000300800 */
[----:B------:R-:W-:Y:S01]  /*13bd0*/  STL [R1+0x1a20], R82 ;  /* 0x001a205201007387 */ /* 0x000fe20000100800 */
[----:B------:R-:W-:-:S03]  /*13be0*/  ISETP.GE.U32.AND P0, PT, R86, 0x7fffff01, PT ;  /* 0x7fffff015600780c */ /* 0x000fc60003f06070 */
[----:B------:R-:W-:Y:S04]  /*13bf0*/  STL [R1+0x1a1c], R83 ;  /* 0x001a1c5301007387 */ /* 0x000fe80000100800 */
[----:B------:R-:W-:Y:S01]  /*13c00*/  STL [R1+0x1b50], R83 ;  /* 0x001b505301007387 */ /* 0x000fe20000100800 */
[----:B------:R-:W-:-:S03]  /*13c10*/  IMAD R88, R4, 0x7f, RZ ;  /* 0x0000007f04587824 */ /* 0x000fc600078e02ff */
[----:B------:R-:W3:Y:S01]  /*13c20*/  @!P3 LDG.E.U16 R3, desc[UR20][R82.64] ;  /* 0x000000145203b981 */ /* 0x000ee2000c1e1500 */
[----:B------:R-:W-:Y:S02]  /*13c30*/  ISETP.NE.AND P3, PT, R87, RZ, PT ;  /* 0x000000ff5700720c */ /* 0x000fe40003f65270 */
[----:B------:R-:W-:Y:S02]  /*13c40*/  PRMT R11, RZ, 0x7610, R11 ;  /* 0x00007610ff0b7816 */ /* 0x000fe4000000000b */
[----:B------:R-:W-:Y:S01]  /*13c50*/  PRMT R10, RZ, 0x7610, R10 ;  /* 0x00007610ff0a7816 */ /* 0x000fe2000000000a */
[----:B--2---:R-:W-:Y:S04]  /*13c60*/  STL [R1+0x1d30], R2 ;  /* 0x001d300201007387 */ /* 0x004fe80000100800 */
[----:B------:R-:W-:Y:S04]  /*13c70*/  STL [R1+0x1a28], R84 ;  /* 0x001a285401007387 */ /* 0x000fe80000100800 */
[----:B------:R-:W-:Y:S04]  /*13c80*/  STL [R1+0x1c34], R84 ;  /* 0x001c345401007387 */ /* 0x000fe80000100800 */
[----:B------:R-:W-:Y:S04]  /*13c90*/  STL [R1+0x1db0], R84 ;  /* 0x001db05401007387 */ /* 0x000fe80000100800 */
[----:B------:R-:W-:Y:S04]  /*13ca0*/  STL [R1+0x1a24], R85 ;  /* 0x001a245501007387 */ /* 0x000fe80000100800 */
[----:B------:R-:W-:Y:S04]  /*13cb0*/  STL [R1+0x1c38], R85 ;  /* 0x001c385501007387 */ /* 0x000fe80000100800 */
[----:B------:R-:W-:Y:S04]  /*13cc0*/  STL [R1+0x1db4], R85 ;  /* 0x001db45501007387 */ /* 0x000fe80000100800 */
[----:B------:R0:W-:Y:S02]  /*13cd0*/  STL [R1+0xd0c], R12 ;  /* 0x000d0c0c01007387 */ /* 0x0001e40000100800 */
[----:B0-----:R-:W-:Y:S01]  /*13ce0*/  LOP3.LUT R12, RZ, R87, RZ, 0x33, !PT ;  /* 0x00000057ff0c7212 */ /* 0x001fe200078e33ff */
[----:B------:R-:W-:-:S05]  /*13cf0*/  IMAD.WIDE R86, R88, 0x2, R6 ;  /* 0x0000000258567825 */ /* 0x000fca00078e0206 */
[----:B------:R-:W2:Y:S01]  /*13d00*/  @!P0 LDG.E.U16 R11, desc[UR20][R86.64] ;  /* 0x00000014560b8981 */ /* 0x000ea2000c1e1500 */
[----:B------:R-:W-:-:S05]  /*13d10*/  IMAD.WIDE R88, R88, 0x2, R8 ;  /* 0x0000000258587825 */ /* 0x000fca00078e0208 */
        /* <DEDUP_REMOVED lines=20> */
[----:B--2---:R0:W-:Y:S04]  /*13e60*/  STL [R1+0xc50], R11 ;  /* 0x000c500b01007387 */ /* 0x0041e80000100800 */
[----:B0-----:R-:W2:Y:S04]  /*13e70*/  LDL.LU R11, [R1+0x7c4] ;  /* 0x0007c400010b7983 */ /* 0x001ea80000300800 */
[----:B------:R-:W-:Y:S04]  /*13e80*/  STL [R1+0x1a48], R86 ;  /* 0x001a485601007387 */ /* 0x000fe80000100800 */
[----:B------:R-:W-:Y:S04]  /*13e90*/  STL [R1+0x1c54], R86 ;  /* 0x001c545601007387 */ /* 0x000fe80000100800 */
[----:B------:R-:W-:Y:S04]  /*13ea0*/  STL [R1+0x1a44], R87 ;  /* 0x001a445701007387 */ /* 0x000fe80000100800 */
[----:B------:R-:W-:Y:S04]  /*13eb0*/  STL [R1+0x1c58], R87 ;  /* 0x001c585701007387 */ /* 0x000fe80000100800 */
[----:B------:R-:W-:Y:S04]  /*13ec0*/  STL.64 [R1+0x1dc8], R86 ;  /* 0x001dc85601007387 */ /* 0x000fe80000100a00 */
[----:B----4-:R0:W-:Y:S04]  /*13ed0*/  STL [R1+0xc4c], R10 ;  /* 0x000c4c0a01007387 */ /* 0x0101e80000100800 */
[----:B0-----:R-:W3:Y:S01]  /*13ee0*/  LDL.LU R10, [R1+0x7cc] ;  /* 0x0007cc00010a7983 */ /* 0x001ee20000300800 */
[----:B------:R-:W0:Y:S01]  /*13ef0*/  S2R R19, SR_TID.X ;  /* 0x0000000000137919 */ /* 0x000e220000002100 */
[----:B------:R-:W-:-:S02]  /*13f00*/  SEL R16, R12, R91, !P3 ;  /* 0x0000005b0c107207 */ /* 0x000fc40005800000 */
[----:B------:R-:W4:Y:S04]  /*13f10*/  LDL.LU R14, [R1+0x7d0] ;  /* 0x0007d000010e7983 */ /* 0x000f280000300800 */
[----:B------:R-:W-:Y:S01]  /*13f20*/  STL [R1+0x1a50], R88 ;  /* 0x001a505801007387 */ /* 0x000fe20000100800 */
[----:B------:R-:W-:-:S03]  /*13f30*/  IMAD R4, R16, UR7, RZ ;  /* 0x0000000710047c24 */ /* 0x000fc6000f8e02ff */
[----:B------:R-:W-:Y:S01]  /*13f40*/  STL [R1+0x1c5c], R88 ;  /* 0x001c5c5801007387 */ /* 0x000fe20000100800 */
[----:B------:R-:W-:-:S03]  /*13f50*/  SEL R2, R12, R92, !P3 ;  /* 0x0000005c0c027207 */ /* 0x000fc60005800000 */
[----:B------:R-:W-:Y:S04]  /*13f60*/  STL [R1+0x1a4c], R89 ;  /* 0x001a4c5901007387 */ /* 0x000fe80000100800 */
[----:B------:R-:W-:Y:S01]  /*13f70*/  STL [R1+0x1c60], R89 ;  /* 0x001c605901007387 */ /* 0x000fe20000100800 */
[----:B0-----:R-:W-:-:S05]  /*13f80*/  LOP3.LUT R19, R19, 0x7f, RZ, 0xc0, !PT ;  /* 0x0000007f13137812 */ /* 0x001fca00078ec0ff */
[----:B------:R-:W-:Y:S01]  /*13f90*/  IMAD R3, R19, R5, RZ ;  /* 0x0000000513037224 */ /* 0x000fe200078e02ff */
[----:B------:R-:W-:Y:S04]  /*13fa0*/  STL.64 [R1+0x1df0], R88 ;  /* 0x001df05801007387 */ /* 0x000fe80000100a00 */
[C---:B------:R-:W-:Y:S01]  /*13fb0*/  LEA R91, P0, R3.reuse, UR14, 0x1 ;  /* 0x0000000e035b7c11 */ /* 0x040fe2000f8008ff */
[----:B------:R-:W4:Y:S01]  /*13fc0*/  LDL.LU R16, [R1+0x7d4] ;  /* 0x0007d40001107983 */ /* 0x000f220000300800 */
[----:B------:R-:W-:Y:S01]  /*13fd0*/  SEL R5, R12, R13, !P3 ;  /* 0x0000000d0c057207 */ /* 0x000fe20005800000 */
[----:B------:R-:W-:Y:S01]  /*13fe0*/  IMAD R2, R2, UR7, RZ ;  /* 0x0000000702027c24 */ /* 0x000fe2000f8e02ff */
[----:B------:R-:W-:Y:S01]  /*13ff0*/  LEA.HI.X.SX32 R92, R3, UR15, 0x1, P0 ;  /* 0x0000000f035c7c11 */ /* 0x000fe200080f0eff */
[----:B------:R-:W4:Y:S01]  /*14000*/  LDL.LU R13, [R1+0x7d8] ;  /* 0x0007d800010d7983 */ /* 0x000f220000300800 */
[CC--:B------:R-:W-:Y:S01]  /*14010*/  LEA R3, P0, R4.reuse, R91.reuse, 0x1 ;  /* 0x0000005b04037211 */ /* 0x0c0fe200078008ff */
[----:B------:R-:W-:Y:S01]  /*14020*/  IMAD R5, R5, UR9, RZ ;  /* 0x0000000905057c24 */ /* 0x000fe2000f8e02ff */
[----:B------:R-:W0:Y:S02]  /*14030*/  LDCU UR14, c[0x0][0x3b0] ;  /* 0x00007600ff0e77ac */ /* 0x000e240008000800 */
[----:B------:R-:W-:Y:S01]  /*14040*/  LEA.HI.X.SX32 R6, R4, R92, 0x1, P0 ;  /* 0x0000005c04067211 */ /* 0x000fe200000f0eff */
[----:B------:R1:W-:Y:S01]  /*14050*/  STL [R1+0xad8], R3 ;  /* 0x000ad80301007387 */ /* 0x0003e20000100800 */
[----:B------:R-:W-:Y:S01]  /*14060*/  LEA R4, P0, R2, R91, 0x1 ;  /* 0x0000005b02047211 */ /* 0x000fe200078008ff */
[----:B------:R-:W0:Y:S01]  /*14070*/  LDCU UR15, c[0x0][0x3b0] ;  /* 0x00007600ff0f77ac */ /* 0x000e220008000800 */
[----:B------:R-:W0:Y:S01]  /*14080*/  LDCU UR9, c[0x0][0x3b0] ;  /* 0x00007600ff0977ac */ /* 0x000e220008000800 */
[----:B-1----:R-:W-:-:S02]  /*14090*/  SEL R3, R12, R15, !P3 ;  /* 0x0000000f0c037207 */ /* 0x002fc40005800000 */
[----:B------:R-:W4:Y:S04]  /*140a0*/  LDL.LU R15, [R1+0x7dc] ;  /* 0x0007dc00010f7983 */ /* 0x000f280000300800 */
[----:B------:R1:W-:Y:S04]  /*140b0*/  STL [R1+0xad4], R6 ;  /* 0x000ad40601007387 */ /* 0x0003e80000100800 */
[----:B------:R2:W-:Y:S01]  /*140c0*/  STL [R1+0xb18], R4 ;  /* 0x000b180401007387 */ /* 0x0005e20000100800 */
[----:B-1----:R-:W-:Y:S02]  /*140d0*/  LEA.HI.X.SX32 R6, R2, R92, 0x1, P0 ;  /* 0x0000005c02067211 */ /* 0x002fe400000f0eff */
[----:B------:R-:W-:-:S02]  /*140e0*/  LEA R2, P0, R5, R91, 0x1 ;  /* 0x0000005b05027211 */ /* 0x000fc400078008ff */
[C---:B--2---:R-:W-:Y:S02]  /*140f0*/  SEL R4, R12.reuse, R11, !P3 ;  /* 0x0000000b0c047207 */ /* 0x044fe40005800000 */
[----:B------:R-:W2:Y:S04]  /*14100*/  LDL.LU R11, [R1+0x7e0] ;  /* 0x0007e000010b7983 */ /* 0x000ea80000300800 */
[----:B------:R-:W-:Y:S04]  /*14110*/  STL [R1+0xb14], R6 ;  /* 0x000b140601007387 */ /* 0x000fe80000100800 */
[----:B------:R3:W-:Y:S02]  /*14120*/  STL [R1+0xb58], R2 ;  /* 0x000b580201007387 */ /* 0x0007e40000100800 */
[----:B---3--:R-:W-:-:S02]  /*14130*/  SEL R2, R12, R10, !P3 ;  /* 0x0000000a0c027207 */ /* 0x008fc40005800000 */
[----:B------:R-:W3:Y:S01]  /*14140*/  LDL.LU R10, [R1+0x7e4] ;  /* 0x0007e400010a7983 */ /* 0x000ee20000300800 */
[----:B------:R-:W-:Y:S01]  /*14150*/  IMAD R3, R3, UR10, RZ ;  /* 0x0000000a03037c24 */ /* 0x000fe2000f8e02ff */
[-C--:B------:R-:W-:Y:S01]  /*14160*/  LEA.HI.X.SX32 R6, R5, R92.reuse, 0x1, P0 ;  /* 0x0000005c05067211 */ /* 0x080fe200000f0eff */
[----:B------:R-:W-:Y:S01]  /*14170*/  IMAD R4, R4, UR11, RZ ;  /* 0x0000000b04047c24 */ /* 0x000fe2000f8e02ff */
[----:B------:R-:W1:Y:S02]  /*14180*/  LDCU UR10, c[0x0][0x3b0] ;  /* 0x00007600ff0a77ac */ /* 0x000e640008000800 */
[C---:B------:R-:W-:Y:S01]  /*14190*/  LEA R5, P0, R3.reuse, R91, 0x1 ;  /* 0x0000005b03057211 */ /* 0x040fe200078008ff */
[----:B------:R0:W-:Y:S01]  /*141a0*/  STL [R1+0xb54], R6 ;  /* 0x000b540601007387 */ /* 0x0001e20000100800 */
[----:B------:R-:W-:Y:S01]  /*141b0*/  IMAD R2, R2, UR12, RZ ;  /* 0x0000000c02027c24 */ /* 0x000fe2000f8e02ff */
[----:B------:R-:W1:Y:S02]  /*141c0*/  LDCU UR11, c[0x0][0x3b0] ;  /* 0x00007600ff0b77ac */ /* 0x000e640008000800 */
[----:B------:R4:W-:Y:S01]  /*141d0*/  STL [R1+0xb98], R5 ;  /* 0x000b980501007387 */ /* 0x0009e20000100800 */
[----:B------:R-:W1:Y:S01]  /*141e0*/  LDCU UR12, c[0x0][0x3b0] ;  /* 0x00007600ff0c77ac */ /* 0x000e620008000800 */
[----:B0-----:R-:W-:-:S02]  /*141f0*/  LEA.HI.X.SX32 R6, R3, R92, 0x1, P0 ;  /* 0x0000005c03067211 */ /* 0x001fc400000f0eff */
[----:B------:R-:W-:Y:S02]  /*14200*/  LEA R3, P0, R4, R91, 0x1 ;  /* 0x0000005b04037211 */ /* 0x000fe400078008ff */
[----:B----4-:R-:W-:Y:S02]  /*14210*/  SEL R5, R12, R14, !P3 ;  /* 0x0000000e0c057207 */ /* 0x010fe40005800000 */
[----:B------:R-:W4:Y:S04]  /*14220*/  LDL.LU R14, [R1+0x7e8] ;  /* 0x0007e800010e7983 */ /* 0x000f280000300800 */
[----:B------:R0:W-:Y:S01]  /*14230*/  STL [R1+0xb94], R6 ;  /* 0x000b940601007387 */ /* 0x0001e20000100800 */
[----:B------:R-:W-:Y:S01]  /*14240*/  IMAD R5, R5, UR13, RZ ;  /* 0x0000000d05057c24 */ /* 0x000fe2000f8e02ff */
[----:B------:R-:W1:Y:S02]  /*14250*/  LDCU UR13, c[0x0][0x3b0] ;  /* 0x00007600ff0d77ac */ /* 0x000e640008000800 */
[----:B------:R0:W-:Y:S02]  /*14260*/  STL [R1+0xbd8], R3 ;  /* 0x000bd80301007387 */ /* 0x0001e40000100800 */
[----:B0-----:R-:W-:-:S02]  /*14270*/  LEA.HI.X.SX32 R6, R4, R92, 0x1, P0 ;  /* 0x0000005c04067211 */ /* 0x001fc400000f0eff */
[----:B------:R-:W-:Y:S02]  /*14280*/  LEA R4, P0, R2, R91, 0x1 ;  /* 0x0000005b02047211 */ /* 0x000fe400078008ff */
[----:B------:R-:W-:Y:S02]  /*14290*/  SEL R3, R12, R16, !P3 ;  /* 0x000000100c037207 */ /* 0x000fe40005800000 */
[----:B------:R-:W4:Y:S04]  /*142a0*/  LDL.LU R16, [R1+0x7ec] ;  /* 0x0007ec0001107983 */ /* 0x000f280000300800 */
[----:B------:R0:W-:Y:S01]  /*142b0*/  STL [R1+0xbd4], R6 ;  /* 0x000bd40601007387 */ /* 0x0001e20000100800 */
[----:B------:R-:W-:Y:S01]  /*142c0*/  IMAD R3, R3, UR14, RZ ;  /* 0x0000000e03037c24 */ /* 0x000fe2000f8e02ff */
[----:B------:R-:W1:Y:S02]  /*142d0*/  LDCU UR14, c[0x0][0x3b0] ;  /* 0x00007600ff0e77ac */ /* 0x000e640008000800 */
[----:B------:R0:W-:Y:S02]  /*142e0*/  STL [R1+0xc18], R4 ;  /* 0x000c180401007387 */ /* 0x0001e40000100800 */
[----:B0-----:R-:W-:-:S02]  /*142f0*/  LEA.HI.X.SX32 R6, R2, R92, 0x1, P0 ;  /* 0x0000005c02067211 */ /* 0x001fc400000f0eff */
[C---:B------:R-:W-:Y:S02]  /*14300*/  LEA R2, P0, R5.reuse, R91, 0x1 ;  /* 0x0000005b05027211 */ /* 0x040fe400078008ff */
        /* <DEDUP_REMOVED lines=10> */
[----:B------:R0:W-:Y:S04]  /*143b0*/  STL [R1+0xc54], R6 ;  /* 0x000c540601007387 */ /* 0x0001e80000100800 */
[----:B------:R2:W-:Y:S01]  /*143c0*/  STL [R1+0xc98], R5 ;  /* 0x000c980501007387 */ /* 0x0005e20000100800 */
[----:B0-----:R-:W-:-:S02]  /*143d0*/  LEA.HI.X.SX32 R6, R3, R92, 0x1, P0 ;  /* 0x0000005c03067211 */ /* 0x001fc400000f0eff */
[----:B------:R-:W-:Y:S02]  /*143e0*/  LEA R3, P0, R4, R91, 0x1 ;  /* 0x0000005b04037211 */ /* 0x000fe400078008ff */
        /* <DEDUP_REMOVED lines=9> */
[----:B------:R-:W0:Y:S02]  /*14480*/  LDCU UR16, c[0x0][0x3b0] ;  /* 0x00007600ff1077ac */ /* 0x000e240008000800 */
[C---:B------:R-:W-:Y:S01]  /*14490*/  LEA R4, P0, R2.reuse, R91, 0x1 ;  /* 0x0000005b02047211 */ /* 0x040fe200078008ff */
[----:B------:R4:W-:Y:S01]  /*144a0*/  STL [R1+0xcd4], R6 ;  /* 0x000cd40601007387 */ /* 0x0009e20000100800 */
[----:B-1----:R-:W-:Y:S01]  /*144b0*/  IMAD R3, R3, UR10, RZ ;  /* 0x0000000a03037c24 */ /* 0x002fe2000f8e02ff */
[----:B------:R-:W1:Y:S02]  /*144c0*/  LDCU UR9, c[0x0][0x3b0] ;  /* 0x00007600ff0977ac */ /* 0x000e640008000800 */
[----:B------:R4:W-:Y:S01]  /*144d0*/  STL [R1+0xd18], R4 ;  /* 0x000d180401007387 */ /* 0x0009e20000100800 */
[----:B------:R-:W0:Y:S01]  /*144e0*/  LDCU UR10, c[0x0][0x3b0] ;  /* 0x00007600ff0a77ac */ /* 0x000e220008000800 */
[----:B----4-:R-:W-:-:S02]  /*144f0*/  LEA.HI.X.SX32 R6, R2, R92, 0x1, P0 ;  /* 0x0000005c02067211 */ /* 0x010fc400000f0eff */
        /* <DEDUP_REMOVED lines=43> */
[----:B------:R-:W-:Y:S01]  /*147b0*/  IMAD R2, R2, UR16, RZ ;  /* 0x0000001002027c24 */ /* 0x000fe2000f8e02ff */
[----:B------:R-:W0:Y:S02]  /*147c0*/  LDCU UR15, c[0x0][0x3b0] ;  /* 0x00007600ff0f77ac */ /* 0x000e240008000800 */
[----:B------:R4:W-:Y:S01]  /*147d0*/  STL [R1+0xe98], R5 ;  /* 0x000e980501007387 */ /* 0x0009e20000100800 */
[----:B------:R-:W0:Y:S01]  /*147e0*/  LDCU UR16, c[0x0][0x3b0] ;  /* 0x00007600ff1077ac */ /* 0x000e220008000800 */
[----:B-1----:R-:W-:-:S02]  /*147f0*/  LEA.HI.X.SX32 R6, R3, R92, 0x1, P0 ;  /* 0x0000005c03067211 */ /* 0x002fc400000f0eff */
[----:B------:R-:W-:Y:S02]  /*14800*/  LEA R3, P0, R4, R91, 0x1 ;  /* 0x0000005b04037211 */ /* 0x000fe400078008ff */
[----:B----4-:R-:W-:Y:S02]  /*14810*/  SEL R5, R12, R14, !P3 ;  /* 0x0000000e0c057207 */ /* 0x010fe40005800000 */
[----:B------:R-:W4:Y:S04]  /*14820*/  LDL.LU R14, [R1+0x818] ;  /* 0x00081800010e7983 */ /* 0x000f280000300800 */
[----:B------:R1:W-:Y:S01]  /*14830*/  STL [R1+0xe94], R6 ;  /* 0x000e940601007387 */ /* 0x0003e20000100800 */
[----:B------:R-:W-:Y:S01]  /*14840*/  IMAD R5, R5, UR9, RZ ;  /* 0x0000000905057c24 */ /* 0x000fe2000f8e02ff */
[----:B------:R-:W0:Y:S02]  /*14850*/  LDCU UR9, c[0x0][0x3b0] ;  /* 0x00007600ff0977ac */ /* 0x000e240008000800 */
[----:B------:R1:W-:Y:S02]  /*14860*/  STL [R1+0xed8], R3 ;  /* 0x000ed80301007387 */ /* 0x0003e40000100800 */
[----:B-1----:R-:W-:-:S02]  /*14870*/  LEA.HI.X.SX32 R6, R4, R92, 0x1, P0 ;  /* 0x0000005c04067211 */ /* 0x002fc400000f0eff */
[----:B------:R-:W-:Y:S02]  /*14880*/  LEA R4, P0, R2, R91, 0x1 ;  /* 0x0000005b02047211 */ /* 0x000fe400078008ff */
[----:B------:R-:W-:Y:S02]  /*14890*/  SEL R3, R12, R16, !P3 ;  /* 0x000000100c037207 */ /* 0x000fe40005800000 */
[----:B------:R-:W4:Y:S04]  /*148a0*/  LDL.LU R16, [R1+0x81c] ;  /* 0x00081c0001107983 */ /* 0x000f280000300800 */
[----:B------:R1:W-:Y:S01]  /*148b0*/  STL [R1+0xed4], R6 ;  /* 0x000ed40601007387 */ /* 0x0003e20000100800 */
[----:B------:R-:W-:Y:S01]  /*148c0*/  IMAD R3, R3, UR10, RZ ;  /* 0x0000000a03037c24 */ /* 0x000fe2000f8e02ff */
[----:B------:R-:W0:Y:S02]  /*148d0*/  LDCU UR10, c[0x0][0x3b0] ;  /* 0x00007600ff0a77ac */ /* 0x000e240008000800 */
[----:B------:R1:W-:Y:S02]  /*148e0*/  STL [R1+0xf18], R4 ;  /* 0x000f180401007387 */ /* 0x0003e40000100800 */
[----:B-1----:R-:W-:-:S02]  /*148f0*/  LEA.HI.X.SX32 R6, R2, R92, 0x1, P0 ;  /* 0x0000005c02067211 */ /* 0x002fc400000f0eff */
[C---:B------:R-:W-:Y:S02]  /*14900*/  LEA R2, P0, R5.reuse, R91, 0x1 ;  /* 0x0000005b05027211 */ /* 0x040fe400078008ff */
        /* <DEDUP_REMOVED lines=10> */
[----:B------:R1:W-:Y:S04]  /*149b0*/  STL [R1+0xf54], R6 ;  /* 0x000f540601007387 */ /* 0x0003e80000100800 */
[----:B------:R2:W-:Y:S01]  /*149c0*/  STL [R1+0xf98], R5 ;  /* 0x000f980501007387 */ /* 0x0005e20000100800 */
[----:B-1----:R-:W-:-:S02]  /*149d0*/  LEA.HI.X.SX32 R6, R3, R92, 0x1, P0 ;  /* 0x0000005c03067211 */ /* 0x002fc400000f0eff */
        /* <DEDUP_REMOVED lines=13> */
[----:B0-----:R-:W-:Y:S01]  /*14ab0*/  IMAD R3, R3, UR14, RZ ;  /* 0x0000000e03037c24 */ /* 0x001fe2000f8e02ff */
[----:B------:R-:W0:Y:S02]  /*14ac0*/  LDCU UR13, c[0x0][0x3b0] ;  /* 0x00007600ff0d77ac */ /* 0x000e240008000800 */
        /* <DEDUP_REMOVED lines=44> */
[----:B------:R-:W-:Y:S01]  /*14d90*/  LEA R5, P0, R3, R91, 0x1 ;  /* 0x0000005b03057211 */ /* 0x000fe200078008ff */
[----:B------:R1:W-:Y:S01]  /*14da0*/  STL [R1+0x1154], R6 ;  /* 0x0011540601007387 */ /* 0x0003e20000100800 */
[----:B------:R-:W-:Y:S01]  /*14db0*/  IMAD R2, R2, UR22, RZ ;  /* 0x0000001602027c24 */ /* 0x000fe2000f8e02ff */
[----:B------:R-:W0:Y:S02]  /*14dc0*/  LDCU UR19, c[0x0][0x3b0] ;  /* 0x00007600ff1377ac */ /* 0x000e240008000800 */
[----:B------:R4:W-:Y:S01]  /*14dd0*/  STL [R1+0x1198], R5 ;  /* 0x0011980501007387 */ /* 0x0009e20000100800 */
[----:B------:R-:W-:Y:S01]  /*14de0*/  VIADD R83, R93, 0xae ;  /* 0x000000ae5d537836 */ /* 0x000fe20000000000 */
        /* <DEDUP_REMOVED lines=22> */
[----:B------:R-:W-:-:S03]  /*14f50*/  IMAD R4, R4, UR7, RZ ;  /* 0x0000000704047c24 */ /* 0x000fc6000f8e02ff */
[----:B------:R0:W-:Y:S01]  /*14f60*/  STL [R1+0x1250], R2 ;  /* 0x0012500201007387 */ /* 0x0001e20000100800 */
[-C--:B-1----:R-:W-:Y:S02]  /*14f70*/  LEA.HI.X.SX32 R6, R5, R92.reuse, 0x1, P0 ;  /* 0x0000005c05067211 */ /* 0x082fe400000f0eff */
[C---:B------:R-:W-:Y:S02]  /*14f80*/  LEA R5, P0, R3.reuse, R91, 0x1 ;  /* 0x0000005b03057211 */ /* 0x040fe400078008ff */
[----:B0-----:R-:W-:Y:S02]  /*14f90*/  SEL R2, R12, R15, !P3 ;  /* 0x0000000f0c027207 */ /* 0x001fe40005800000 */
        /* <DEDUP_REMOVED lines=20> */
[----:B-1----:R-:W-:-:S02]  /*150e0*/  LEA.HI.X.SX32 R6, R2, R92, 0x1, P0 ;  /* 0x0000005c02067211 */ /* 0x002fc400000f0eff */
[C---:B------:R-:W-:Y:S02]  /*150f0*/  LEA R2, P0, R5.reuse, R91, 0x1 ;  /* 0x0000005b05027211 */ /* 0x040fe400078008ff */
[----:B----4-:R-:W-:Y:S02]  /*15100*/  SEL R4, R12, R14, !P3 ;  /* 0x0000000e0c047207 */ /* 0x010fe40005800000 */
        /* <DEDUP_REMOVED lines=142> */
[-C--:B------:R-:W-:Y:S02]  /*159f0*/  LEA R3, P0, R4, R91.reuse, 0x1 ;  /* 0x0000005b04037211 */ /* 0x080fe400078008ff */
[----:B----4-:R-:W-:Y:S02]  /*15a00*/  SEL R5, R12, R14, !P3 ;  /* 0x0000000e0c057207 */ /* 0x010fe40005800000 */
[----:B------:R-:W4:Y:S04]  /*15a10*/  LDL.LU R14, [R1+0xa00] ;  /* 0x000a0000010e7983 */ /* 0x000f280000300800 */
[----:B------:R0:W-:Y:S04]  /*15a20*/  STL [R1+0xf9c], R6 ;  /* 0x000f9c0601007387 */ /* 0x0001e80000100800 */
[----:B------:R1:W-:Y:S01]  /*15a30*/  STL [R1+0xfe0], R3 ;  /* 0x000fe00301007387 */ /* 0x0003e20000100800 */
[----:B0-----:R-:W-:Y:S01]  /*15a40*/  IMAD R6, R5, UR9, RZ ;  /* 0x0000000905067c24 */ /* 0x001fe2000f8e02ff */
[----:B------:R-:W-:Y:S01]  /*15a50*/  LEA.HI.X.SX32 R5, R4, R92, 0x1, P0 ;  /* 0x0000005c04057211 */ /* 0x000fe200000f0eff */
[----:B------:R-:W0:Y:S01]  /*15a60*/  LDCU UR9, c[0x0][0x3b0] ;  /* 0x00007600ff0977ac */ /* 0x000e220008000800 */
[----:B------:R-:W-:-:S02]  /*15a70*/  LEA R4, P0, R2, R91, 0x1 ;  /* 0x0000005b02047211 */ /* 0x000fc400078008ff */
[----:B-1----:R-:W-:Y:S01]  /*15a80*/  SEL R3, R12, R16, !P3 ;  /* 0x000000100c037207 */ /* 0x002fe20005800000 */
[----:B------:R1:W-:Y:S01]  /*15a90*/  STL [R1+0xfdc], R5 ;  /* 0x000fdc0501007387 */ /* 0x0003e20000100800 */
[-C--:B------:R-:W-:Y:S02]  /*15aa0*/  LEA.HI.X.SX32 R2, R2, R92.reuse, 0x1, P0 ;  /* 0x0000005c02027211 */ /* 0x080fe400000f0eff */
[C---:B------:R-:W-:Y:S01]  /*15ab0*/  LEA R7, P0, R6.reuse, R91, 0x1 ;  /* 0x0000005b06077211 */ /* 0x040fe200078008ff */
[----:B------:R-:W-:Y:S01]  /*15ac0*/  STL [R1+0x1020], R4 ;  /* 0x0010200401007387 */ /* 0x000fe20000100800 */
[----:B------:R-:W-:Y:S01]  /*15ad0*/  IMAD R3, R3, UR10, RZ ;  /* 0x0000000a03037c24 */ /* 0x000fe2000f8e02ff */
[----:B------:R-:W0:Y:S01]  /*15ae0*/  LDCU UR10, c[0x0][0x3b0] ;  /* 0x00007600ff0a77ac */ /* 0x000e220008000800 */
[----:B------:R-:W-:Y:S02]  /*15af0*/  LEA.HI.X.SX32 R6, R6, R92, 0x1, P0 ;  /* 0x0000005c06067211 */ /* 0x000fe400000f0eff */
[----:B-1----:R-:W-:-:S02]  /*15b00*/  SEL R5, R12, R13, !P3 ;  /* 0x0000000d0c057207 */ /* 0x002fc40005800000 */
[----:B------:R-:W4:Y:S04]  /*15b10*/  LDL.LU R13, [R1+0x9f4] ;  /* 0x0009f400010d7983 */ /* 0x000f280000300800 */
[----:B------:R-:W-:Y:S01]  /*15b20*/  STL [R1+0x1614], R83 ;  /* 0x0016145301007387 */ /* 0x000fe20000100800 */
[----:B------:R-:W-:Y:S01]  /*15b30*/  IMAD R5, R5, UR11, RZ ;  /* 0x0000000b05057c24 */ /* 0x000fe2000f8e02ff */
[----:B------:R-:W1:Y:S02]  /*15b40*/  LDCU UR11, c[0x0][0x3b0] ;  /* 0x00007600ff0b77ac */ /* 0x000e640008000800 */
[----:B------:R0:W-:Y:S04]  /*15b50*/  STL [R1+0x101c], R2 ;  /* 0x00101c0201007387 */ /* 0x0001e80000100800 */
[----:B------:R1:W-:Y:S01]  /*15b60*/  STL [R1+0x1060], R7 ;  /* 0x0010600701007387 */ /* 0x0003e20000100800 */
[----:B0-----:R-:W-:-:S02]  /*15b70*/  IABS R2, R83 ;  /* 0x0000005300027213 */ /* 0x001fc40000000000 */
[----:B------:R-:W-:Y:S02]  /*15b80*/  SEL R4, R12, R15, !P3 ;  /* 0x0000000f0c047207 */ /* 0x000fe40005800000 */
[CC--:B-1----:R-:W-:Y:S01]  /*15b90*/  LEA R7, P0, R3.reuse, R91.reuse, 0x1 ;  /* 0x0000005b03077211 */ /* 0x0c2fe200078008ff */
[----:B------:R-:W4:Y:S03]  /*15ba0*/  LDL.LU R15, [R1+0x9dc] ;  /* 0x0009dc00010f7983 */ /* 0x000f260000300800 */
[----:B------:R-:W-:Y:S01]  /*15bb0*/  LEA.HI.X.SX32 R3, R3, R92, 0x1, P0 ;  /* 0x0000005c03037211 */ /* 0x000fe200000f0eff */
[----:B------:R0:W-:Y:S01]  /*15bc0*/  STL [R1+0x105c], R6 ;  /* 0x00105c0601007387 */ /* 0x0001e20000100800 */
[----:B------:R-:W-:-:S03]  /*15bd0*/  LEA R8, P0, R5, R91, 0x1 ;  /* 0x0000005b05087211 */ /* 0x000fc600078008ff */
[----:B------:R-:W-:Y:S01]  /*15be0*/  STL [R1+0x10a0], R7 ;  /* 0x0010a00701007387 */ /* 0x000fe20000100800 */
[----:B0-----:R-:W-:Y:S01]  /*15bf0*/  IMAD.MOV.U32 R6, RZ, RZ, R2 ;  /* 0x000000ffff067224 */ /* 0x001fe200078e0002 */
[C---:B--2---:R-:W-:Y:S02]  /*15c00*/  SEL R2, R12.reuse, R11, !P3 ;  /* 0x0000000b0c027207 */ /* 0x044fe40005800000 */
[----:B------:R-:W2:Y:S04]  /*15c10*/  LDL.LU R11, [R1+0x9c0] ;  /* 0x0009c000010b7983 */ /* 0x000ea80000300800 */
[----:B------:R3:W-:Y:S04]  /*15c20*/  STL [R1+0x109c], R3 ;  /* 0x00109c0301007387 */ /* 0x0007e80000100800 */
[----:B------:R0:W-:Y:S01]  /*15c30*/  STL [R1+0x10e0], R8 ;  /* 0x0010e00801007387 */ /* 0x0001e20000100800 */
[----:B---3--:R-:W-:-:S03]  /*15c40*/  SEL R3, R12, R10, !P3 ;  /* 0x0000000a0c037207 */ /* 0x008fc60005800000 */
[----:B------:R-:W3:Y:S01]  /*15c50*/  LDL.LU R10, [R1+0xa8c] ;  /* 0x000a8c00010a7983 */ /* 0x000ee20000300800 */
[----:B------:R-:W-:Y:S01]  /*15c60*/  IMAD R7, R4, UR12, RZ ;  /* 0x0000000c04077c24 */ /* 0x000fe2000f8e02ff */
[----:B------:R-:W-:Y:S01]  /*15c70*/  LEA.HI.X.SX32 R5, R5, R92, 0x1, P0 ;  /* 0x0000005c05057211 */ /* 0x000fe200000f0eff */
[----:B------:R-:W-:Y:S01]  /*15c80*/  IMAD.HI.U32 R4, R0, R6, RZ ;  /* 0x0000000600047227 */ /* 0x000fe200078e00ff */
[----:B------:R-:W1:Y:S02]  /*15c90*/  LDCU UR12, c[0x0][0x3b0] ;  /* 0x00007600ff0c77ac */ /* 0x000e640008000800 */
[----:B0-----:R-:W-:Y:S01]  /*15ca0*/  LEA R8, P0, R7, R91, 0x1 ;  /* 0x0000005b07087211 */ /* 0x001fe200078008ff */
[----:B------:R-:W-:Y:S01]  /*15cb0*/  IMAD R2, R2, UR13, RZ ;  /* 0x0000000d02027c24 */ /* 0x000fe2000f8e02ff */
[----:B------:R4:W-:Y:S01]  /*15cc0*/  STL [R1+0x10dc], R5 ;  /* 0x0010dc0501007387 */ /* 0x0009e20000100800 */
[----:B------:R-:W-:Y:S01]  /*15cd0*/  IMAD.MOV R4, RZ, RZ, -R4 ;  /* 0x000000ffff047224 */ /* 0x000fe200078e0a04 */
[----:B------:R-:W0:Y:S02]  /*15ce0*/  LDCU UR13, c[0x0][0x3b0] ;  /* 0x00007600ff0d77ac */ /* 0x000e240008000800 */
[----:B------:R1:W-:Y:S01]  /*15cf0*/  STL [R1+0x1120], R8 ;  /* 0x0011200801007387 */ /* 0x0003e20000100800 */
[----:B------:R-:W-:-:S02]  /*15d00*/  IMAD R4, R90, R4, R6 ;  /* 0x000000045a047224 */ /* 0x000fc400078e0206 */
[----:B------:R-:W-:Y:S01]  /*15d10*/  IMAD R3, R3, UR14, RZ ;  /* 0x0000000e03037c24 */ /* 0x000fe2000f8e02ff */
[----:B------:R-:W0:Y:S01]  /*15d20*/  LDCU UR14, c[0x0][0x3b0] ;  /* 0x00007600ff0e77ac */ /* 0x000e220008000800 */
[----:B----4-:R-:W-:Y:S02]  /*15d30*/  SEL R5, R12, R14, !P3 ;  /* 0x0000000e0c057207 */ /* 0x010fe40005800000 */
[----:B-1----:R-:W-:Y:S01]  /*15d40*/  LEA.HI.X.SX32 R8, R7, R92, 0x1, P0 ;  /* 0x0000005c07087211 */ /* 0x002fe200000f0eff */
[----:B------:R-:W4:Y:S01]  /*15d50*/  LDL.LU R14, [R1+0xa90] ;  /* 0x000a9000010e7983 */ /* 0x000f220000300800 */
[----:B------:R-:W-:-:S03]  /*15d60*/  LEA R7, P0, R2, R91, 0x1 ;  /* 0x0000005b02077211 */ /* 0x000fc600078008ff */
[----:B------:R-:W-:Y:S01]  /*15d70*/  STL [R1+0x111c], R8 ;  /* 0x00111c0801007387 */ /* 0x000fe20000100800 */
[----:B------:R-:W-:-:S03]  /*15d80*/  LEA.HI.X.SX32 R6, R2, R92, 0x1, P0 ;  /* 0x0000005c02067211 */ /* 0x000fc600000f0eff */
[----:B------:R-:W4:Y:S01]  /*15d90*/  LDL.LU R16, [R1+0xa9c] ;  /* 0x000a9c0001107983 */ /* 0x000f220000300800 */
[----:B------:R-:W-:-:S03]  /*15da0*/  LEA R2, P0, R3, R91, 0x1 ;  /* 0x0000005b03027211 */ /* 0x000fc600078008ff */
[----:B------:R-:W-:Y:S01]  /*15db0*/  STL [R1+0x1160], R7 ;  /* 0x0011600701007387 */ /* 0x000fe20000100800 */
[----:B------:R-:W-:Y:S01]  /*15dc0*/  IMAD R5, R5, UR15, RZ ;  /* 0x0000000f05057c24 */ /* 0x000fe2000f8e02ff */
[----:B------:R-:W1:Y:S02]  /*15dd0*/  LDCU UR15, c[0x0][0x3b0] ;  /* 0x00007600ff0f77ac */ /* 0x000e640008000800 */
[----:B------:R-:W-:Y:S04]  /*15de0*/  STL.64 [R1+0x1b60], R82 ;  /* 0x001b605201007387 */ /* 0x000fe80000100a00 */
[----:B------:R0:W-:Y:S04]  /*15df0*/  STL [R1+0x7c0], R4 ;  /* 0x0007c00401007387 */ /* 0x0001e80000100800 */
[----:B------:R-:W-:Y:S04]  /*15e00*/  STL [R1+0x1d40], R82 ;  /* 0x001d405201007387 */ /* 0x000fe80000100800 */
[----:B------:R-:W-:Y:S01]  /*15e10*/  STL [R1+0x1d38], R83 ;  /* 0x001d385301007387 */ /* 0x000fe20000100800 */
[----:B0-----:R-:W-:-:S03]  /*15e20*/  SEL R4, R12, R13, !P3 ;  /* 0x0000000d0c047207 */ /* 0x001fc60005800000 */
        /* <DEDUP_REMOVED lines=29> */
[----:B------:R-:W-:Y:S02]  /*16000*/  LEA R2, P0, R3, R91, 0x1 ;  /* 0x0000005b03027211 */ /* 0x000fe400078008ff */
[----:B----4-:R-:W-:Y:S02]  /*16010*/  SEL R4, R12, R14, !P3 ;  /* 0x0000000e0c047207 */ /* 0x010fe40005800000 */
[----:B------:R-:W4:Y:S04]  /*16020*/  LDL.LU R14, [R1+0xab4] ;  /* 0x000ab400010e7983 */ /* 0x000f280000300800 */
[----:B------:R1:W-:Y:S01]  /*16030*/  STL [R1+0x1254], R6 ;  /* 0x0012540601007387 */ /* 0x0003e20000100800 */
[----:B------:R-:W-:-:S03]  /*16040*/  IMAD R4, R4, UR7, RZ ;  /* 0x0000000704047c24 */ /* 0x000fc6000f8e02ff */
[----:B------:R0:W-:Y:S01]  /*16050*/  STL [R1+0x1290], R2 ;  /* 0x0012900201007387 */ /* 0x0001e20000100800 */
[----:B-1----:R-:W-:Y:S02]  /*16060*/  LEA.HI.X.SX32 R6, R3, R92, 0x1, P0 ;  /* 0x0000005c03067211 */ /* 0x002fe400000f0eff */
[C---:B------:R-:W-:Y:S02]  /*16070*/  LEA R3, P0, R5.reuse, R91, 0x1 ;  /* 0x0000005b05037211 */ /* 0x040fe400078008ff */
[----:B0-----:R-:W-:Y:S02]  /*16080*/  SEL R2, R12, R16, !P3 ;  /* 0x000000100c027207 */ /* 0x001fe40005800000 */
        /* <DEDUP_REMOVED lines=60> */
[----:B------:R0:W-:Y:S01]  /*16450*/  STL [R1+0xca8], R2 ;  /* 0x000ca80201007387 */ /* 0x0001e20000100800 */
[----:B-1----:R-:W-:-:S02]  /*16460*/  LEA.HI.X.SX32 R6, R3, R92, 0x1, P0 ;  /* 0x0000005c03067211 */ /* 0x002fc400000f0eff */
        /* <DEDUP_REMOVED lines=46> */
[----:B------:R0:W-:Y:S01]  /*16750*/  STL [R1+0xe28], R5 ;  /* 0x000e280501007387 */ /* 0x0001e20000100800 */
[----:B-1----:R-:W-:-:S02]  /*16760*/  LEA.HI.X.SX32 R6, R4, R92, 0x1, P0 ;  /* 0x0000005c04067211 */ /* 0x002fc400000f0eff */
[----:B------:R-:W-:Y:S02]  /*16770*/  LEA R4, P0, R2, R91, 0x1 ;  /* 0x0000005b02047211 */ /* 0x000fe400078008ff */
        /* <DEDUP_REMOVED lines=25> */
[----:B------:R-:W4:Y:S01]  /*16910*/  LDL.LU R14, [R1+0xa74] ;  /* 0x000a7400010e7983 */ /* 0x000f220000300800 */
[----:B------:R-:W-:-:S03]  /*16920*/  LEA.HI.X.SX32 R4, R4, R92, 0x1, P0 ;  /* 0x0000005c04047211 */ /* 0x000fc600000f0eff */
[----:B------:R1:W-:Y:S01]  /*16930*/  STL [R1+0xee4], R6 ;  /* 0x000ee40601007387 */ /* 0x0003e20000100800 */
[----:B------:R-:W-:Y:S01]  /*16940*/  IMAD R3, R3, UR14, RZ ;  /* 0x0000000e03037c24 */ /* 0x000fe2000f8e02ff */
[----:B------:R-:W0:Y:S02]  /*16950*/  LDCU UR14, c[0x0][0x3b0] ;  /* 0x00007600ff0e77ac */ /* 0x000e240008000800 */
[----:B------:R1:W-:Y:S02]  /*16960*/  STL [R1+0xf28], R5 ;  /* 0x000f280501007387 */ /* 0x0003e40000100800 */
[----:B-1----:R-:W-:Y:S02]  /*16970*/  LEA R6, P0, R2, R91, 0x1 ;  /* 0x0000005b02067211 */ /* 0x002fe400078008ff */
[----:B------:R-:W-:Y:S01]  /*16980*/  STL [R1+0xf24], R4 ;  /* 0x000f240401007387 */ /* 0x000fe20000100800 */
[----:B------:R-:W-:-:S03]  /*16990*/  SEL R5, R12, R16, !P3 ;  /* 0x000000100c057207 */ /* 0x000fc60005800000 */
[----:B------:R1:W-:Y:S01]  /*169a0*/  STL [R1+0xf68], R6 ;  /* 0x000f680601007387 */ /* 0x0003e20000100800 */
[----:B------:R-:W-:Y:S01]  /*169b0*/  LEA.HI.X.SX32 R2, R2, R92, 0x1, P0 ;  /* 0x0000005c02027211 */ /* 0x000fe200000f0eff */
[----:B------:R-:W-:Y:S01]  /*169c0*/  IMAD R5, R5, UR9, RZ ;  /* 0x0000000905057c24 */ /* 0x000fe2000f8e02ff */
[----:B------:R-:W0:Y:S01]  /*169d0*/  LDCU UR9, c[0x0][0x3b0] ;  /* 0x00007600ff0977ac */ /* 0x000e220008000800 */
[----:B-1----:R-:W-:-:S04]  /*169e0*/  LEA R6, P0, R3, R91, 0x1 ;  /* 0x0000005b03067211 */ /* 0x002fc800078008ff */
[----:B------:R-:W-:Y:S02]  /*169f0*/  LEA.HI.X.SX32 R3, R3, R92, 0x1, P0 ;  /* 0x0000005c03037211 */ /* 0x000fe400000f0eff */
[----:B------:R-:W-:Y:S02]  /*16a00*/  SEL R4, R12, R13, !P3 ;  /* 0x0000000d0c047207 */ /* 0x000fe40005800000 */
[----:B------:R-:W4:Y:S04]  /*16a10*/  LDL.LU R13, [R1+0xa54] ;  /* 0x000a5400010d7983 */ /* 0x000f280000300800 */
[----:B------:R-:W-:Y:S01]  /*16a20*/  STL [R1+0xf64], R2 ;  /* 0x000f640201007387 */ /* 0x000fe20000100800 */
[----:B------:R-:W-:Y:S01]  /*16a30*/  IMAD R4, R4, UR10, RZ ;  /* 0x0000000a04047c24 */ /* 0x000fe2000f8e02ff */
[----:B------:R-:W1:Y:S02]  /*16a40*/  LDCU UR10, c[0x0][0x3b0] ;  /* 0x00007600ff0a77ac */ /* 0x000e640008000800 */
[----:B------:R0:W-:Y:S02]  /*16a50*/  STL [R1+0xfa8], R6 ;  /* 0x000fa80601007387 */ /* 0x0001e40000100800 */
[----:B0-----:R-:W-:-:S02]  /*16a60*/  LEA R6, P0, R5, R91, 0x1 ;  /* 0x0000005b05067211 */ /* 0x001fc400078008ff */
[----:B------:R-:W-:Y:S02]  /*16a70*/  SEL R2, R12, R15, !P3 ;  /* 0x0000000f0c027207 */ /* 0x000fe40005800000 */
[----:B------:R-:W4:Y:S01]  /*16a80*/  LDL.LU R15, [R1+0xa48] ;  /* 0x000a4800010f7983 */ /* 0x000f220000300800 */
[----:B------:R-:W-:Y:S02]  /*16a90*/  LEA.HI.X.SX32 R5, R5, R92, 0x1, P0 ;  /* 0x0000005c05057211 */ /* 0x000fe400000f0eff */
[----:B------:R-:W-:Y:S01]  /*16aa0*/  LEA R32, P0, R4, R91, 0x1 ;  /* 0x0000005b04207211 */ /* 0x000fe200078008ff */
[----:B------:R2:W-:Y:S04]  /*16ab0*/  STL [R1+0xfa4], R3 ;  /* 0x000fa40301007387 */ /* 0x0005e80000100800 */
[----:B------:R-:W-:Y:S01]  /*16ac0*/  STL [R1+0xfe8], R6 ;  /* 0x000fe80601007387 */ /* 0x000fe20000100800 */
[----:B--2---:R-:W-:-:S03]  /*16ad0*/  SEL R3, R12, R11, !P3 ;  /* 0x0000000b0c037207 */ /* 0x004fc60005800000 */
[----:B------:R-:W2:Y:S04]  /*16ae0*/  LDL.LU R11, [R1+0xa38] ;  /* 0x000a3800010b7983 */ /* 0x000ea80000300800 */
[----:B------:R3:W-:Y:S04]  /*16af0*/  STL [R1+0xfe4], R5 ;  /* 0x000fe40501007387 */ /* 0x0007e80000100800 */
[----:B------:R-:W-:Y:S01]  /*16b00*/  STL [R1+0x1028], R32 ;  /* 0x0010282001007387 */ /* 0x000fe20000100800 */
[----:B---3--:R-:W-:-:S03]  /*16b10*/  SEL R5, R12, R10, !P3 ;  /* 0x0000000a0c057207 */ /* 0x008fc60005800000 */
        /* <DEDUP_REMOVED lines=8> */
[----:B------:R-:W0:Y:S01]  /*16ba0*/  LDCU UR12, c[0x0][0x3b0] ;  /* 0x00007600ff0c77ac */ /* 0x000e220008000800 */
[----:B------:R-:W-:-:S02]  /*16bb0*/  LEA.HI.X.SX32 R89, R2, R92, 0x1, P0 ;  /* 0x0000005c02597211 */ /* 0x000fc400000f0eff */
[CC--:B------:R-:W-:Y:S01]  /*16bc0*/  LEA R6, P0, R3.reuse, R91.reuse, 0x1 ;  /* 0x0000005b03067211 */ /* 0x0c0fe200078008ff */
[----:B------:R-:W-:Y:S01]  /*16bd0*/  STL [R1+0x1068], R88 ;  /* 0x0010685801007387 */ /* 0x000fe20000100800 */
[----:B------:R-:W0:Y:S02]  /*16be0*/  LDCU UR13, c[0x0][0x3b0] ;  /* 0x00007600ff0d77ac */ /* 0x000e240008000800 */
[----:B------:R-:W-:Y:S02]  /*16bf0*/  LEA.HI.X.SX32 R3, R3, R92, 0x1, P0 ;  /* 0x0000005c03037211 */ /* 0x000fe400000f0eff */
[----:B----4-:R-:W-:Y:S02]  /*16c00*/  SEL R4, R12, R14, !P3 ;  /* 0x0000000e0c047207 */ /* 0x010fe40005800000 */
[C---:B------:R-:W-:Y:S01]  /*16c10*/  LEA R54, P0, R5.reuse, R91, 0x1 ;  /* 0x0000005b05367211 */ /* 0x040fe200078008ff */
[----:B------:R-:W4:Y:S02]  /*16c20*/  LDL.LU R14, [R1+0xa04] ;  /* 0x000a0400010e7983 */ /* 0x000f240000300800 */
[----:B------:R-:W-:Y:S01]  /*16c30*/  IMAD R4, R4, UR14, RZ ;  /* 0x0000000e04047c24 */ /* 0x000fe2000f8e02ff */
[----:B------:R-:W0:Y:S01]  /*16c40*/  LDCU UR14, c[0x0][0x3b0] ;  /* 0x00007600ff0e77ac */ /* 0x000e220008000800 */
[----:B------:R1:W-:Y:S04]  /*16c50*/  STL [R1+0x10a8], R6 ;  /* 0x0010a80601007387 */ /* 0x0003e80000100800 */
[----:B------:R-:W-:Y:S04]  /*16c60*/  STL [R1+0x1064], R89 ;  /* 0x0010645901007387 */ /* 0x000fe80000100800 */
[----:B------:R-:W-:Y:S01]  /*16c70*/  STL.64 [R1+0x1df8], R88 ;  /* 0x001df85801007387 */ /* 0x000fe20000100a00 */
[----:B-1----:R-:W-:-:S02]  /*16c80*/  LEA.HI.X.SX32 R6, R5, R92, 0x1, P0 ;  /* 0x0000005c05067211 */ /* 0x002fc400000f0eff */
[----:B------:R-:W-:-:S04]  /*16c90*/  LEA R5, P0, R4, R91, 0x1 ;  /* 0x0000005b04057211 */ /* 0x000fc800078008ff */
[----:B------:R-:W-:Y:S02]  /*16ca0*/  LEA.HI.X.SX32 R4, R4, R92, 0x1, P0 ;  /* 0x0000005c04047211 */ /* 0x000fe400000f0eff */
[C---:B------:R-:W-:Y:S02]  /*16cb0*/  SEL R2, R12.reuse, R13, !P3 ;  /* 0x0000000d0c027207 */ /* 0x040fe40005800000 */
[----:B------:R-:W4:Y:S04]  /*16cc0*/  LDL.LU R13, [R1+0x9ec] ;  /* 0x0009ec00010d7983 */ /* 0x000f280000300800 */
[----:B------:R-:W-:Y:S04]  /*16cd0*/  STL [R1+0x10a4], R3 ;  /* 0x0010a40301007387 */ /* 0x000fe80000100800 */
[----:B------:R-:W-:Y:S04]  /*16ce0*/  STL [R1+0x10e8], R54 ;  /* 0x0010e83601007387 */ /* 0x000fe80000100800 */
[----:B------:R2:W-:Y:S02]  /*16cf0*/  STL [R1+0x10e4], R6 ;  /* 0x0010e40601007387 */ /* 0x0005e40000100800 */
[----:B--2---:R-:W-:-:S02]  /*16d00*/  SEL R6, R12, R11, !P3 ;  /* 0x0000000b0c067207 */ /* 0x004fc40005800000 */
[----:B------:R-:W2:Y:S04]  /*16d10*/  LDL.LU R11, [R1+0xb2c] ;  /* 0x000b2c00010b7983 */ /* 0x000ea80000300800 */
[----:B------:R-:W-:Y:S04]  /*16d20*/  STL [R1+0x1128], R5 ;  /* 0x0011280501007387 */ /* 0x000fe80000100800 */
[----:B------:R3:W-:Y:S02]  /*16d30*/  STL [R1+0x1124], R4 ;  /* 0x0011240401007387 */ /* 0x0007e40000100800 */
[----:B---3--:R-:W-:-:S02]  /*16d40*/  SEL R4, R12, R10, !P3 ;  /* 0x0000000a0c047207 */ /* 0x008fc40005800000 */
[----:B------:R-:W3:Y:S01]  /*16d50*/  LDL.LU R10, [R1+0xb30] ;  /* 0x000b3000010a7983 */ /* 0x000ee20000300800 */
[----:B------:R-:W-:Y:S01]  /*16d60*/  SEL R3, R12, R15, !P3 ;  /* 0x0000000f0c037207 */ /* 0x000fe20005800000 */
[----:B------:R-:W-:Y:S01]  /*16d70*/  IMAD R2, R2, UR9, RZ ;  /* 0x0000000902027c24 */ /* 0x000fe2000f8e02ff */
[----:B------:R-:W1:Y:S03]  /*16d80*/  LDCU UR9, c[0x0][0x3b0] ;  /* 0x00007600ff0977ac */ /* 0x000e660008000800 */
[----:B------:R-:W-:Y:S01]  /*16d90*/  IMAD R3, R3, UR10, RZ ;  /* 0x0000000a03037c24 */ /* 0x000fe2000f8e02ff */
[----:B------:R-:W-:Y:S01]  /*16da0*/  LEA R86, P0, R2, R91, 0x1 ;  /* 0x0000005b02567211 */ /* 0x000fe200078008ff */
[----:B0-----:R-:W-:Y:S01]  /*16db0*/  IMAD R6, R6, UR11, RZ ;  /* 0x0000000b06067c24 */ /* 0x001fe2000f8e02ff */
[----:B------:R-:W0:Y:S02]  /*16dc0*/  LDCU UR10, c[0x0][0x3b0] ;  /* 0x00007600ff0a77ac */ /* 0x000e240008000800 */
[----:B------:R-:W-:-:S02]  /*16dd0*/  LEA.HI.X.SX32 R87, R2, R92, 0x1, P0 ;  /* 0x0000005c02577211 */ /* 0x000fc400000f0eff */
[CC--:B------:R-:W-:Y:S01]  /*16de0*/  LEA R7, P0, R3.reuse, R91.reuse, 0x1 ;  /* 0x0000005b03077211 */ /* 0x0c0fe200078008ff */
[----:B------:R-:W-:Y:S01]  /*16df0*/  STL [R1+0x1168], R86 ;  /* 0x0011685601007387 */ /* 0x000fe20000100800 */
[----:B------:R-:W-:Y:S01]  /*16e00*/  IMAD R4, R4, UR12, RZ ;  /* 0x0000000c04047c24 */ /* 0x000fe2000f8e02ff */
[----:B------:R-:W0:Y:S01]  /*16e10*/  LDCU UR11, c[0x0][0x3b0] ;  /* 0x00007600ff0b77ac */ /* 0x000e220008000800 */
[-C--:B------:R-:W-:Y:S01]  /*16e20*/  LEA.HI.X.SX32 R3, R3, R92.reuse, 0x1, P0 ;  /* 0x0000005c03037211 */ /* 0x080fe200000f0eff */
[----:B------:R1:W-:Y:S01]  /*16e30*/  STL [R1+0x11a8], R7 ;  /* 0x0011a80701007387 */ /* 0x0003e20000100800 */
[C---:B------:R-:W-:Y:S01]  /*16e40*/  LEA R8, P0, R6.reuse, R91, 0x1 ;  /* 0x0000005b06087211 */ /* 0x040fe200078008ff */
[----:B------:R-:W0:Y:S02]  /*16e50*/  LDCU UR12, c[0x0][0x3b0] ;  /* 0x00007600ff0c77ac */ /* 0x000e240008000800 */
[----:B------:R-:W-:Y:S04]  /*16e60*/  STL [R1+0x1164], R87 ;  /* 0x0011645701007387 */ /* 0x000fe80000100800 */
[----:B------:R-:W-:Y:S04]  /*16e70*/  STL.64 [R1+0x1dd0], R86 ;  /* 0x001dd05601007387 */ /* 0x000fe80000100a00 */
[----:B------:R-:W-:Y:S01]  /*16e80*/  STL [R1+0x11a4], R3 ;  /* 0x0011a40301007387 */ /* 0x000fe20000100800 */
[----:B-1----:R-:W-:-:S03]  /*16e90*/  LEA.HI.X.SX32 R7, R6, R92, 0x1, P0 ;  /* 0x0000005c06077211 */ /* 0x002fc600000f0eff */
[----:B------:R-:W-:Y:S01]  /*16ea0*/  STL [R1+0x11e8], R8 ;  /* 0x0011e80801007387 */ /* 0x000fe20000100800 */
[----:B------:R-:W-:-:S03]  /*16eb0*/  LEA R6, P0, R4, R91, 0x1 ;  /* 0x0000005b04067211 */ /* 0x000fc600078008ff */
[----:B------:R-:W-:Y:S04]  /*16ec0*/  STL.64 [R1+0x1e88], R8 ;  /* 0x001e880801007387 */ /* 0x000fe80000100a00 */
[----:B------:R-:W-:Y:S04]  /*16ed0*/  STL.64 [R1+0x1ed8], R8 ;  /* 0x001ed80801007387 */ /* 0x000fe80000100a00 */
[----:B------:R-:W-:Y:S04]  /*16ee0*/  STL.64 [R1+0x1f00], R8 ;  /* 0x001f000801007387 */ /* 0x000fe80000100a00 */
[----:B------:R-:W-:Y:S01]  /*16ef0*/  STL.64 [R1+0x1f28], R8 ;  /* 0x001f280801007387 */ /* 0x000fe20000100a00 */
[----:B----4-:R-:W-:-:S03]  /*16f00*/  SEL R2, R12, R14, !P3 ;  /* 0x0000000e0c027207 */ /* 0x010fc60005800000 */
[----:B------:R-:W-:Y:S04]  /*16f10*/  STL.64 [R1+0x1f70], R8 ;  /* 0x001f700801007387 */ /* 0x000fe80000100a00 */
[----:B------:R-:W4:Y:S04]  /*16f20*/  LDL.LU R16, [R1+0xb3c] ;  /* 0x000b3c0001107983 */ /* 0x000f280000300800 */
[----:B------:R1:W-:Y:S04]  /*16f30*/  STL [R1+0x11e4], R7 ;  /* 0x0011e40701007387 */ /* 0x0003e80000100800 */
[----:B------:R-:W-:Y:S04]  /*16f40*/  STL [R1+0x1228], R6 ;  /* 0x0012280601007387 */ /* 0x000fe80000100800 */
[----:B------:R-:W4:Y:S01]  /*16f50*/  LDL.LU R14, [R1+0xb40] ;  /* 0x000b4000010e7983 */ /* 0x000f220000300800 */
[----:B---3--:R-:W-:-:S03]  /*16f60*/  SEL R15, R12, R10, !P3 ;  /* 0x0000000a0c0f7207 */ /* 0x008fc60005800000 */
[----:B------:R-:W3:Y:S01]  /*16f70*/  LDL.LU R10, [R1+0xb48] ;  /* 0x000b4800010a7983 */ /* 0x000ee20000300800 */
[----:B-1----:R-:W-:Y:S01]  /*16f80*/  LEA.HI.X.SX32 R7, R4, R92, 0x1, P0 ;  /* 0x0000005c04077211 */ /* 0x002fe200000f0eff */
[----:B------:R-:W-:Y:S01]  /*16f90*/  IMAD R2, R2, UR13, RZ ;  /* 0x0000000d02027c24 */ /* 0x000fe2000f8e02ff */
[----:B------:R-:W-:Y:S01]  /*16fa0*/  SEL R3, R12, R13, !P3 ;  /* 0x0000000d0c037207 */ /* 0x000fe20005800000 */
[----:B------:R-:W1:Y:S02]  /*16fb0*/  LDCU UR13, c[0x0][0x3b0] ;  /* 0x00007600ff0d77ac */ /* 0x000e640008000800 */
[----:B------:R-:W-:Y:S01]  /*16fc0*/  STL [R1+0x1224], R7 ;  /* 0x0012240701007387 */ /* 0x000fe20000100800 */
[----:B------:R-:W-:-:S03]  /*16fd0*/  LEA R4, P0, R2, R91, 0x1 ;  /* 0x0000005b02047211 */ /* 0x000fc600078008ff */
[----:B------:R-:W-:Y:S04]  /*16fe0*/  STL.64 [R1+0x1de0], R6 ;  /* 0x001de00601007387 */ /* 0x000fe80000100a00 */
[----:B------:R-:W-:Y:S01]  /*16ff0*/  STL.64 [R1+0x1e70], R6 ;  /* 0x001e700601007387 */ /* 0x000fe20000100a00 */
[----:B--2---:R-:W-:-:S03]  /*17000*/  SEL R9, R12, R11, !P3 ;  /* 0x0000000b0c097207 */ /* 0x004fc60005800000 */
[----:B------:R-:W-:Y:S01]  /*17010*/  STL.64 [R1+0x1e98], R6 ;  /* 0x001e980601007387 */ /* 0x000fe20000100a00 */
[----:B------:R-:W-:Y:S01]  /*17020*/  IMAD R3, R3, UR14, RZ ;  /* 0x0000000e03037c24 */ /* 0x000fe2000f8e02ff */
[----:B------:R-:W-:Y:S01]  /*17030*/  LEA.HI.X.SX32 R2, R2, R92, 0x1, P0 ;  /* 0x0000005c02027211 */ /* 0x000fe200000f0eff */
[----:B------:R-:W-:Y:S01]  /*17040*/  IMAD R9, R9, UR7, RZ ;  /* 0x0000000709097c24 */ /* 0x000fe2000f8e02ff */
[----:B------:R-:W-:Y:S01]  /*17050*/  STL.64 [R1+0x1ee0], R6 ;  /* 0x001ee00601007387 */ /* 0x000fe20000100a00 */
[----:B------:R-:W2:Y:S03]  /*17060*/  LDCU UR14, c[0x0][0x3b0] ;  /* 0x00007600ff0e77ac */ /* 0x000ea60008000800 */
[----:B------:R-:W-:Y:S04]  /*17070*/  STL.64 [R1+0x1f20], R6 ;  /* 0x001f200601007387 */ /* 0x000fe80000100a00 */
[----:B------:R-:W-:Y:S04]  /*17080*/  STL.64 [R1+0x1f60], R6 ;  /* 0x001f600601007387 */ /* 0x000fe80000100a00 */
[----:B------:R-:W2:Y:S01]  /*17090*/  LDL.LU R13, [R1+0xb4c] ;  /* 0x000b4c00010d7983 */ /* 0x000ea20000300800 */
[----:B------:R-:W-:-:S03]  /*170a0*/  LEA R85, P0, R3, R91, 0x1 ;  /* 0x0000005b03557211 */ /* 0x000fc600078008ff */
[----:B------:R-:W2:Y:S04]  /*170b0*/  LDL.LU R11, [R1+0xb50] ;  /* 0x000b5000010b7983 */ /* 0x000ea80000300800 */
[----:B------:R-:W-:Y:S04]  /*170c0*/  STL [R1+0x1260], R4 ;  /* 0x0012600401007387 */ /* 0x000fe80000100800 */
[----:B------:R-:W-:Y:S04]  /*170d0*/  STL.64 [R1+0x1e08], R4 ;  /* 0x001e080401007387 */ /* 0x000fe80000100a00 */
[----:B------:R-:W-:Y:S01]  /*170e0*/  STL.64 [R1+0x1e60], R4 ;  /* 0x001e600401007387 */ /* 0x000fe20000100a00 */
[----:B------:R-:W-:-:S03]  /*170f0*/  LEA.HI.X.SX32 R3, R3, R92, 0x1, P0 ;  /* 0x0000005c03037211 */ /* 0x000fc600000f0eff */
[----:B------:R-:W-:Y:S04]  /*17100*/  STL.64 [R1+0x1ee8], R4 ;  /* 0x001ee80401007387 */ /* 0x000fe80000100a00 */
[----:B------:R-:W-:Y:S04]  /*17110*/  STL.64 [R1+0x1f08], R4 ;  /* 0x001f080401007387 */ /* 0x000fe80000100a00 */
[----:B------:R-:W-:Y:S04]  /*17120*/  STL.64 [R1+0x1f38], R4 ;  /* 0x001f380401007387 */ /* 0x000fe80000100a00 */
[----:B------:R0:W-:Y:S04]  /*17130*/  STL.64 [R1+0x1f68], R4 ;  /* 0x001f680401007387 */ /* 0x0001e80000100a00 */
[----:B------:R-:W-:Y:S04]  /*17140*/  STL [R1+0x125c], R2 ;  /* 0x00125c0201007387 */ /* 0x000fe80000100800 */
[----:B------:R-:W-:Y:S01]  /*17150*/  STL [R1+0x1298], R85 ;  /* 0x0012985501007387 */ /* 0x000fe20000100800 */
[----:B0-----:R-:W-:-:S03]  /*17160*/  LEA R4, P0, R9, R91, 0x1 ;  /* 0x0000005b09047211 */ /* 0x001fc600078008ff */
[----:B------:R4:W-:Y:S04]  /*17170*/  STL [R1+0x1294], R3 ;  /* 0x0012940301007387 */ /* 0x0009e80000100800 */
[----:B------:R0:W-:Y:S01]  /*17180*/  STL [R1+0xaf0], R4 ;  /* 0x000af00401007387 */ /* 0x0001e20000100800 */
[----:B----4-:R-:W-:-:S03]  /*17190*/  SEL R3, R12, R14, !P3 ;  /* 0x0000000e0c037207 */ /* 0x010fc60005800000 */
[----:B------:R-:W4:Y:S01]  /*171a0*/  LDL.LU R14, [R1+0xb78] ;  /* 0x000b7800010e7983 */ /* 0x000f220000300800 */
[----:B0-----:R-:W-:-:S05]  /*171b0*/  LEA.HI.X.SX32 R4, R9, R92, 0x1, P0 ;  /* 0x0000005c09047211 */ /* 0x001fca00000f0eff */
[----:B------:R3:W-:Y:S02]  /*171c0*/  STL [R1+0xaec], R4 ;  /* 0x000aec0401007387 */ /* 0x0007e40000100800 */
[C---:B---3--:R-:W-:Y:S02]  /*171d0*/  SEL R4, R12.reuse, R10, !P3 ;  /* 0x0000000a0c047207 */ /* 0x048fe40005800000 */
[----:B------:R-:W3:Y:S01]  /*171e0*/  LDL.LU R10, [R1+0xb7c] ;  /* 0x000b7c00010a7983 */ /* 0x000ee20000300800 */
[----:B------:R-:W-:Y:S01]  /*171f0*/  SEL R2, R12, R16, !P3 ;  /* 0x000000100c027207 */ /* 0x000fe20005800000 */
[----:B------:R-:W-:-:S04]  /*17200*/  IMAD R5, R15, UR7, RZ ;  /* 0x000000070f057c24 */ /* 0x000fc8000f8e02ff */
[----:B------:R-:W-:Y:S01]  /*17210*/  IMAD R2, R2, UR9, RZ ;  /* 0x0000000902027c24 */ /* 0x000fe2000f8e02ff */
[-C--:B------:R-:W-:Y:S01]  /*17220*/  LEA R84, P0, R5, R91.reuse, 0x1 ;  /* 0x0000005b05547211 */ /* 0x080fe200078008ff */
[----:B------:R-:W-:Y:S01]  /*17230*/  IMAD R3, R3, UR10, RZ ;  /* 0x0000000a03037c24 */ /* 0x000fe2000f8e02ff */
[----:B------:R-:W0:Y:S02]  /*17240*/  LDCU UR9, c[0x0][0x3b0] ;  /* 0x00007600ff0977ac */ /* 0x000e240008000800 */
[-C--:B------:R-:W-:Y:S02]  /*17250*/  LEA.HI.X.SX32 R5, R5, R92.reuse, 0x1, P0 ;  /* 0x0000005c05057211 */ /* 0x080fe400000f0eff */
[-C--:B------:R-:W-:Y:S01]  /*17260*/  LEA R70, P0, R2, R91.reuse, 0x1 ;  /* 0x0000005b02467211 */ /* 0x080fe200078008ff */
[----:B------:R-:W-:Y:S01]  /*17270*/  STL [R1+0xb30], R84 ;  /* 0x000b305401007387 */ /* 0x000fe20000100800 */
[----:B------:R-:W-:Y:S01]  /*17280*/  IMAD R4, R4, UR11, RZ ;  /* 0x0000000b04047c24 */ /* 0x000fe2000f8e02ff */
[----:B------:R-:W0:Y:S02]  /*17290*/  LDCU UR10, c[0x0][0x3b0] ;  /* 0x00007600ff0a77ac */ /* 0x000e240008000800 */
[----:B------:R-:W-:Y:S01]  /*172a0*/  STL.64 [R1+0x1e10], R84 ;  /* 0x001e105401007387 */ /* 0x000fe20000100a00 */
[----:B------:R-:W-:Y:S01]  /*172b0*/  LEA.HI.X.SX32 R71, R2, R92, 0x1, P0 ;  /* 0x0000005c02477211 */ /* 0x000fe200000f0eff */
[----:B------:R-:W0:Y:S02]  /*172c0*/  LDCU UR11, c[0x0][0x3b0] ;  /* 0x00007600ff0b77ac */ /* 0x000e240008000800 */
[----:B------:R2:W-:Y:S04]  /*172d0*/  STL [R1+0xb2c], R5 ;  /* 0x000b2c0501007387 */ /* 0x0005e80000100800 */
[----:B------:R-:W-:Y:S01]  /*172e0*/  STL [R1+0xb70], R70 ;  /* 0x000b704601007387 */ /* 0x000fe20000100800 */
[----:B------:R-:W-:-:S02]  /*172f0*/  LEA R69, P0, R3, R91, 0x1 ;  /* 0x0000005b03457211 */ /* 0x000fc400078008ff */
[C---:B--2---:R-:W-:Y:S02]  /*17300*/  SEL R5, R12.reuse, R13, !P3 ;  /* 0x0000000d0c057207 */ /* 0x044fe40005800000 */
[----:B------:R-:W2:Y:S01]  /*17310*/  LDL.LU R13, [R1+0xb84] ;  /* 0x000b8400010d7983 */ /* 0x000ea20000300800 */
[----:B------:R-:W-:Y:S02]  /*17320*/  LEA.HI.X.SX32 R3, R3, R92, 0x1, P0 ;  /* 0x0000005c03037211 */ /* 0x000fe400000f0eff */
[----:B------:R-:W-:Y:S02]  /*17330*/  SEL R2, R12, R11, !P3 ;  /* 0x0000000b0c027207 */ /* 0x000fe40005800000 */
[----:B------:R-:W2:Y:S01]  /*17340*/  LDL.LU R11, [R1+0xb8c] ;  /* 0x000b8c00010b7983 */ /* 0x000ea20000300800 */
[----:B------:R-:W-:-:S03]  /*17350*/  LEA R7, P0, R4, R91, 0x1 ;  /* 0x0000005b04077211 */ /* 0x000fc600078008ff */
[----:B------:R-:W-:Y:S01]  /*17360*/  STL [R1+0xb6c], R71 ;  /* 0x000b6c4701007387 */ /* 0x000fe20000100800 */
[----:B------:R-:W-:-:S03]  /*17370*/  LEA.HI.X.SX32 R4, R4, R92, 0x1, P0 ;  /* 0x0000005c04047211 */ /* 0x000fc600000f0eff */
[----:B------:R-:W-:Y:S04]  /*17380*/  STL.64 [R1+0x1e18], R70 ;  /* 0x001e184601007387 */ /* 0x000fe80000100a00 */
[----:B------:R-:W-:Y:S04]  /*17390*/  STL [R1+0x1e48], R70 ;  /* 0x001e484601007387 */ /* 0x000fe80000100800 */
[----:B------:R-:W-:Y:S04]  /*173a0*/  STL [R1+0x1ef0], R71 ;  /* 0x001ef04701007387 */ /* 0x000fe80000100800 */
[----:B------:R-:W-:Y:S04]  /*173b0*/  STL [R1+0x1f30], R70 ;  /* 0x001f304601007387 */ /* 0x000fe80000100800 */
[----:B------:R-:W-:Y:S04]  /*173c0*/  STL [R1+0xbb0], R69 ;  /* 0x000bb04501007387 */ /* 0x000fe80000100800 */
[----:B------:R-:W-:Y:S04]  /*173d0*/  STL [R1+0xbac], R3 ;  /* 0x000bac0301007387 */ /* 0x000fe80000100800 */
[----:B------:R-:W-:Y:S04]  /*173e0*/  STL [R1+0xbf0], R7 ;  /* 0x000bf00701007387 */ /* 0x000fe80000100800 */
[----:B------:R3:W-:Y:S02]  /*173f0*/  STL [R1+0xbec], R4 ;  /* 0x000bec0401007387 */ /* 0x0007e40000100800 */
[----:B---3--:R-:W-:-:S02]  /*17400*/  SEL R4, R12, R10, !P3 ;  /* 0x0000000a0c047207 */ /* 0x008fc40005800000 */
[----:B------:R-:W3:Y:S01]  /*17410*/  LDL.LU R10, [R1+0xb90] ;  /* 0x000b9000010a7983 */ /* 0x000ee20000300800 */
[----:B------:R-:W-:Y:S02]  /*17420*/  IMAD R5, R5, UR12, RZ ;  /* 0x0000000c05057c24 */ /* 0x000fe4000f8e02ff */
[----:B-1----:R-:W-:Y:S01]  /*17430*/  IMAD R2, R2, UR13, RZ ;  /* 0x0000000d02027c24 */ /* 0x002fe2000f8e02ff */
[----:B----4-:R-:W-:Y:S01]  /*17440*/  SEL R3, R12, R14, !P3 ;  /* 0x0000000e0c037207 */ /* 0x010fe20005800000 */
[----:B------:R-:W-:Y:S01]  /*17450*/  IMAD R4, R4, UR15, RZ ;  /* 0x0000000f04047c24 */ /* 0x000fe2000f8e02ff */
[CC--:B------:R-:W-:Y:S01]  /*17460*/  LEA R68, P0, R5.reuse, R91.reuse, 0x1 ;  /* 0x0000005b05447211 */ /* 0x0c0fe200078008ff */
[----:B------:R-:W1:Y:S03]  /*17470*/  LDCU UR12, c[0x0][0x3b0] ;  /* 0x00007600ff0c77ac */ /* 0x000e660008000800 */
[-C--:B------:R-:W-:Y:S01]  /*17480*/  LEA.HI.X.SX32 R5, R5, R92.reuse, 0x1, P0 ;  /* 0x0000005c05057211 */ /* 0x080fe200000f0eff */
[----:B------:R-:W-:Y:S01]  /*17490*/  STL [R1+0xc30], R68 ;  /* 0x000c304401007387 */ /* 0x000fe20000100800 */
[C---:B------:R-:W-:Y:S01]  /*174a0*/  LEA R66, P0, R2.reuse, R91, 0x1 ;  /* 0x0000005b02427211 */ /* 0x040fe200078008ff */
[----:B------:R-:W-:Y:S01]  /*174b0*/  IMAD R3, R3, UR14, RZ ;  /* 0x0000000e03037c24 */ /* 0x000fe2000f8e02ff */
[----:B------:R-:W4:Y:S01]  /*174c0*/  LDCU UR13, c[0x0][0x3b0] ;  /* 0x00007600ff0d77ac */ /* 0x000f220008000800 */
[----:B------:R-:W-:Y:S01]  /*174d0*/  STL.64 [R1+0x1e20], R68 ;  /* 0x001e204401007387 */ /* 0x000fe20000100a00 */
[----:B------:R-:W-:Y:S01]  /*174e0*/  LEA.HI.X.SX32 R67, R2, R92, 0x1, P0 ;  /* 0x0000005c02437211 */ /* 0x000fe200000f0eff */
[----:B------:R-:W0:Y:S02]  /*174f0*/  LDCU UR14, c[0x0][0x3b0] ;  /* 0x00007600ff0e77ac */ /* 0x000e240008000800 */
[----:B------:R-:W-:Y:S01]  /*17500*/  STL [R1+0x1e4c], R68 ;  /* 0x001e4c4401007387 */ /* 0x000fe20000100800 */
[----:B------:R-:W0:Y:S03]  /*17510*/  LDCU UR15, c[0x0][0x3b0] ;  /* 0x00007600ff0f77ac */ /* 0x000e260008000800 */
[----:B------:R-:W-:Y:S04]  /*17520*/  STL.64 [R1+0x1f40], R68 ;  /* 0x001f404401007387 */ /* 0x000fe80000100a00 */
[----:B------:R-:W4:Y:S04]  /*17530*/  LDL.LU R14, [R1+0xbb4] ;  /* 0x000bb400010e7983 */ /* 0x000f280000300800 */
[----:B------:R2:W-:Y:S04]  /*17540*/  STL [R1+0xc2c], R5 ;  /* 0x000c2c0501007387 */ /* 0x0005e80000100800 */
[----:B------:R-:W-:Y:S01]  /*17550*/  STL [R1+0xc70], R66 ;  /* 0x000c704201007387 */ /* 0x000fe20000100800 */
[----:B--2---:R-:W-:-:S03]  /*17560*/  SEL R5, R12, R13, !P3 ;  /* 0x0000000d0c057207 */ /* 0x004fc60005800000 */
[----:B------:R-:W2:Y:S04]  /*17570*/  LDL.LU R13, [R1+0xbb8] ;  /* 0x000bb800010d7983 */ /* 0x000ea80000300800 */
[----:B------:R-:W-:Y:S01]  /*17580*/  STL [R1+0xc6c], R67 ;  /* 0x000c6c4301007387 */ /* 0x000fe20000100800 */
[----:B------:R-:W-:-:S03]  /*17590*/  LEA R21, P0, R3, R91, 0x1 ;  /* 0x0000005b03157211 */ /* 0x000fc600078008ff */
[----:B------:R-:W-:Y:S04]  /*175a0*/  STL.64 [R1+0x1e28], R66 ;  /* 0x001e284201007387 */ /* 0x000fe80000100a00 */
[----:B------:R-:W-:Y:S04]  /*175b0*/  STL [R1+0x1e50], R66 ;  /* 0x001e504201007387 */ /* 0x000fe80000100800 */
[----:B------:R-:W-:Y:S04]  /*175c0*/  STL [R1+0x1e78], R66 ;  /* 0x001e784201007387 */ /* 0x000fe80000100800 */
[----:B------:R-:W-:Y:S04]  /*175d0*/  STL [R1+0x1e90], R66 ;  /* 0x001e904201007387 */ /* 0x000fe80000100800 */
[----:B------:R-:W-:Y:S01]  /*175e0*/  STL.64 [R1+0x1eb0], R66 ;  /* 0x001eb04201007387 */ /* 0x000fe20000100a00 */
[----:B------:R-:W-:-:S03]  /*175f0*/  SEL R2, R12, R11, !P3 ;  /* 0x0000000b0c027207 */ /* 0x000fc60005800000 */
[----:B------:R-:W-:Y:S04]  /*17600*/  STL [R1+0x1ef4], R66 ;  /* 0x001ef44201007387 */ /* 0x000fe80000100800 */
[----:B------:R-:W-:Y:S01]  /*17610*/  STL [R1+0x1f48], R66 ;  /* 0x001f484201007387 */ /* 0x000fe20000100800 */
[----:B------:R-:W-:-:S03]  /*17620*/  LEA.HI.X.SX32 R3, R3, R92, 0x1, P0 ;  /* 0x0000005c03037211 */ /* 0x000fc600000f0eff */
[----:B------:R-:W-:Y:S01]  /*17630*/  STL [R1+0x1f78], R66 ;  /* 0x001f784201007387 */ /* 0x000fe20000100800 */
[----:B------:R-:W-:-:S03]  /*17640*/  LEA R50, P0, R4, R91, 0x1 ;  /* 0x0000005b04327211 */ /* 0x000fc600078008ff */
[----:B------:R-:W-:Y:S04]  /*17650*/  STL [R1+0xcb0], R21 ;  /* 0x000cb01501007387 */ /* 0x000fe80000100800 */
[----:B------:R-:W2:Y:S04]  /*17660*/  LDL.LU R11, [R1+0xbbc] ;  /* 0x000bbc00010b7983 */ /* 0x000ea80000300800 */
[----:B------:R3:W-:Y:S04]  /*17670*/  STL [R1+0xcac], R3 ;  /* 0x000cac0301007387 */ /* 0x0007e80000100800 */
[----:B------:R-:W-:Y:S01]  /*17680*/  STL [R1+0xcf0], R50 ;  /* 0x000cf03201007387 */ /* 0x000fe20000100800 */
[----:B---3--:R-:W-:-:S03]  /*17690*/  SEL R3, R12, R10, !P3 ;  /* 0x0000000a0c037207 */ /* 0x008fc60005800000 */
[----:B------:R-:W3:Y:S01]  /*176a0*/  LDL.LU R10, [R1+0xbc0] ;  /* 0x000bc000010a7983 */ /* 0x000ee20000300800 */
[----:B------:R-:W-:Y:S01]  /*176b0*/  IMAD R5, R5, UR16, RZ ;  /* 0x0000001005057c24 */ /* 0x000fe2000f8e02ff */
[-C--:B------:R-:W-:Y:S01]  /*176c0*/  LEA.HI.X.SX32 R7, R4, R92.reuse, 0x1, P0 ;  /* 0x0000005c04077211 */ /* 0x080fe200000f0eff */
[----:B0-----:R-:W-:Y:S01]  /*176d0*/  IMAD R2, R2, UR9, RZ ;  /* 0x0000000902027c24 */ /* 0x001fe2000f8e02ff */
[----:B------:R-:W0:Y:S02]  /*176e0*/  LDCU UR16, c[0x0][0x3b0] ;  /* 0x00007600ff1077ac */ /* 0x000e240008000800 */
[-C--:B------:R-:W-:Y:S01]  /*176f0*/  LEA R4, P0, R5, R91.reuse, 0x1 ;  /* 0x0000005b05047211 */ /* 0x080fe200078008ff */
[----:B------:R-:W-:Y:S01]  /*17700*/  STL [R1+0xcec], R7 ;  /* 0x000cec0701007387 */ /* 0x000fe20000100800 */
[----:B------:R-:W-:Y:S01]  /*17710*/  IMAD R3, R3, UR10, RZ ;  /* 0x0000000a03037c24 */ /* 0x000fe2000f8e02ff */
[----:B------:R-:W0:Y:S01]  /*17720*/  LDCU UR9, c[0x0][0x3b0] ;  /* 0x00007600ff0977ac */ /* 0x000e220008000800 */
[----:B------:R-:W-:Y:S01]  /*17730*/  LEA.HI.X.SX32 R5, R5, R92, 0x1, P0 ;  /* 0x0000005c05057211 */ /* 0x000fe200000f0eff */
[----:B------:R4:W-:Y:S01]  /*17740*/  STL [R1+0xd30], R4 ;  /* 0x000d300401007387 */ /* 0x0009e20000100800 */
[----:B------:R-:W-:Y:S01]  /*17750*/  LEA R20, P0, R2, R91, 0x1 ;  /* 0x0000005b02147211 */ /* 0x000fe200078008ff */
[----:B------:R-:W0:Y:S02]  /*17760*/  LDCU UR10, c[0x0][0x3b0] ;  /* 0x00007600ff0a77ac */ /* 0x000e240008000800 */
[----:B------:R-:W-:Y:S04]  /*17770*/  STL [R1+0xd2c], R5 ;  /* 0x000d2c0501007387 */ /* 0x000fe80000100800 */
[----:B------:R-:W3:Y:S01]  /*17780*/  LDL.LU R15, [R1+0xb88] ;  /* 0x000b8800010f7983 */ /* 0x000ee20000300800 */
[----:B----4-:R-:W-:-:S03]  /*17790*/  SEL R4, R12, R14, !P3 ;  /* 0x0000000e0c047207 */ /* 0x010fc60005800000 */
[----:B------:R-:W4:Y:S04]  /*177a0*/  LDL.LU R14, [R1+0xb80] ;  /* 0x000b8000010e7983 */ /* 0x000f280000300800 */
[----:B------:R-:W-:Y:S04]  /*177b0*/  STL [R1+0xd70], R20 ;  /* 0x000d701401007387 */ /* 0x000fe80000100800 */
[----:B------:R-:W-:Y:S01]  /*177c0*/  STL.64 [R1+0x1e30], R20 ;  /* 0x001e301401007387 */ /* 0x000fe20000100a00 */
[----:B------:R-:W-:-:S03]  /*177d0*/  LEA.HI.X.SX32 R2, R2, R92, 0x1, P0 ;  /* 0x0000005c02027211 */ /* 0x000fc600000f0eff */
[----:B------:R-:W-:Y:S04]  /*177e0*/  STL.64 [R1+0x1e58], R20 ;  /* 0x001e581401007387 */ /* 0x000fe80000100a00 */
[----:B------:R-:W-:Y:S04]  /*177f0*/  STL.64 [R1+0x1e68], R20 ;  /* 0x001e681401007387 */ /* 0x000fe80000100a00 */
[----:B------:R-:W-:Y:S04]  /*17800*/  STL.64 [R1+0x1e80], R20 ;  /* 0x001e801401007387 */ /* 0x000fe80000100a00 */
[----:B------:R-:W-:Y:S04]  /*17810*/  STL.64 [R1+0x1ea0], R20 ;  /* 0x001ea01401007387 */ /* 0x000fe80000100a00 */
[----:B------:R-:W-:Y:S04]  /*17820*/  STL.64 [R1+0x1eb8], R20 ;  /* 0x001eb81401007387 */ /* 0x000fe80000100a00 */
[----:B------:R-:W-:Y:S04]  /*17830*/  STL.64 [R1+0x1ec8], R20 ;  /* 0x001ec81401007387 */ /* 0x000fe80000100a00 */
[----:B------:R-:W-:Y:S01]  /*17840*/  STL.64 [R1+0x1ef8], R20 ;  /* 0x001ef81401007387 */ /* 0x000fe20000100a00 */
[----:B------:R-:W-:-:S03]  /*17850*/  LEA R52, P0, R3, R91, 0x1 ;  /* 0x0000005b03347211 */ /* 0x000fc600078008ff */
[----:B------:R-:W-:Y:S04]  /*17860*/  STL.64 [R1+0x1f50], R20 ;  /* 0x001f501401007387 */ /* 0x000fe80000100a00 */
[----:B------:R2:W-:Y:S01]  /*17870*/  STL [R1+0xd6c], R2 ;  /* 0x000d6c0201007387 */ /* 0x0005e20000100800 */
[----:B------:R-:W-:Y:S02]  /*17880*/  LEA.HI.X.SX32 R53, R3, R92, 0x1, P0 ;  /* 0x0000005c03357211 */ /* 0x000fe400000f0eff */
[C---:B--2---:R-:W-:Y:S02]  /*17890*/  SEL R2, R12.reuse, R11, !P3 ;  /* 0x0000000b0c027207 */ /* 0x044fe40005800000 */
[----:B------:R-:W2:Y:S04]  /*178a0*/  LDL.LU R11, [R1+0xb74] ;  /* 0x000b7400010b7983 */ /* 0x000ea80000300800 */
[----:B------:R-:W-:Y:S01]  /*178b0*/  STL [R1+0xdb0], R52 ;  /* 0x000db03401007387 */ /* 0x000fe20000100800 */
[----:B------:R-:W-:-:S02]  /*178c0*/  SEL R5, R12, R13, !P3 ;  /* 0x0000000d0c057207 */ /* 0x000fc40005800000 */
[----:B---3--:R-:W-:Y:S02]  /*178d0*/  SEL R3, R12, R10, !P3 ;  /* 0x0000000a0c037207 */ /* 0x008fe40005800000 */
[----:B------:R-:W3:Y:S04]  /*178e0*/  LDL.LU R10, [R1+0xb44] ;  /* 0x000b4400010a7983 */ /* 0x000ee80000300800 */
[----:B------:R-:W-:Y:S04]  /*178f0*/  STL [R1+0xdac], R53 ;  /* 0x000dac3501007387 */ /* 0x000fe80000100800 */
[----:B------:R-:W-:Y:S04]  /*17900*/  STL.64 [R1+0x1e38], R52 ;  /* 0x001e383401007387 */ /* 0x000fe80000100a00 */
[----:B------:R-:W-:Y:S04]  /*17910*/  STL.64 [R1+0x1ea8], R52 ;  /* 0x001ea83401007387 */ /* 0x000fe80000100a00 */
[----:B------:R-:W-:Y:S04]  /*17920*/  STL.64 [R1+0x1ec0], R52 ;  /* 0x001ec03401007387 */ /* 0x000fe80000100a00 */
[----:B------:R-:W-:Y:S04]  /*17930*/  STL.64 [R1+0x1f10], R52 ;  /* 0x001f103401007387 */ /* 0x000fe80000100a00 */
[----:B------:R-:W-:Y:S04]  /*17940*/  STL.64 [R1+0x1f58], R52 ;  /* 0x001f583401007387 */ /* 0x000fe80000100a00 */
[----:B------:R-:W4:Y:S01]  /*17950*/  LDL.LU R13, [R1+0xb38] ;  /* 0x000b3800010d7983 */ /* 0x000f220000300800 */
[----:B------:R-:W-:Y:S01]  /*17960*/  IMAD R4, R4, UR11, RZ ;  /* 0x0000000b04047c24 */ /* 0x000fe2000f8e02ff */
[----:B------:R-:W0:Y:S01]  /*17970*/  LDCU UR11, c[0x0][0x3b0] ;  /* 0x00007600ff0b77ac */ /* 0x000e220008000800 */
[----:B-1----:R-:W-:-:S03]  /*17980*/  IMAD R5, R5, UR12, RZ ;  /* 0x0000000c05057c24 */ /* 0x002fc6000f8e02ff */
[-C--:B------:R-:W-:Y:S01]  /*17990*/  LEA R23, P0, R4, R91.reuse, 0x1 ;  /* 0x0000005b04177211 */ /* 0x080fe200078008ff */
[----:B------:R-:W-:Y:S01]  /*179a0*/  IMAD R2, R2, UR13, RZ ;  /* 0x0000000d02027c24 */ /* 0x000fe2000f8e02ff */
[----:B------:R-:W1:Y:S02]  /*179b0*/  LDCU UR12, c[0x0][0x3b0] ;  /* 0x00007600ff0c77ac */ /* 0x000e640008000800 */
[-C--:B------:R-:W-:Y:S02]  /*179c0*/  LEA.HI.X.SX32 R4, R4, R92.reuse, 0x1, P0 ;  /* 0x0000005c04047211 */ /* 0x080fe400000f0eff */
[----:B------:R-:W-:Y:S01]  /*179d0*/  LEA R7, P0, R5, R91, 0x1 ;  /* 0x0000005b05077211 */ /* 0x000fe200078008ff */
[----:B------:R-:W-:Y:S01]  /*179e0*/  STL [R1+0xdf0], R23 ;  /* 0x000df01701007387 */ /* 0x000fe20000100800 */
[----:B------:R-:W-:Y:S01]  /*179f0*/  IMAD R3, R3, UR14, RZ ;  /* 0x0000000e03037c24 */ /* 0x000fe2000f8e02ff */
[----:B------:R-:W0:Y:S01]  /*17a00*/  LDCU UR13, c[0x0][0x3b0] ;  /* 0x00007600ff0d77ac */ /* 0x000e220008000800 */
[----:B------:R-:W-:-:S02]  /*17a10*/  LEA.HI.X.SX32 R5, R5, R92, 0x1, P0 ;  /* 0x0000005c05057211 */ /* 0x000fc400000f0eff */
[C---:B------:R-:W-:Y:S01]  /*17a20*/  LEA R24, P0, R2.reuse, R91, 0x1 ;  /* 0x0000005b02187211 */ /* 0x040fe200078008ff */
[----:B------:R1:W-:Y:S01]  /*17a30*/  STL [R1+0xdec], R4 ;  /* 0x000dec0401007387 */ /* 0x0003e20000100800 */
[----:B------:R-:W0:Y:S02]  /*17a40*/  LDCU UR14, c[0x0][0x3b0] ;  /* 0x00007600ff0e77ac */ /* 0x000e240008000800 */
[----:B------:R-:W-:Y:S01]  /*17a50*/  LEA.HI.X.SX32 R2, R2, R92, 0x1, P0 ;  /* 0x0000005c02027211 */ /* 0x000fe200000f0eff */
[----:B------:R-:W-:Y:S04]  /*17a60*/  STL [R1+0xe30], R7 ;  /* 0x000e300701007387 */ /* 0x000fe80000100800 */
[----:B------:R-:W-:Y:S01]  /*17a70*/  STL [R1+0xe2c], R5 ;  /* 0x000e2c0501007387 */ /* 0x000fe20000100800 */
[----:B-1----:R-:W-:-:S03]  /*17a80*/  SEL R4, R12, R15, !P3 ;  /* 0x0000000f0c047207 */ /* 0x002fc60005800000 */
[----:B------:R-:W4:Y:S04]  /*17a90*/  LDL.LU R15, [R1+0xb34] ;  /* 0x000b3400010f7983 */ /* 0x000f280000300800 */
[----:B------:R-:W-:Y:S04]  /*17aa0*/  STL [R1+0xe70], R24 ;  /* 0x000e701801007387 */ /* 0x000fe80000100800 */
[----:B------:R2:W-:Y:S01]  /*17ab0*/  STL [R1+0xe6c], R2 ;  /* 0x000e6c0201007387 */ /* 0x0005e20000100800 */
[----:B------:R-:W-:Y:S01]  /*17ac0*/  IMAD R4, R4, UR15, RZ ;  /* 0x0000000f04047c24 */ /* 0x000fe2000f8e02ff */
[C---:B------:R-:W-:Y:S01]  /*17ad0*/  LEA R29, P0, R3.reuse, R91, 0x1 ;  /* 0x0000005b031d7211 */ /* 0x040fe200078008ff */
[----:B------:R-:W1:Y:S03]  /*17ae0*/  LDCU UR15, c[0x0][0x3b0] ;  /* 0x00007600ff0f77ac */ /* 0x000e660008000800 */
[----:B------:R-:W-:-:S02]  /*17af0*/  LEA.HI.X.SX32 R65, R3, R92, 0x1, P0 ;  /* 0x0000005c03417211 */ /* 0x000fc400000f0eff */
[----:B------:R-:W-:Y:S02]  /*17b00*/  LEA R63, P0, R4, R91, 0x1 ;  /* 0x0000005b043f7211 */ /* 0x000fe400078008ff */
[----:B--2---:R-:W-:Y:S02]  /*17b10*/  SEL R2, R12, R11, !P3 ;  /* 0x0000000b0c027207 */ /* 0x004fe40005800000 */
[----:B------:R-:W2:Y:S04]  /*17b20*/  LDL.LU R11, [R1+0xb10] ;  /* 0x000b1000010b7983 */ /* 0x000ea80000300800 */
[----:B------:R-:W-:Y:S01]  /*17b30*/  STL [R1+0xeb0], R29 ;  /* 0x000eb01d01007387 */ /* 0x000fe20000100800 */
[----:B------:R-:W-:Y:S02]  /*17b40*/  LEA.HI.X.SX32 R64, R4, R92, 0x1, P0 ;  /* 0x0000005c04407211 */ /* 0x000fe400000f0eff */
[----:B---3--:R-:W-:-:S02]  /*17b50*/  SEL R3, R12, R10, !P3 ;  /* 0x0000000a0c037207 */ /* 0x008fc40005800000 */
[----:B------:R-:W3:Y:S04]  /*17b60*/  LDL.LU R10, [R1+0xafc] ;  /* 0x000afc00010a7983 */ /* 0x000ee80000300800 */
[----:B------:R-:W-:Y:S04]  /*17b70*/  STL [R1+0xeac], R65 ;  /* 0x000eac4101007387 */ /* 0x000fe80000100800 */
[----:B------:R-:W-:Y:S01]  /*17b80*/  STL [R1+0xef0], R63 ;  /* 0x000ef03f01007387 */ /* 0x000fe20000100800 */
[----:B----4-:R-:W-:-:S03]  /*17b90*/  SEL R4, R12, R13, !P3 ;  /* 0x0000000d0c047207 */ /* 0x010fc60005800000 */
[----:B------:R-:W4:Y:S01]  /*17ba0*/  LDL.LU R13, [R1+0xac0] ;  /* 0x000ac000010d7983 */ /* 0x000f220000300800 */
[----:B------:R-:W-:-:S05]  /*17bb0*/  SEL R5, R12, R14, !P3 ;  /* 0x0000000e0c057207 */ /* 0x000fca0005800000 */
[----:B0-----:R-:W-:Y:S02]  /*17bc0*/  IMAD R5, R5, UR16, RZ ;  /* 0x0000001005057c24 */ /* 0x001fe4000f8e02ff */
[----:B------:R-:W-:Y:S01]  /*17bd0*/  IMAD R2, R2, UR9, RZ ;  /* 0x0000000902027c24 */ /* 0x000fe2000f8e02ff */
[----:B------:R-:W-:Y:S01]  /*17be0*/  STL [R1+0xeec], R64 ;  /* 0x000eec4001007387 */ /* 0x000fe20000100800 */
[----:B------:R-:W-:Y:S01]  /*17bf0*/  IMAD R3, R3, UR10, RZ ;  /* 0x0000000a03037c24 */ /* 0x000fe2000f8e02ff */
[CC--:B------:R-:W-:Y:S01]  /*17c00*/  LEA R62, P0, R5.reuse, R91.reuse, 0x1 ;  /* 0x0000005b053e7211 */ /* 0x0c0fe200078008ff */
[----:B------:R-:W-:Y:S01]  /*17c10*/  IMAD R4, R4, UR11, RZ ;  /* 0x0000000b04047c24 */ /* 0x000fe2000f8e02ff */
[----:B------:R-:W-:Y:S01]  /*17c20*/  STL.64 [R1+0x1e40], R64 ;  /* 0x001e404001007387 */ /* 0x000fe20000100a00 */
[----:B------:R-:W0:Y:S01]  /*17c30*/  LDCU UR16, c[0x0][0x3b0] ;  /* 0x00007600ff1077ac */ /* 0x000e220008000800 */
[-C--:B------:R-:W-:Y:S02]  /*17c40*/  LEA.HI.X.SX32 R5, R5, R92.reuse, 0x1, P0 ;  /* 0x0000005c05057211 */ /* 0x080fe400000f0eff */
[CC--:B------:R-:W-:Y:S01]  /*17c50*/  LEA R30, P0, R2.reuse, R91.reuse, 0x1 ;  /* 0x0000005b021e7211 */ /* 0x0c0fe200078008ff */
[----:B------:R-:W-:Y:S01]  /*17c60*/  STL.64 [R1+0x1ed0], R64 ;  /* 0x001ed04001007387 */ /* 0x000fe20000100a00 */
[----:B------:R-:W0:Y:S03]  /*17c70*/  LDCU UR9, c[0x0][0x3b0] ;  /* 0x00007600ff0977ac */ /* 0x000e260008000800 */
[----:B------:R-:W-:Y:S01]  /*17c80*/  STL.64 [R1+0x1f18], R64 ;  /* 0x001f184001007387 */ /* 0x000fe20000100a00 */
[-C--:B------:R-:W-:Y:S01]  /*17c90*/  LEA.HI.X.SX32 R2, R2, R92.reuse, 0x1, P0 ;  /* 0x0000005c02027211 */ /* 0x080fe200000f0eff */
[----:B------:R-:W0:Y:S02]  /*17ca0*/  LDCU UR10, c[0x0][0x3b0] ;  /* 0x00007600ff0a77ac */ /* 0x000e240008000800 */
[----:B------:R-:W4:Y:S01]  /*17cb0*/  LDL.LU R14, [R1+0xa94] ;  /* 0x000a9400010e7983 */ /* 0x000f220000300800 */
[C---:B------:R-:W-:Y:S01]  /*17cc0*/  LEA R7, P0, R3.reuse, R91, 0x1 ;  /* 0x0000005b03077211 */ /* 0x040fe200078008ff */
[----:B------:R-:W0:Y:S02]  /*17cd0*/  LDCU UR11, c[0x0][0x3b0] ;  /* 0x00007600ff0b77ac */ /* 0x000e240008000800 */
[----:B------:R-:W-:Y:S04]  /*17ce0*/  STL [R1+0xf30], R62 ;  /* 0x000f303e01007387 */ /* 0x000fe80000100800 */
[----:B------:R1:W-:Y:S01]  /*17cf0*/  STL [R1+0xf2c], R5 ;  /* 0x000f2c0501007387 */ /* 0x0003e20000100800 */
[----:B------:R-:W-:-:S02]  /*17d00*/  LEA.HI.X.SX32 R3, R3, R92, 0x1, P0 ;  /* 0x0000005c03037211 */ /* 0x000fc400000f0eff */
[----:B-1----:R-:W-:Y:S02]  /*17d10*/  SEL R5, R12, R15, !P3 ;  /* 0x0000000f0c057207 */ /* 0x002fe40005800000 */
[----:B------:R-:W4:Y:S04]  /*17d20*/  LDL.LU R15, [R1+0xa84] ;  /* 0x000a8400010f7983 */ /* 0x000f280000300800 */
[----:B------:R-:W-:Y:S04]  /*17d30*/  STL [R1+0xf70], R30 ;  /* 0x000f701e01007387 */ /* 0x000fe80000100800 */
[----:B------:R2:W-:Y:S04]  /*17d40*/  STL [R1+0xf6c], R2 ;  /* 0x000f6c0201007387 */ /* 0x0005e80000100800 */
[----:B------:R-:W-:Y:S01]  /*17d50*/  STL [R1+0xfb0], R7 ;  /* 0x000fb00701007387 */ /* 0x000fe20000100800 */
[----:B------:R-:W-:Y:S01]  /*17d60*/  IMAD R5, R5, UR12, RZ ;  /* 0x0000000c05057c24 */ /* 0x000fe2000f8e02ff */
[----:B------:R-:W-:Y:S01]  /*17d70*/  LEA R61, P0, R4, R91, 0x1 ;  /* 0x0000005b043d7211 */ /* 0x000fe200078008ff */
[----:B------:R-:W1:Y:S01]  /*17d80*/  LDCU UR12, c[0x0][0x3b0] ;  /* 0x00007600ff0c77ac */ /* 0x000e620008000800 */
[----:B--2---:R-:W-:-:S02]  /*17d90*/  SEL R2, R12, R11, !P3 ;  /* 0x0000000b0c027207 */ /* 0x004fc40005800000 */
[----:B------:R-:W2:Y:S01]  /*17da0*/  LDL.LU R11, [R1+0xa78] ;  /* 0x000a7800010b7983 */ /* 0x000ea20000300800 */
[----:B------:R-:W-:Y:S02]  /*17db0*/  LEA.HI.X.SX32 R4, R4, R92, 0x1, P0 ;  /* 0x0000005c04047211 */ /* 0x000fe400000f0eff */
[----:B------:R-:W-:Y:S01]  /*17dc0*/  LEA R60, P0, R5, R91, 0x1 ;  /* 0x0000005b053c7211 */ /* 0x000fe200078008ff */
[----:B------:R3:W-:Y:S04]  /*17dd0*/  STL [R1+0xfac], R3 ;  /* 0x000fac0301007387 */ /* 0x0007e80000100800 */
[----:B------:R-:W-:Y:S01]  /*17de0*/  STL [R1+0xff0], R61 ;  /* 0x000ff03d01007387 */ /* 0x000fe20000100800 */
[----:B---3--:R-:W-:-:S03]  /*17df0*/  SEL R3, R12, R10, !P3 ;  /* 0x0000000a0c037207 */ /* 0x008fc60005800000 */
[----:B------:R-:W3:Y:S04]  /*17e00*/  LDL.LU R10, [R1+0xa58] ;  /* 0x000a5800010a7983 */ /* 0x000ee80000300800 */
[----:B------:R4:W-:Y:S04]  /*17e10*/  STL [R1+0xfec], R4 ;  /* 0x000fec0401007387 */ /* 0x0009e80000100800 */
[----:B------:R-:W-:Y:S01]  /*17e20*/  STL [R1+0x1030], R60 ;  /* 0x0010303c01007387 */ /* 0x000fe20000100800 */
[----:B----4-:R-:W-:-:S03]  /*17e30*/  SEL R4, R12, R13, !P3 ;  /* 0x0000000d0c047207 */ /* 0x010fc60005800000 */
[----:B------:R-:W4:Y:S01]  /*17e40*/  LDL.LU R13, [R1+0xa40] ;  /* 0x000a4000010d7983 */ /* 0x000f220000300800 */
[----:B------:R-:W-:Y:S01]  /*17e50*/  IMAD R2, R2, UR13, RZ ;  /* 0x0000000d02027c24 */ /* 0x000fe2000f8e02ff */
[-C--:B------:R-:W-:Y:S01]  /*17e60*/  LEA.HI.X.SX32 R5, R5, R92.reuse, 0x1, P0 ;  /* 0x0000005c05057211 */ /* 0x080fe200000f0eff */
[----:B------:R-:W-:Y:S01]  /*17e70*/  IMAD R3, R3, UR14, RZ ;  /* 0x0000000e03037c24 */ /* 0x000fe2000f8e02ff */
[----:B------:R-:W0:Y:S02]  /*17e80*/  LDCU UR13, c[0x0][0x3b0] ;  /* 0x00007600ff0d77ac */ /* 0x000e240008000800 */
[----:B------:R-:W-:Y:S01]  /*17e90*/  LEA R58, P0, R2, R91, 0x1 ;  /* 0x0000005b023a7211 */ /* 0x000fe200078008ff */
[----:B------:R0:W-:Y:S01]  /*17ea0*/  STL [R1+0x102c], R5 ;  /* 0x00102c0501007387 */ /* 0x0001e20000100800 */
[----:B------:R-:W-:Y:S01]  /*17eb0*/  IMAD R4, R4, UR15, RZ ;  /* 0x0000000f04047c24 */ /* 0x000fe2000f8e02ff */
[----:B------:R-:W1:Y:S01]  /*17ec0*/  LDCU UR14, c[0x0][0x3b0] ;  /* 0x00007600ff0e77ac */ /* 0x000e620008000800 */
[----:B------:R-:W-:-:S02]  /*17ed0*/  LEA.HI.X.SX32 R59, R2, R92, 0x1, P0 ;  /* 0x0000005c023b7211 */ /* 0x000fc400000f0eff */
[-C--:B------:R-:W-:Y:S01]  /*17ee0*/  LEA R22, P0, R3, R91.reuse, 0x1 ;  /* 0x0000005b03167211 */ /* 0x080fe200078008ff */
[----:B------:R-:W-:Y:S01]  /*17ef0*/  STL [R1+0x1070], R58 ;  /* 0x0010703a01007387 */ /* 0x000fe20000100800 */
[----:B------:R-:W-:Y:S01]  /*17f00*/  VIADD R51, R93, 0xaf ;  /* 0x000000af5d337836 */ /* 0x000fe20000000000 */
[----:B------:R-:W1:Y:S01]  /*17f10*/  LDCU UR15, c[0x0][0x3b0] ;  /* 0x00007600ff0f77ac */ /* 0x000e620008000800 */
[----:B------:R-:W-:Y:S02]  /*17f20*/  LEA.HI.X.SX32 R3, R3, R92, 0x1, P0 ;  /* 0x0000005c03037211 */ /* 0x000fe400000f0eff */
[----:B------:R-:W-:Y:S02]  /*17f30*/  LEA R57, P0, R4, R91, 0x1 ;  /* 0x0000005b04397211 */ /* 0x000fe400078008ff */
[----:B0-----:R-:W-:Y:S02]  /*17f40*/  SEL R5, R12, R14, !P3 ;  /* 0x0000000e0c057207 */ /* 0x001fe40005800000 */
[----:B------:R-:W4:Y:S04]  /*17f50*/  LDL.LU R14, [R1+0xa2c] ;  /* 0x000a2c00010e7983 */ /* 0x000f280000300800 */
[----:B------:R-:W-:Y:S01]  /*17f60*/  STL [R1+0x106c], R59 ;  /* 0x00106c3b01007387 */ /* 0x000fe20000100800 */
[----:B------:R-:W-:Y:S01]  /*17f70*/  IMAD R5, R5, UR16, RZ ;  /* 0x0000001005057c24 */ /* 0x000fe2000f8e02ff */
[----:B------:R-:W-:Y:S01]  /*17f80*/  LEA.HI.X.SX32 R4, R4, R92, 0x1, P0 ;  /* 0x0000005c04047211 */ /* 0x000fe200000f0eff */
[----:B------:R-:W0:Y:S01]  /*17f90*/  LDCU UR16, c[0x0][0x3b0] ;  /* 0x00007600ff1077ac */ /* 0x000e220008000800 */
[----:B------:R-:W-:-:S02]  /*17fa0*/  SEL R2, R12, R15, !P3 ;  /* 0x0000000f0c027207 */ /* 0x000fc40005800000 */
[----:B------:R-:W4:Y:S04]  /*17fb0*/  LDL.LU R15, [R1+0xa20] ;  /* 0x000a2000010f7983 */ /* 0x000f280000300800 */
[----:B------:R-:W-:Y:S04]  /*17fc0*/  STL [R1+0x10b0], R22 ;  /* 0x0010b01601007387 */ /* 0x000fe80000100800 */
[----:B------:R2:W-:Y:S01]  /*17fd0*/  STL [R1+0x10ac], R3 ;  /* 0x0010ac0301007387 */ /* 0x0005e20000100800 */
[----:B------:R-:W-:Y:S01]  /*17fe0*/  IMAD R2, R2, UR17, RZ ;  /* 0x0000001102027c24 */ /* 0x000fe2000f8e02ff */
[----:B------:R-:W-:Y:S01]  /*17ff0*/  LEA R7, P0, R5, R91, 0x1 ;  /* 0x0000005b05077211 */ /* 0x000fe200078008ff */
[----:B------:R-:W0:Y:S01]  /*18000*/  LDCU UR17, c[0x0][0x3b0] ;  /* 0x00007600ff1177ac */ /* 0x000e220008000800 */
[----:B--2---:R-:W-:-:S02]  /*18010*/  SEL R3, R12, R11, !P3 ;  /* 0x0000000b0c037207 */ /* 0x004fc40005800000 */
[----:B------:R-:W2:Y:S01]  /*18020*/  LDL.LU R11, [R1+0xbc4] ;  /* 0x000bc400010b7983 */ /* 0x000ea20000300800 */
[----:B------:R-:W-:-:S03]  /*18030*/  LEA.HI.X.SX32 R5, R5, R92, 0x1, P0 ;  /* 0x0000005c05057211 */ /* 0x000fc600000f0eff */
[----:B------:R-:W-:Y:S01]  /*18040*/  STL [R1+0x10f0], R57 ;  /* 0x0010f03901007387 */ /* 0x000fe20000100800 */
[----:B------:R-:W-:-:S03]  /*18050*/  LEA R56, P0, R2, R91, 0x1 ;  /* 0x0000005b02387211 */ /* 0x000fc600078008ff */
        /* <DEDUP_REMOVED lines=12> */
[CC--:B------:R-:W-:Y:S01]  /*18120*/  LEA R31, P0, R3.reuse, R91.reuse, 0x1 ;  /* 0x0000005b031f7211 */ /* 0x0c0fe200078008ff */
[----:B------:R0:W-:Y:S03]  /*18130*/  STL [R1+0x116c], R2 ;  /* 0x00116c0201007387 */ /* 0x0001e60000100800 */
[----:B------:R-:W-:Y:S01]  /*18140*/  LEA.HI.X.SX32 R3, R3, R92, 0x1, P0 ;  /* 0x0000005c03037211 */ /* 0x000fe200000f0eff */
[----:B------:R-:W-:Y:S01]  /*18150*/  STL [R1+0x11b0], R31 ;  /* 0x0011b01f01007387 */ /* 0x000fe20000100800 */
[----:B------:R-:W-:Y:S01]  /*18160*/  LEA R41, P0, R4, R91, 0x1 ;  /* 0x0000005b04297211 */ /* 0x000fe200078008ff */
[----:B------:R-:W-:-:S03]  /*18170*/  IMAD R5, R5, UR22, RZ ;  /* 0x0000001605057c24 */ /* 0x000fc6000f8e02ff */
[----:B------:R-:W-:Y:S02]  /*18180*/  LEA.HI.X.SX32 R82, R4, R92, 0x1, P0 ;  /* 0x0000005c04527211 */ /* 0x000fe400000f0eff */
[----:B0-----:R-:W-:Y:S02]  /*18190*/  SEL R2, R12, R14, !P3 ;  /* 0x0000000e0c027207 */ /* 0x001fe40005800000 */
[----:B------:R-:W4:Y:S04]  /*181a0*/  LDL.LU R14, [R1+0xbd0] ;  /* 0x000bd000010e7983 */ /* 0x000f280000300800 */
[----:B------:R0:W-:Y:S04]  /*181b0*/  STL [R1+0x11ac], R3 ;  /* 0x0011ac0301007387 */ /* 0x0001e80000100800 */
[----:B------:R-:W-:Y:S01]  /*181c0*/  STL [R1+0x11f0], R41 ;  /* 0x0011f02901007387 */ /* 0x000fe20000100800 */
[----:B------:R-:W-:Y:S01]  /*181d0*/  IMAD R2, R2, UR23, RZ ;  /* 0x0000001702027c24 */ /* 0x000fe2000f8e02ff */
[----:B------:R-:W-:-:S04]  /*181e0*/  LEA R39, P0, R5, R91, 0x1 ;  /* 0x0000005b05277211 */ /* 0x000fc800078008ff */
[----:B------:R-:W-:Y:S02]  /*181f0*/  LEA.HI.X.SX32 R83, R5, R92, 0x1, P0 ;  /* 0x0000005c05537211 */ /* 0x000fe400000f0eff */
[----:B------:R-:W-:Y:S02]  /*18200*/  LEA R55, P0, R2, R91, 0x1 ;  /* 0x0000005b02377211 */ /* 0x000fe400078008ff */
[----:B--2---:R-:W-:Y:S02]  /*18210*/  SEL R4, R12, R11, !P3 ;  /* 0x0000000b0c047207 */ /* 0x004fe40005800000 */
[----:B------:R-:W2:Y:S04]  /*18220*/  LDL.LU R11, [R1+0xbf4] ;  /* 0x000bf400010b7983 */ /* 0x000ea80000300800 */
[----:B------:R-:W-:Y:S04]  /*18230*/  STL [R1+0x11ec], R82 ;  /* 0x0011ec5201007387 */ /* 0x000fe80000100800 */
[----:B------:R-:W-:Y:S01]  /*18240*/  STL [R1+0x1230], R39 ;  /* 0x0012302701007387 */ /* 0x000fe20000100800 */
[----:B------:R-:W-:Y:S01]  /*18250*/  IMAD R7, R4, UR7, RZ ;  /* 0x0000000704077c24 */ /* 0x000fe2000f8e02ff */
[----:B---3--:R-:W-:-:S02]  /*18260*/  SEL R5, R12, R10, !P3 ;  /* 0x0000000a0c057207 */ /* 0x008fc40005800000 */
[----:B------:R-:W3:Y:S04]  /*18270*/  LDL.LU R10, [R1+0xbf8] ;  /* 0x000bf800010a7983 */ /* 0x000ee80000300800 */
[----:B------:R-:W-:Y:S04]  /*18280*/  STL [R1+0x122c], R83 ;  /* 0x00122c5301007387 */ /* 0x000fe80000100800 */
[----:B------:R-:W-:Y:S01]  /*18290*/  STL [R1+0x1268], R55 ;  /* 0x0012683701007387 */ /* 0x000fe20000100800 */
[----:B----4-:R-:W-:-:S03]  /*182a0*/  SEL R4, R12, R13, !P3 ;  /* 0x0000000d0c047207 */ /* 0x010fc60005800000 */
[----:B------:R-:W4:Y:S01]  /*182b0*/  LDL.LU R13, [R1+0xc00] ;  /* 0x000c0000010d7983 */ /* 0x000f220000300800 */
[----:B0-----:R-:W-:-:S05]  /*182c0*/  SEL R3, R12, R15, !P3 ;  /* 0x0000000f0c037207 */ /* 0x001fca0005800000 */
[----:B------:R-:W-:Y:S01]  /*182d0*/  IMAD R3, R3, UR24, RZ ;  /* 0x0000001803037c24 */ /* 0x000fe2000f8e02ff */
[----:B------:R-:W-:-:S04]  /*182e0*/  LEA.HI.X.SX32 R2, R2, R92, 0x1, P0 ;  /* 0x0000005c02027211 */ /* 0x000fc800000f0eff */
[-C--:B------:R-:W-:Y:S01]  /*182f0*/  LEA R38, P0, R3, R91.reuse, 0x1 ;  /* 0x0000005b03267211 */ /* 0x080fe200078008ff */
[----:B------:R-:W-:Y:S01]  /*18300*/  STL [R1+0x1264], R2 ;  /* 0x0012640201007387 */ /* 0x000fe20000100800 */
[----:B------:R-:W-:Y:S02]  /*18310*/  IMAD R9, R5, UR7, RZ ;  /* 0x0000000705097c24 */ /* 0x000fe4000f8e02ff */
[----:B------:R-:W-:Y:S01]  /*18320*/  LEA.HI.X.SX32 R3, R3, R92, 0x1, P0 ;  /* 0x0000005c03037211 */ /* 0x000fe200000f0eff */
[----:B------:R-:W-:Y:S01]  /*18330*/  STL [R1+0x12a0], R38 ;  /* 0x0012a02601007387 */ /* 0x000fe20000100800 */
[C---:B------:R-:W-:Y:S01]  /*18340*/  LEA R36, P0, R7.reuse, R91, 0x1 ;  /* 0x0000005b07247211 */ /* 0x040fe200078008ff */
[----:B------:R-:W-:Y:S01]  /*18350*/  IMAD R4, R4, UR9, RZ ;  /* 0x0000000904047c24 */ /* 0x000fe2000f8e02ff */
[----:B------:R-:W0:Y:S01]  /*18360*/  LDCU UR9, c[0x0][0x3b0] ;  /* 0x00007600ff0977ac */ /* 0x000e220008000800 */
[----:B------:R-:W-:Y:S02]  /*18370*/  SEL R5, R12, R14, !P3 ;  /* 0x0000000e0c057207 */ /* 0x000fe40005800000 */
[----:B------:R-:W4:Y:S01]  /*18380*/  LDL.LU R14, [R1+0xc04] ;  /* 0x000c0400010e7983 */ /* 0x000f220000300800 */
[----:B------:R-:W-:-:S03]  /*18390*/  LEA.HI.X.SX32 R37, R7, R92, 0x1, P0 ;  /* 0x0000005c07257211 */ /* 0x000fc600000f0eff */
[----:B------:R-:W-:Y:S01]  /*183a0*/  STL [R1+0x129c], R3 ;  /* 0x00129c0301007387 */ /* 0x000fe20000100800 */
[----:B------:R-:W-:-:S03]  /*183b0*/  LEA R25, P0, R9, R91, 0x1 ;  /* 0x0000005b09197211 */ /* 0x000fc600078008ff */
[----:B------:R-:W-:Y:S01]  /*183c0*/  STL [R1+0xaf8], R36 ;  /* 0x000af82401007387 */ /* 0x000fe20000100800 */
[----:B------:R-:W-:Y:S02]  /*183d0*/  LEA.HI.X.SX32 R35, R9, R92, 0x1, P0 ;  /* 0x0000005c09237211 */ /* 0x000fe400000f0eff */
[----:B------:R-:W-:-:S04]  /*183e0*/  LEA R33, P0, R4, R91, 0x1 ;  /* 0x0000005b04217211 */ /* 0x000fc800078008ff */
[----:B------:R-:W-:Y:S02]  /*183f0*/  LEA.HI.X.SX32 R34, R4, R92, 0x1, P0 ;  /* 0x0000005c04227211 */ /* 0x000fe400000f0eff */
[C---:B--2---:R-:W-:Y:S02]  /*18400*/  SEL R7, R12.reuse, R11, !P3 ;  /* 0x0000000b0c077207 */ /* 0x044fe40005800000 */
[----:B------:R-:W2:Y:S04]  /*18410*/  LDL.LU R11, [R1+0xc08] ;  /* 0x000c0800010b7983 */ /* 0x000ea80000300800 */
[----:B------:R-:W-:Y:S04]  /*18420*/  STL [R1+0xaf4], R37 ;  /* 0x000af42501007387 */ /* 0x000fe80000100800 */
[----:B------:R-:W-:Y:S01]  /*18430*/  STL [R1+0xb38], R25 ;  /* 0x000b381901007387 */ /* 0x000fe20000100800 */
[----:B---3--:R-:W-:-:S03]  /*18440*/  SEL R9, R12, R10, !P3 ;  /* 0x0000000a0c097207 */ /* 0x008fc60005800000 */
[----:B------:R-:W3:Y:S04]  /*18450*/  LDL.LU R10, [R1+0xc0c] ;  /* 0x000c0c00010a7983 */ /* 0x000ee80000300800 */
[----:B------:R-:W-:Y:S04]  /*18460*/  STL [R1+0xb34], R35 ;  /* 0x000b342301007387 */ /* 0x000fe80000100800 */
[----:B------:R-:W-:Y:S04]  /*18470*/  STL [R1+0xb78], R33 ;  /* 0x000b782101007387 */ /* 0x000fe80000100800 */
[----:B------:R-:W-:Y:S01]  /*18480*/  STL [R1+0xb74], R34 ;  /* 0x000b742201007387 */ /* 0x000fe20000100800 */
[----:B----4-:R-:W-:-:S03]  /*18490*/  SEL R4, R12, R13, !P3 ;  /* 0x0000000d0c047207 */ /* 0x010fc60005800000 */
[----:B------:R-:W4:Y:S01]  /*184a0*/  LDL.LU R13, [R1+0xc3c] ;  /* 0x000c3c00010d7983 */ /* 0x000f220000300800 */
[----:B------:R-:W-:Y:S01]  /*184b0*/  IMAD R5, R5, UR10, RZ ;  /* 0x0000000a05057c24 */ /* 0x000fe2000f8e02ff */
[----:B------:R-:W0:Y:S01]  /*184c0*/  LDCU UR10, c[0x0][0x3b0] ;  /* 0x00007600ff0a77ac */ /* 0x000e220008000800 */
[----:B------:R-:W-:-:S03]  /*184d0*/  IMAD R7, R7, UR11, RZ ;  /* 0x0000000b07077c24 */ /* 0x000fc6000f8e02ff */
[-C--:B------:R-:W-:Y:S01]  /*184e0*/  LEA R27, P0, R5, R91.reuse, 0x1 ;  /* 0x0000005b051b7211 */ /* 0x080fe200078008ff */
[----:B-1----:R-:W-:Y:S01]  /*184f0*/  IMAD R9, R9, UR12, RZ ;  /* 0x0000000c09097c24 */ /* 0x002fe2000f8e02ff */
[----:B------:R-:W1:Y:S02]  /*18500*/  LDCU UR11, c[0x0][0x3b0] ;  /* 0x00007600ff0b77ac */ /* 0x000e640008000800 */
[-C--:B------:R-:W-:Y:S02]  /*18510*/  LEA.HI.X.SX32 R28, R5, R92.reuse, 0x1, P0 ;  /* 0x0000005c051c7211 */ /* 0x080fe400000f0eff */
[CC--:B------:R-:W-:Y:S01]  /*18520*/  LEA R79, P0, R7.reuse, R91.reuse, 0x1 ;  /* 0x0000005b074f7211 */ /* 0x0c0fe200078008ff */
[----:B------:R-:W-:Y:S01]  /*18530*/  STL [R1+0xbb8], R27 ;  /* 0x000bb81b01007387 */ /* 0x000fe20000100800 */
[----:B------:R-:W-:Y:S01]  /*18540*/  IMAD R4, R4, UR13, RZ ;  /* 0x0000000d04047c24 */ /* 0x000fe2000f8e02ff */
[----:B------:R-:W0:Y:S01]  /*18550*/  LDCU UR12, c[0x0][0x3b0] ;  /* 0x00007600ff0c77ac */ /* 0x000e220008000800 */
[----:B------:R-:W-:Y:S01]  /*18560*/  LEA.HI.X.SX32 R26, R7, R92, 0x1, P0 ;  /* 0x0000005c071a7211 */ /* 0x000fe200000f0eff */
[----:B------:R-:W-:Y:S01]  /*18570*/  STL [R1+0xbb4], R28 ;  /* 0x000bb41c01007387 */ /* 0x000fe20000100800 */
[----:B------:R-:W-:-:S02]  /*18580*/  LEA R77, P0, R9, R91, 0x1 ;  /* 0x0000005b094d7211 */ /* 0x000fc400078008ff */
[----:B------:R-:W-:Y:S02]  /*18590*/  SEL R5, R12, R14, !P3 ;  /* 0x0000000e0c057207 */ /* 0x000fe40005800000 */
[----:B------:R-:W4:Y:S04]  /*185a0*/  LDL.LU R14, [R1+0xc40] ;  /* 0x000c4000010e7983 */ /* 0x000f280000300800 */
[----:B------:R-:W-:Y:S01]  /*185b0*/  STL [R1+0xbf8], R79 ;  /* 0x000bf84f01007387 */ /* 0x000fe20000100800 */
[----:B------:R-:W-:-:S03]  /*185c0*/  LEA.HI.X.SX32 R78, R9, R92, 0x1, P0 ;  /* 0x0000005c094e7211 */ /* 0x000fc600000f0eff */
[----:B------:R-:W-:Y:S01]  /*185d0*/  STL [R1+0xbf4], R26 ;  /* 0x000bf41a01007387 */ /* 0x000fe20000100800 */
[----:B------:R-:W-:Y:S01]  /*185e0*/  LEA R75, P0, R4, R91, 0x1 ;  /* 0x0000005b044b7211 */ /* 0x000fe200078008ff */
[----:B------:R-:W-:-:S03]  /*185f0*/  IMAD R5, R5, UR14, RZ ;  /* 0x0000000e05057c24 */ /* 0x000fc6000f8e02ff */
[----:B------:R-:W-:Y:S01]  /*18600*/  LEA.HI.X.SX32 R76, R4, R92, 0x1, P0 ;  /* 0x0000005c044c7211 */ /* 0x000fe200000f0eff */
[----:B------:R-:W-:Y:S01]  /*18610*/  VIADD R4, R93, 0xb4 ;  /* 0x000000b45d047836 */ /* 0x000fe20000000000 */
[----:B------:R-:W-:Y:S02]  /*18620*/  LEA R73, P0, R5, R91, 0x1 ;  /* 0x0000005b05497211 */ /* 0x000fe400078008ff */
[C---:B--2---:R-:W-:Y:S02]  /*18630*/  SEL R7, R12.reuse, R11, !P3 ;  /* 0x0000000b0c077207 */ /* 0x044fe40005800000 */
[----:B------:R-:W2:Y:S04]  /*18640*/  LDL.LU R11, [R1+0xc44] ;  /* 0x000c4400010b7983 */ /* 0x000ea80000300800 */
[----:B------:R-:W-:Y:S04]  /*18650*/  STL [R1+0xc38], R77 ;  /* 0x000c384d01007387 */ /* 0x000fe80000100800 */
[----:B------:R-:W2:Y:S04]  /*18660*/  LDL.LU R16, [R1+0xc48] ;  /* 0x000c480001107983 */ /* 0x000ea80000300800 */
[----:B------:R-:W-:Y:S04]  /*18670*/  STL [R1+0xc34], R78 ;  /* 0x000c344e01007387 */ /* 0x000fe80000100800 */
[----:B------:R-:W-:Y:S01]  /*18680*/  STL [R1+0xc78], R75 ;  /* 0x000c784b01007387 */ /* 0x000fe20000100800 */
[----:B---3--:R-:W-:-:S03]  /*18690*/  SEL R9, R12, R10, !P3 ;  /* 0x0000000a0c097207 */ /* 0x008fc60005800000 */
[----:B------:R-:W3:Y:S04]  /*186a0*/  LDL.LU R10, [R1+0xc10] ;  /* 0x000c1000010a7983 */ /* 0x000ee80000300800 */
[----:B------:R-:W-:Y:S04]  /*186b0*/  STL [R1+0x15f4], R51 ;  /* 0x0015f43301007387 */ /* 0x000fe80000100800 */
[----:B------:R-:W-:Y:S04]  /*186c0*/  STL [R1+0xc74], R76 ;  /* 0x000c744c01007387 */ /* 0x000fe80000100800 */
[----:B------:R0:W-:Y:S04]  /*186d0*/  STL [R1+0x1600], R4 ;  /* 0x0016000401007387 */ /* 0x0001e80000100800 */
[----:B------:R-:W-:Y:S01]  /*186e0*/  STL [R1+0xcb8], R73 ;  /* 0x000cb84901007387 */ /* 0x000fe20000100800 */
[----:B----4-:R-:W-:-:S03]  /*186f0*/  SEL R15, R12, R13, !P3 ;  /* 0x0000000d0c0f7207 */ /* 0x010fc60005800000 */
[----:B------:R-:W4:Y:S01]  /*18700*/  LDL.LU R13, [R1+0xbfc] ;  /* 0x000bfc00010d7983 */ /* 0x000f220000300800 */
[----:B------:R-:W-:Y:S01]  /*18710*/  IMAD R7, R7, UR15, RZ ;  /* 0x0000000f07077c24 */ /* 0x000fe2000f8e02ff */
[----:B------:R-:W-:Y:S01]  /*18720*/  LEA.HI.X.SX32 R74, R5, R92, 0x1, P0 ;  /* 0x0000005c054a7211 */ /* 0x000fe200000f0eff */
[----:B------:R-:W-:-:S03]  /*18730*/  IMAD R9, R9, UR16, RZ ;  /* 0x0000001009097c24 */ /* 0x000fc6000f8e02ff */
[----:B------:R-:W-:Y:S01]  /*18740*/  LEA R47, P0, R7, R91, 0x1 ;  /* 0x0000005b072f7211 */ /* 0x000fe200078008ff */
[----:B------:R-:W-:-:S03]  /*18750*/  IMAD R15, R15, UR17, RZ ;  /* 0x000000110f0f7c24 */ /* 0x000fc6000f8e02ff */
[----:B------:R-:W-:Y:S02]  /*18760*/  LEA.HI.X.SX32 R72, R7, R92, 0x1, P0 ;  /* 0x0000005c07487211 */ /* 0x000fe400000f0eff */
[----:B------:R-:W-:-:S04]  /*18770*/  LEA R45, P0, R9, R91, 0x1 ;  /* 0x0000005b092d7211 */ /* 0x000fc800078008ff */
[----:B------:R-:W-:Y:S02]  /*18780*/  LEA.HI.X.SX32 R46, R9, R92, 0x1, P0 ;  /* 0x0000005c092e7211 */ /* 0x000fe400000f0eff */
[----:B------:R-:W-:Y:S02]  /*18790*/  LEA R43, P0, R15, R91, 0x1 ;  /* 0x0000005b0f2b7211 */ /* 0x000fe400078008ff */
[----:B------:R-:W-:-:S05]  /*187a0*/  SEL R14, R12, R14, !P3 ;  /* 0x0000000e0c0e7207 */ /* 0x000fca0005800000 */
[----:B------:R-:W-:Y:S01]  /*187b0*/  IMAD R14, R14, UR18, RZ ;  /* 0x000000120e0e7c24 */ /* 0x000fe2000f8e02ff */
[----:B------:R-:W-:Y:S02]  /*187c0*/  IABS R9, R4 ;  /* 0x0000000400097213 */ /* 0x000fe40000000000 */
[-C--:B------:R-:W-:Y:S02]  /*187d0*/  LEA.HI.X.SX32 R44, R15, R92.reuse, 0x1, P0 ;  /* 0x0000005c0f2c7211 */ /* 0x080fe400000f0eff */
[C---:B------:R-:W-:Y:S02]  /*187e0*/  LEA R40, P0, R14.reuse, R91, 0x1 ;  /* 0x0000005b0e287211 */ /* 0x040fe400078008ff */
[----:B------:R-:W-:Y:S02]  /*187f0*/  IABS R7, R51 ;  /* 0x0000003300077213 */ /* 0x000fe40000000000 */
[----:B------:R-:W-:Y:S01]  /*18800*/  LEA.HI.X.SX32 R42, R14, R92, 0x1, P0 ;  /* 0x0000005c0e2a7211 */ /* 0x000fe200000f0eff */
[----:B------:R-:W-:Y:S01]  /*18810*/  VIADD R5, R93, 0xb5 ;  /* 0x000000b55d057836 */ /* 0x000fe20000000000 */
[----:B------:R-:W-:Y:S01]  /*18820*/  STL [R1+0xcb4], R74 ;  /* 0x000cb44a01007387 */ /* 0x000fe20000100800 */
[----:B------:R-:W-:-:S03]  /*18830*/  IMAD.MOV.U32 R48, RZ, RZ, R7 ;  /* 0x000000ffff307224 */ /* 0x000fc600078e0007 */
[----:B------:R0:W-:Y:S01]  /*18840*/  STL [R1+0x1604], R5 ;  /* 0x0016040501007387 */ /* 0x0001e20000100800 */
[----:B--2---:R-:W-:-:S05]  /*18850*/  SEL R11, R12, R11, !P3 ;  /* 0x0000000b0c0b7207 */ /* 0x004fca0005800000 */
[----:B0-----:R-:W-:Y:S01]  /*18860*/  IMAD R11, R11, UR9, RZ ;  /* 0x000000090b0b7c24 */ /* 0x001fe2000f8e02ff */
[----:B------:R-:W-:Y:S01]  /*18870*/  SEL R4, R12, R16, !P3 ;  /* 0x000000100c047207 */ /* 0x000fe20005800000 */
[----:B------:R-:W-:Y:S03]  /*18880*/  STL [R1+0xcf8], R47 ;  /* 0x000cf82f01007387 */ /* 0x000fe60000100800 */
[C---:B------:R-:W-:Y:S01]  /*18890*/  LEA R16, P0, R11.reuse, R91, 0x1 ;  /* 0x0000005b0b107211 */ /* 0x040fe200078008ff */
[----:B------:R-:W-:Y:S01]  /*188a0*/  IMAD.HI.U32 R18, R0, R48, RZ ;  /* 0x0000003000127227 */ /* 0x000fe200078e00ff */
[----:B------:R-:W-:Y:S01]  /*188b0*/  IABS R5, R5 ;  /* 0x0000000500057213 */ /* 0x000fe20000000000 */
[----:B------:R-:W0:Y:S02]  /*188c0*/  LDCU UR9, c[0x0][0x3b0] ;  /* 0x00007600ff0977ac */ /* 0x000e240008000800 */
[----:B------:R-:W-:Y:S01]  /*188d0*/  IMAD R4, R4, UR10, RZ ;  /* 0x0000000a04047c24 */ /* 0x000fe2000f8e02ff */
[-C--:B------:R-:W-:Y:S01]  /*188e0*/  LEA.HI.X.SX32 R17, R11, R92.reuse, 0x1, P0 ;  /* 0x0000005c0b117211 */ /* 0x080fe200000f0eff */
[----:B------:R-:W-:Y:S01]  /*188f0*/  STL [R1+0xcf4], R72 ;  /* 0x000cf44801007387 */ /* 0x000fe20000100800 */
[----:B------:R-:W-:Y:S01]  /*18900*/  IMAD.MOV R18, RZ, RZ, -R18 ;  /* 0x000000ffff127224 */ /* 0x000fe200078e0a12 */
[C---:B------:R-:W-:Y:S01]  /*18910*/  IADD3 R80, PT, PT, R93.reuse, 0xb6, RZ ;  /* 0x000000b65d507810 */ /* 0x040fe20007ffe0ff */
[----:B------:R-:W-:Y:S01]  /*18920*/  VIADD R81, R93, 0xbe ;  /* 0x000000be5d517836 */ /* 0x000fe20000000000 */
[C---:B------:R-:W-:Y:S01]  /*18930*/  LEA R14, P0, R4.reuse, R91, 0x1 ;  /* 0x0000005b040e7211 */ /* 0x040fe200078008ff */
[----:B------:R-:W-:Y:S01]  /*18940*/  STL [R1+0xd38], R45 ;  /* 0x000d382d01007387 */ /* 0x000fe20000100800 */
[----:B------:R-:W-:Y:S01]  /*18950*/  VIADD R66, R49, 0x7f ;  /* 0x0000007f31427836 */ /* 0x000fe20000000000 */
[----:B------:R-:W-:Y:S01]  /*18960*/  PRMT R53, RZ, 0x7610, R53 ;  /* 0x00007610ff357816 */ /* 0x000fe20000000035 */
[----:B------:R-:W2:Y:S01]  /*18970*/  LDCU UR10, c[0x0][0x3b0] ;  /* 0x00007600ff0a77ac */ /* 0x000ea20008000800 */
[----:B------:R-:W-:Y:S01]  /*18980*/  LEA.HI.X.SX32 R15, R4, R92, 0x1, P0 ;  /* 0x0000005c040f7211 */ /* 0x000fe200000f0eff */
[----:B------:R-:W-:Y:S04]  /*18990*/  STL [R1+0xd34], R46 ;  /* 0x000d342e01007387 */ /* 0x000fe80000100800 */
[----:B------:R-:W-:Y:S04]  /*189a0*/  STL [R1+0xd78], R43 ;  /* 0x000d782b01007387 */ /* 0x000fe80000100800 */
[----:B------:R-:W-:Y:S04]  /*189b0*/  STL [R1+0xd74], R44 ;  /* 0x000d742c01007387 */ /* 0x000fe80000100800 */
[----:B------:R-:W-:Y:S04]  /*189c0*/  STL [R1+0xdb8], R40 ;  /* 0x000db82801007387 */ /* 0x000fe80000100800 */
[----:B------:R-:W-:Y:S04]  /*189d0*/  STL [R1+0xdb4], R42 ;  /* 0x000db42a01007387 */ /* 0x000fe80000100800 */
[----:B------:R-:W-:Y:S04]  /*189e0*/  STL [R1+0xdf8], R16 ;  /* 0x000df81001007387 */ /* 0x000fe80000100800 */
[----:B------:R-:W-:Y:S01]  /*189f0*/  STL [R1+0xdf4], R17 ;  /* 0x000df41101007387 */ /* 0x000fe20000100800 */
[----:B------:R-:W-:-:S03]  /*18a00*/  IMAD.HI.U32 R4, R0, R5, RZ ;  /* 0x0000000500047227 */ /* 0x000fc600078e00ff */
[----:B------:R-:W-:Y:S01]  /*18a10*/  STL [R1+0xe38], R14 ;  /* 0x000e380e01007387 */ /* 0x000fe20000100800 */
[----:B------:R-:W-:-:S03]  /*18a20*/  IMAD R18, R90, R18, R48 ;  /* 0x000000125a127224 */ /* 0x000fc600078e0230 */
[----:B------:R-:W-:Y:S01]  /*18a30*/  STL [R1+0xe34], R15 ;  /* 0x000e340f01007387 */ /* 0x000fe20000100800 */
[----:B------:R-:W-:-:S04]  /*18a40*/  IMAD.MOV R4, RZ, RZ, -R4 ;  /* 0x000000ffff047224 */ /* 0x000fc800078e0a04 */
[----:B------:R-:W-:Y:S02]  /*18a50*/  IMAD R48, R90, R4, R5 ;  /* 0x000000045a307224 */ /* 0x000fe400078e0205 */
[----:B------:R-:W-:Y:S01]  /*18a60*/  VIADD R5, R93, 0xbd ;  /* 0x000000bd5d057836 */ /* 0x000fe20000000000 */
[----:B---3--:R-:W-:-:S05]  /*18a70*/  SEL R10, R12, R10, !P3 ;  /* 0x0000000a0c0a7207 */ /* 0x008fca0005800000 */
[----:B-1----:R-:W-:Y:S01]  /*18a80*/  IMAD R10, R10, UR11, RZ ;  /* 0x0000000b0a0a7c24 */ /* 0x002fe2000f8e02ff */
[----:B----4-:R-:W-:Y:S01]  /*18a90*/  SEL R7, R12, R13, !P3 ;  /* 0x0000000d0c077207 */ /* 0x010fe20005800000 */
[----:B------:R-:W1:Y:S03]  /*18aa0*/  LDCU UR11, c[0x0][0x3b0] ;  /* 0x00007600ff0b77ac */ /* 0x000e660008000800 */
[----:B------:R-:W-:Y:S01]  /*18ab0*/  LEA R11, P0, R10, R91, 0x1 ;  /* 0x0000005b0a0b7211 */ /* 0x000fe200078008ff */
[----:B------:R-:W-:-:S03]  /*18ac0*/  IMAD R12, R7, UR12, RZ ;  /* 0x0000000c070c7c24 */ /* 0x000fc6000f8e02ff */
[-C--:B------:R-:W-:Y:S02]  /*18ad0*/  LEA.HI.X.SX32 R13, R10, R92.reuse, 0x1, P0 ;  /* 0x0000005c0a0d7211 */ /* 0x080fe400000f0eff */
[----:B------:R-:W-:Y:S01]  /*18ae0*/  LEA R10, P0, R12, R91, 0x1 ;  /* 0x0000005b0c0a7211 */ /* 0x000fe200078008ff */
[----:B------:R-:W-:Y:S01]  /*18af0*/  IMAD.HI.U32 R7, R0, R9, RZ ;  /* 0x0000000900077227 */ /* 0x000fe200078e00ff */
[----:B------:R-:W-:Y:S02]  /*18b00*/  STL [R1+0xe78], R11 ;  /* 0x000e780b01007387 */ /* 0x000fe40000100800 */
[----:B------:R-:W-:Y:S02]  /*18b10*/  LEA.HI.X.SX32 R12, R12, R92, 0x1, P0 ;  /* 0x0000005c0c0c7211 */ /* 0x000fe400000f0eff */
[----:B------:R-:W-:Y:S01]  /*18b20*/  STL [R1+0x1c64], R91 ;  /* 0x001c645b01007387 */ /* 0x000fe20000100800 */
[----:B------:R-:W-:-:S03]  /*18b30*/  IMAD.MOV R7, RZ, RZ, -R7 ;  /* 0x000000ffff077224 */ /* 0x000fc600078e0a07 */
[----:B------:R-:W-:Y:S04]  /*18b40*/  STL [R1+0xe74], R13 ;  /* 0x000e740d01007387 */ /* 0x000fe80000100800 */
[----:B------:R-:W-:Y:S04]  /*18b50*/  STL [R1+0xeb8], R10 ;  /* 0x000eb80a01007387 */ /* 0x000fe80000100800 */
[----:B------:R-:W-:Y:S04]  /*18b60*/  STL [R1+0x1c68], R92 ;  /* 0x001c685c01007387 */ /* 0x000fe80000100800 */
[----:B------:R-:W-:Y:S04]  /*18b70*/  STL [R1+0xeb4], R12 ;  /* 0x000eb40c01007387 */ /* 0x000fe80000100800 */
[----:B------:R-:W-:Y:S04]  /*18b80*/  STL [R1+0x1c6c], R51 ;  /* 0x001c6c3301007387 */ /* 0x000fe80000100800 */
[----:B------:R3:W-:Y:S02]  /*18b90*/  STL [R1+0x7bc], R18 ;  /* 0x0007bc1201007387 */ /* 0x0007e40000100800 */
[----:B---3--:R-:W-:-:S02]  /*18ba0*/  IMAD R18, R90, R7, R9 ;  /* 0x000000075a127224 */ /* 0x008fc400078e0209 */
[C---:B------:R-:W-:Y:S02]  /*18bb0*/  VIADD R9, R93.reuse, 0xb7 ;  /* 0x000000b75d097836 */ /* 0x040fe40000000000 */
[----:B------:R-:W-:Y:S01]  /*18bc0*/  VIADD R7, R93, 0xbc ;  /* 0x000000bc5d077836 */ /* 0x000fe20000000000 */
[----:B------:R-:W-:Y:S04]  /*18bd0*/  STL [R1+0x1c70], R18 ;  /* 0x001c701201007387 */ /* 0x000fe80000100800 */
[----:B------:R-:W-:Y:S04]  /*18be0*/  STL [R1+0x1c74], R48 ;  /* 0x001c743001007387 */ /* 0x000fe80000100800 */
[----:B------:R-:W-:Y:S04]  /*18bf0*/  STL [R1+0x15f8], R80 ;  /* 0x0015f85001007387 */ /* 0x000fe80000100800 */
[----:B------:R-:W-:Y:S04]  /*18c00*/  STL [R1+0x15fc], R9 ;  /* 0x0015fc0901007387 */ /* 0x000fe80000100800 */
[----:B------:R3:W-:Y:S04]  /*18c10*/  STL [R1+0x1608], R7 ;  /* 0x0016080701007387 */ /* 0x0007e80000100800 */
[----:B------:R4:W-:Y:S01]  /*18c20*/  STL [R1+0x160c], R5 ;  /* 0x00160c0501007387 */ /* 0x0009e20000100800 */
[----:B---3--:R-:W-:-:S03]  /*18c30*/  IABS R7, R7 ;  /* 0x0000000700077213 */ /* 0x008fc60000000000 */
[----:B------:R-:W-:Y:S02]  /*18c40*/  STL [R1+0x1610], R81 ;  /* 0x0016105101007387 */ /* 0x000fe40000100800 */
[----:B------:R-:W-:Y:S02]  /*18c50*/  IMAD.MOV.U32 R67, RZ, RZ, R7 ;  /* 0x000000ffff437224 */ /* 0x000fe400078e0007 */
[----:B------:R-:W3:Y:S04]  /*18c60*/  LDL R7, [R1+0x1554] ;  /* 0x0015540001077983 */ /* 0x000ee80000100800 */
[----:B------:R-:W3:Y:S04]  /*18c70*/  LDL.LU R87, [R1+0x820] ;  /* 0x0008200001577983 */ /* 0x000ee80000300800 */
[----:B------:R-:W2:Y:S04]  /*18c80*/  LDL R70, [R1+0xad4] ;  /* 0x000ad40001467983 */ /* 0x000ea80000100800 */
[----:B------:R-:W3:Y:S04]  /*18c90*/  LDL R88, [R1+0xad8] ;  /* 0x000ad80001587983 */ /* 0x000ee80000100800 */
[----:B------:R-:W3:Y:S04]  /*18ca0*/  LDL R84, [R1+0xb18] ;  /* 0x000b180001547983 */ /* 0x000ee80000100800 */
[----:B------:R-:W3:Y:S01]  /*18cb0*/  LDL R71, [R1+0xb14] ;  /* 0x000b140001477983 */ /* 0x000ee20000100800 */
[----:B------:R-:W-:-:S02]  /*18cc0*/  IABS R4, R80 ;  /* 0x0000005000047213 */ /* 0x000fc40000000000 */
[----:B------:R-:W-:Y:S01]  /*18cd0*/  IABS R9, R9 ;  /* 0x0000000900097213 */ /* 0x000fe20000000000 */
[----:B------:R-:W3:Y:S02]  /*18ce0*/  LDL R89, [R1+0xb58] ;  /* 0x000b580001597983 */ /* 0x000ee40000100800 */
[----:B------:R-:W-:Y:S01]  /*18cf0*/  IMAD.MOV.U32 R85, RZ, RZ, R4 ;  /* 0x000000ffff557224 */ /* 0x000fe200078e0004 */
[----:B------:R-:W-:Y:S01]  /*18d00*/  ISETP.GT.AND P0, PT, R66, 0x7f, PT ;  /* 0x0000007f4200780c */ /* 0x000fe20003f04270 */
[----:B------:R-:W-:Y:S01]  /*18d10*/  IMAD.MOV.U32 R69, RZ, RZ, R9 ;  /* 0x000000ffff457224 */ /* 0x000fe200078e0009 */
[----:B------:R-:W-:Y:S01]  /*18d20*/  IABS R4, R81 ;  /* 0x0000005100047213 */ /* 0x000fe20000000000 */
[C---:B------:R-:W-:Y:S01]  /*18d30*/  IMAD.HI.U32 R9, R0.reuse, R85, RZ ;  /* 0x0000005500097227 */ /* 0x040fe200078e00ff */
[----:B----4-:R-:W-:Y:S02]  /*18d40*/  IABS R5, R5 ;  /* 0x0000000500057213 */ /* 0x010fe40000000000 */
[----:B------:R-:W-:Y:S01]  /*18d50*/  ISETP.LT.AND P0, PT, R19, R49, P0 ;  /* 0x000000311300720c */ /* 0x000fe20000701270 */
[----:B------:R-:W-:-:S04]  /*18d60*/  IMAD.HI.U32 R68, R0, R69, RZ ;  /* 0x0000004500447227 */ /* 0x000fc800078e00ff */
[----:B------:R-:W-:-:S04]  /*18d70*/  IMAD.HI.U32 R19, R0, R67, RZ ;  /* 0x0000004300137227 */ /* 0x000fc800078e00ff */
[----:B------:R-:W-:Y:S02]  /*18d80*/  IMAD.MOV R9, RZ, RZ, -R9 ;  /* 0x000000ffff097224 */ /* 0x000fe400078e0a09 */
[----:B------:R-:W-:Y:S02]  /*18d90*/  IMAD.MOV.U32 R66, RZ, RZ, R4 ;  /* 0x000000ffff427224 */ /* 0x000fe400078e0004 */
[----:B------:R-:W-:-:S04]  /*18da0*/  IMAD.HI.U32 R4, R0, R5, RZ ;  /* 0x0000000500047227 */ /* 0x000fc800078e00ff */
[----:B------:R-:W-:Y:S02]  /*18db0*/  IMAD.MOV R68, RZ, RZ, -R68 ;  /* 0x000000ffff447224 */ /* 0x000fe400078e0a44 */
[----:B------:R-:W-:Y:S02]  /*18dc0*/  IMAD.MOV R19, RZ, RZ, -R19 ;  /* 0x000000ffff137224 */ /* 0x000fe400078e0a13 */
[----:B------:R-:W-:Y:S02]  /*18dd0*/  IMAD R85, R90, R9, R85 ;  /* 0x000000095a557224 */ /* 0x000fe400078e0255 */
[----:B------:R-:W-:Y:S01]  /*18de0*/  IMAD.MOV R4, RZ, RZ, -R4 ;  /* 0x000000ffff047224 */ /* 0x000fe200078e0a04 */
[----:B------:R-:W4:Y:S01]  /*18df0*/  LDL R9, [R1+0xb54] ;  /* 0x000b540001097983 */ /* 0x000f220000100800 */
[----:B------:R-:W-:-:S04]  /*18e00*/  IMAD.HI.U32 R49, R0, R66, RZ ;  /* 0x0000004200317227 */ /* 0x000fc800078e00ff */
[C---:B------:R-:W-:Y:S01]  /*18e10*/  IMAD R69, R90.reuse, R68, R69 ;  /* 0x000000445a457224 */ /* 0x040fe200078e0245 */
[----:B------:R0:W-:Y:S01]  /*18e20*/  STL [R1+0x7cc], R85 ;  /* 0x0007cc5501007387 */ /* 0x0001e20000100800 */
[C---:B------:R-:W-:Y:S02]  /*18e30*/  IMAD R19, R90.reuse, R19, R67 ;  /* 0x000000135a137224 */ /* 0x040fe400078e0243 */
[----:B------:R-:W-:Y:S01]  /*18e40*/  IMAD R67, R90, R4, R5 ;  /* 0x000000045a437224 */ /* 0x000fe200078e0205 */
[----:B------:R-:W-:Y:S01]  /*18e50*/  STL [R1+0x1b44], R80 ;  /* 0x001b445001007387 */ /* 0x000fe20000100800 */
[----:B------:R-:W-:-:S03]  /*18e60*/  IMAD.MOV R49, RZ, RZ, -R49 ;  /* 0x000000ffff317224 */ /* 0x000fc600078e0a31 */
[----:B------:R-:W4:Y:S04]  /*18e70*/  LDL R68, [R1+0xb94] ;  /* 0x000b940001447983 */ /* 0x000f280000100800 */
[----:B0-----:R-:W4:Y:S01]  /*18e80*/  LDL R85, [R1+0xb98] ;  /* 0x000b980001557983 */ /* 0x001f220000100800 */
[----:B------:R-:W-:-:S03]  /*18e90*/  IMAD R49, R90, R49, R66 ;  /* 0x000000315a317224 */ /* 0x000fc600078e0242 */
[----:B------:R0:W-:Y:S04]  /*18ea0*/  STL [R1+0x7d4], R69 ;  /* 0x0007d44501007387 */ /* 0x0001e80000100800 */
[----:B------:R-:W-:Y:S01]  /*18eb0*/  STL [R1+0x1c78], R19 ;  /* 0x001c781301007387 */ /* 0x000fe20000100800 */
[----:B------:R-:W-:-:S03]  /*18ec0*/  PRMT R8, RZ, 0x7610, R8 ;  /* 0x00007610ff087816 */ /* 0x000fc60000000008 */
[----:B------:R-:W4:Y:S04]  /*18ed0*/  LDL R4, [R1+0xbd4] ;  /* 0x000bd40001047983 */ /* 0x000f280000100800 */
[----:B------:R-:W4:Y:S04]  /*18ee0*/  LDL R5, [R1+0xbd8] ;  /* 0x000bd80001057983 */ /* 0x000f280000100800 */
[----:B------:R2:W-:Y:S04]  /*18ef0*/  STL [R1+0x7dc], R67 ;  /* 0x0007dc4301007387 */ /* 0x0005e80000100800 */
[----:B0-----:R-:W4:Y:S04]  /*18f00*/  LDL R69, [R1+0xc14] ;  /* 0x000c140001457983 */ /* 0x001f280000100800 */
[----:B------:R-:W4:Y:S04]  /*18f10*/  LDL R86, [R1+0xc18] ;  /* 0x000c180001567983 */ /* 0x000f280000100800 */
[----:B------:R-:W-:Y:S04]  /*18f20*/  STL [R1+0x1c80], R49 ;  /* 0x001c803101007387 */ /* 0x000fe80000100800 */
[----:B------:R-:W-:Y:S01]  /*18f30*/  STL [R1+0x1c7c], R81 ;  /* 0x001c7c5101007387 */ /* 0x000fe20000100800 */
[----:B--2---:R-:W-:-:S02]  /*18f40*/  @P0 IMAD.MOV.U32 R67, RZ, RZ, R70 ;  /* 0x000000ffff430224 */ /* 0x004fc400078e0046 */
[----:B---3--:R-:W-:Y:S01]  /*18f50*/  @P0 IMAD.MOV.U32 R66, RZ, RZ, R88 ;  /* 0x000000ffff420224 */ /* 0x008fe200078e0058 */
[----:B------:R0:W-:Y:S01]  /*18f60*/  STS.U16 [R7+UR4+0x8f00], R87 ;  /* 0x008f005707007988 */ /* 0x0001e20008000404 */
[----:B------:R-:W-:-:S03]  /*18f70*/  @P0 IMAD.MOV.U32 R70, RZ, RZ, R84 ;  /* 0x000000ffff460224 */ /* 0x000fc600078e0054 */
[----:B------:R-:W2:Y:S04]  /*18f80*/  @P0 LDG.E.U16 R53, desc[UR20][R66.64] ;  /* 0x0000001442350981 */ /* 0x000ea8000c1e1500 */
[----:B------:R-:W3:Y:S04]  /*18f90*/  @P0 LDG.E.U16 R8, desc[UR20][R70.64] ;  /* 0x0000001446080981 */ /* 0x000ee8000c1e1500 */
[----:B0-----:R-:W3:Y:S04]  /*18fa0*/  LDL R7, [R1+0xc54] ;  /* 0x000c540001077983 */ /* 0x001ee80000100800 */
[----:B------:R-:W3:Y:S04]  /*18fb0*/  LDL R87, [R1+0xc58] ;  /* 0x000c580001577983 */ /* 0x000ee80000100800 */
[----:B------:R-:W3:Y:S04]  /*18fc0*/  LDL.LU R66, [R1+0x1f78] ;  /* 0x001f780001427983 */ /* 0x000ee80000300800 */
[----:B--2---:R0:W-:Y:S04]  /*18fd0*/  STL [R1+0xa54], R53 ;  /* 0x000a543501007387 */ /* 0x0041e80000100800 */
[----:B------:R-:W2:Y:S04]  /*18fe0*/  LDL R88, [R1+0xc98] ;  /* 0x000c980001587983 */ /* 0x000ea80000100800 */
[----:B------:R-:W2:Y:S04]  /*18ff0*/  LDL R70, [R1+0xcd4] ;  /* 0x000cd40001467983 */ /* 0x000ea80000100800 */
[----:B0-----:R-:W2:Y:S04]  /*19000*/  LDL R53, [R1+0xc94] ;  /* 0x000c940001357983 */ /* 0x001ea80000100800 */
[----:B------:R-:W2:Y:S01]  /*19010*/  LDL R71, [R1+0xcd8] ;  /* 0x000cd80001477983 */ /* 0x000ea20000100800 */
[----:B---3--:R-:W-:-:S03]  /*19020*/  PRMT R66, RZ, 0x7610, R66 ;  /* 0x00007610ff427816 */ /* 0x008fc60000000042 */
[----:B------:R0:W-:Y:S02]  /*19030*/  STL [R1+0xa50], R8 ;  /* 0x000a500801007387 */ /* 0x0001e40000100800 */
[----:B0-----:R-:W-:-:S05]  /*19040*/  @P0 IMAD.MOV.U32 R8, RZ, RZ, R89 ;  /* 0x000000ffff080224 */ /* 0x001fca00078e0059 */
[----:B----4-:R0:W3:Y:S04]  /*19050*/  @P0 LDG.E.U16 R66, desc[UR20][R8.64] ;  /* 0x0000001408420981 */ /* 0x0100e8000c1e1500 */
[----:B------:R-:W0:Y:S01]  /*19060*/  LDL.LU.64 R8, [R1+0x1f70] ;  /* 0x001f700001087983 */ /* 0x000e220000300a00 */
[-C--:B------:R-:W-:Y:S01]  /*19070*/  @P0 LOP3.LUT R5, R5, R4.reuse, RZ, 0x3c, !PT ;  /* 0x0000000405050212 */ /* 0x080fe200078e3cff */
[----:B------:R-:W-:Y:S01]  /*19080*/  @P0 IMAD.MOV.U32 R67, RZ, RZ, R68 ;  /* 0x000000ffff430224 */ /* 0x000fe200078e0044 */
[----:B------:R-:W-:Y:S01]  /*19090*/  PRMT R6, RZ, 0x7610, R6 ;  /* 0x00007610ff067816 */ /* 0x000fe20000000006 */
[----:B------:R-:W4:Y:S01]  /*190a0*/  LDL R84, [R1+0xd14] ;  /* 0x000d140001547983 */ /* 0x000f220000100800 */
[C---:B------:R-:W-:Y:S01]  /*190b0*/  @P0 LOP3.LUT R4, R5.reuse, R4, RZ, 0x3c, !PT ;  /* 0x0000000405040212 */ /* 0x040fe200078e3cff */
[----:B------:R-:W-:Y:S01]  /*190c0*/  @P0 IMAD.MOV.U32 R68, RZ, RZ, R86 ;  /* 0x000000ffff440224 */ /* 0x000fe200078e0056 */
[----:B------:R-:W-:Y:S01]  /*190d0*/  PRMT R65, RZ, 0x7610, R65 ;  /* 0x00007610ff417816 */ /* 0x000fe20000000041 */
[----:B------:R-:W2:Y:S01]  /*190e0*/  LDL R89, [R1+0xd18] ;  /* 0x000d180001597983 */ /* 0x000ea20000100800 */
[----:B------:R-:W-:-:S03]  /*190f0*/  @P0 LOP3.LUT R5, R5, R4, RZ, 0x3c, !PT ;  /* 0x0000000405050212 */ /* 0x000fc600078e3cff */
[----:B------:R-:W2:Y:S01]  /*19100*/  @P0 LDG.E.U16 R6, desc[UR20][R68.64] ;  /* 0x0000001444060981 */ /* 0x000ea2000c1e1500 */
[----:B0-----:R-:W-:-:S06]  /*19110*/  PRMT R9, RZ, 0x7610, R9 ;  /* 0x00007610ff097816 */ /* 0x001fcc0000000009 */
[----:B------:R-:W2:Y:S04]  /*19120*/  @P0 LDG.E.U16 R9, desc[UR20][R4.64] ;  /* 0x0000001404090981 */ /* 0x000ea8000c1e1500 */
[----:B---3--:R0:W-:Y:S02]  /*19130*/  STL [R1+0xa4c], R66 ;  /* 0x000a4c4201007387 */ /* 0x0081e40000100800 */
[----:B0-----:R-:W-:Y:S02]  /*19140*/  @P0 IMAD.MOV.U32 R66, RZ, RZ, R85 ;  /* 0x000000ffff420224 */ /* 0x001fe400078e0055 */
[----:B------:R-:W3:Y:S04]  /*19150*/  LDL R85, [R1+0xd58] ;  /* 0x000d580001557983 */ /* 0x000ee80000100800 */
[----:B------:R-:W3:Y:S01]  /*19160*/  @P0 LDG.E.U16 R65, desc[UR20][R66.64] ;  /* 0x0000001442410981 */ /* 0x000ee2000c1e1500 */
[----:B------:R-:W-:-:S03]  /*19170*/  PRMT R52, RZ, 0x7610, R52 ;  /* 0x00007610ff347816 */ /* 0x000fc60000000034 */
[----:B------:R-:W3:Y:S04]  /*19180*/  LDL R66, [R1+0xd54] ;  /* 0x000d540001427983 */ /* 0x000ee80000100800 */
[----:B------:R-:W3:Y:S04]  /*19190*/  LDL.LU.64 R4, [R1+0x1f68] ;  /* 0x001f680001047983 */ /* 0x000ee80000300a00 */
[----:B------:R-:W4:Y:S04]  /*191a0*/  LDL R67, [R1+0xd94] ;  /* 0x000d940001437983 */ /* 0x000f280000100800 */
[----:B--2---:R0:W-:Y:S04]  /*191b0*/  STL [R1+0xa44], R9 ;  /* 0x000a440901007387 */ /* 0x0041e80000100800 */
[----:B------:R-:W2:Y:S04]  /*191c0*/  LDL R68, [R1+0xdd4] ;  /* 0x000dd40001447983 */ /* 0x000ea80000100800 */
[----:B------:R-:W2:Y:S04]  /*191d0*/  LDL R86, [R1+0xdd8] ;  /* 0x000dd80001567983 */ /* 0x000ea80000100800 */
[----:B0-----:R-:W2:Y:S04]  /*191e0*/  LDL R9, [R1+0xd98] ;  /* 0x000d980001097983 */ /* 0x001ea80000100800 */
[----:B------:R0:W-:Y:S02]  /*191f0*/  STL [R1+0xa40], R6 ;  /* 0x000a400601007387 */ /* 0x0001e40000100800 */
[----:B0-----:R-:W-:-:S05]  /*19200*/  @P0 IMAD.MOV.U32 R6, RZ, RZ, R87 ;  /* 0x000000ffff060224 */ /* 0x001fca00078e0057 */
[----:B------:R-:W2:Y:S01]  /*19210*/  @P0 LDG.E.U16 R52, desc[UR20][R6.64] ;  /* 0x0000001406340981 */ /* 0x000ea2000c1e1500 */
[----:B---3--:R-:W-:-:S03]  /*19220*/  PRMT R5, RZ, 0x7610, R5 ;  /* 0x00007610ff057816 */ /* 0x008fc60000000005 */
[----:B------:R-:W3:Y:S04]  /*19230*/  LDL.LU.64 R6, [R1+0x1f60] ;  /* 0x001f600001067983 */ /* 0x000ee80000300a00 */
[----:B------:R-:W3:Y:S04]  /*19240*/  LDL R69, [R1+0xe14] ;  /* 0x000e140001457983 */ /* 0x000ee80000100800 */
[----:B------:R-:W3:Y:S01]  /*19250*/  LDL R87, [R1+0xe18] ;  /* 0x000e180001577983 */ /* 0x000ee20000100800 */
[----:B------:R-:W-:Y:S02]  /*19260*/  PRMT R21, RZ, 0x7610, R21 ;  /* 0x00007610ff157816 */ /* 0x000fe40000000015 */
[----:B------:R-:W-:Y:S01]  /*19270*/  PRMT R20, RZ, 0x7610, R20 ;  /* 0x00007610ff147816 */ /* 0x000fe20000000014 */
[----:B--2---:R0:W-:Y:S02]  /*19280*/  STL [R1+0xa3c], R52 ;  /* 0x000a3c3401007387 */ /* 0x0041e40000100800 */
[----:B0-----:R-:W-:-:S05]  /*19290*/  @P0 IMAD.MOV.U32 R52, RZ, RZ, R88 ;  /* 0x000000ffff340224 */ /* 0x001fca00078e0058 */
[----:B------:R0:W2:Y:S02]  /*192a0*/  @P0 LDG.E.U16 R5, desc[UR20][R52.64] ;  /* 0x0000001434050981 */ /* 0x0000a4000c1e1500 */
[----:B0-----:R-:W-:Y:S02]  /*192b0*/  @P0 IMAD.MOV.U32 R52, RZ, RZ, R71 ;  /* 0x000000ffff340224 */ /* 0x001fe400078e0047 */
[----:B------:R-:W-:-:S05]  /*192c0*/  @P0 IMAD.MOV.U32 R53, RZ, RZ, R70 ;  /* 0x000000ffff350224 */ /* 0x000fca00078e0046 */
[----:B------:R0:W2:Y:S02]  /*192d0*/  @P0 LDG.E.U16 R21, desc[UR20][R52.64] ;  /* 0x0000001434150981 */ /* 0x0000a4000c1e1500 */
[----:B0-----:R-:W-:Y:S02]  /*192e0*/  @P0 IMAD.MOV.U32 R52, RZ, RZ, R89 ;  /* 0x000000ffff340224 */ /* 0x001fe400078e0059 */
[----:B----4-:R-:W-:-:S05]  /*192f0*/  @P0 IMAD.MOV.U32 R53, RZ, RZ, R84 ;  /* 0x000000ffff350224 */ /* 0x010fca00078e0054 */
[----:B------:R-:W4:Y:S01]  /*19300*/  @P0 LDG.E.U16 R20, desc[UR20][R52.64] ;  /* 0x0000001434140981 */ /* 0x000f22000c1e1500 */
[----:B---3--:R-:W-:Y:S02]  /*19310*/  PRMT R6, RZ, 0x7610, R6 ;  /* 0x00007610ff067816 */ /* 0x008fe40000000006 */
[----:B------:R-:W-:Y:S02]  /*19320*/  PRMT R8, RZ, 0x7610, R8 ;  /* 0x00007610ff087816 */ /* 0x000fe40000000008 */
[----:B------:R-:W-:Y:S02]  /*19330*/  PRMT R7, RZ, 0x7610, R7 ;  /* 0x00007610ff077816 */ /* 0x000fe40000000007 */
[----:B------:R-:W-:Y:S01]  /*19340*/  PRMT R4, RZ, 0x7610, R4 ;  /* 0x00007610ff047816 */ /* 0x000fe20000000004 */
[----:B--2---:R0:W-:Y:S04]  /*19350*/  STL [R1+0xa38], R5 ;  /* 0x000a380501007387 */ /* 0x0041e80000100800 */
[----:B------:R-:W2:Y:S04]  /*19360*/  LDL R88, [R1+0xe58] ;  /* 0x000e580001587983 */ /* 0x000ea80000100800 */
[----:B0-----:R-:W3:Y:S04]  /*19370*/  LDL R5, [R1+0xe54] ;  /* 0x000e540001057983 */ /* 0x001ee80000100800 */
[----:B------:R-:W-:Y:S04]  /*19380*/  STL [R1+0xa48], R65 ;  /* 0x000a484101007387 */ /* 0x000fe80000100800 */
[----:B------:R-:W2:Y:S04]  /*19390*/  LDL R70, [R1+0xe94] ;  /* 0x000e940001467983 */ /* 0x000ea80000100800 */
[----:B------:R-:W2:Y:S04]  /*193a0*/  LDL R71, [R1+0xe98] ;  /* 0x000e980001477983 */ /* 0x000ea80000100800 */
[----:B------:R-:W2:Y:S04]  /*193b0*/  LDL.LU.64 R52, [R1+0x1f58] ;  /* 0x001f580001347983 */ /* 0x000ea80000300a00 */
[----:B------:R-:W3:Y:S04]  /*193c0*/  LDL R84, [R1+0xed4] ;  /* 0x000ed40001547983 */ /* 0x000ee80000100800 */
[----:B------:R-:W3:Y:S04]  /*193d0*/  LDL R89, [R1+0xed8] ;  /* 0x000ed80001597983 */ /* 0x000ee80000100800 */
[----:B----4-:R0:W-:Y:S04]  /*193e0*/  STL [R1+0xa30], R20 ;  /* 0x000a301401007387 */ /* 0x0101e80000100800 */
[----:B------:R4:W-:Y:S01]  /*193f0*/  STL [R1+0xa34], R21 ;  /* 0x000a341501007387 */ /* 0x0009e20000100800 */
[----:B0-----:R-:W-:-:S02]  /*19400*/  @P0 IMAD.MOV.U32 R20, RZ, RZ, R85 ;  /* 0x000000ffff140224 */ /* 0x001fc400078e0055 */
[----:B----4-:R-:W-:Y:S02]  /*19410*/  @P0 IMAD.MOV.U32 R21, RZ, RZ, R66 ;  /* 0x000000ffff150224 */ /* 0x010fe400078e0042 */
[----:B------:R-:W-:-:S03]  /*19420*/  @P0 IMAD.MOV.U32 R66, RZ, RZ, R9 ;  /* 0x000000ffff420224 */ /* 0x000fc600078e0009 */
[----:B------:R-:W4:Y:S04]  /*19430*/  @P0 LDG.E.U16 R6, desc[UR20][R20.64] ;  /* 0x0000001414060981 */ /* 0x000f28000c1e1500 */
[----:B------:R0:W3:Y:S04]  /*19440*/  @P0 LDG.E.U16 R8, desc[UR20][R66.64] ;  /* 0x0000001442080981 */ /* 0x0000e8000c1e1500 */
[----:B------:R-:W3:Y:S01]  /*19450*/  LDL.LU.64 R20, [R1+0x1f50] ;  /* 0x001f500001147983 */ /* 0x000ee20000300a00 */
[----:B0-----:R-:W-:-:S03]  /*19460*/  @P0 IMAD.MOV.U32 R66, RZ, RZ, R86 ;  /* 0x000000ffff420224 */ /* 0x001fc600078e0056 */
[----:B------:R-:W3:Y:S01]  /*19470*/  LDL R85, [R1+0xf14] ;  /* 0x000f140001557983 */ /* 0x000ee20000100800 */
[----:B------:R-:W-:Y:S02]  /*19480*/  @P0 IMAD.MOV.U32 R67, RZ, RZ, R68 ;  /* 0x000000ffff430224 */ /* 0x000fe400078e0044 */
[----:B------:R-:W-:-:S03]  /*19490*/  @P0 IMAD.MOV.U32 R68, RZ, RZ, R87 ;  /* 0x000000ffff440224 */ /* 0x000fc600078e0057 */
[----:B------:R-:W3:Y:S04]  /*194a0*/  @P0 LDG.E.U16 R7, desc[UR20][R66.64] ;  /* 0x0000001442070981 */ /* 0x000ee8000c1e1500 */
[----:B------:R-:W3:Y:S01]  /*194b0*/  @P0 LDG.E.U16 R4, desc[UR20][R68.64] ;  /* 0x0000001444040981 */ /* 0x000ee2000c1e1500 */
[----:B--2---:R-:W-:-:S03]  /*194c0*/  PRMT R53, RZ, 0x7610, R53 ;  /* 0x00007610ff357816 */ /* 0x004fc60000000035 */
[----:B----4-:R0:W-:Y:S04]  /*194d0*/  STL [R1+0xa2c], R6 ;  /* 0x000a2c0601007387 */ /* 0x0101e80000100800 */
[----:B0-----:R-:W2:Y:S04]  /*194e0*/  LDL R6, [R1+0xf18] ;  /* 0x000f180001067983 */ /* 0x001ea80000100800 */
[----:B---3--:R0:W-:Y:S04]  /*194f0*/  STL [R1+0xa28], R8 ;  /* 0x000a280801007387 */ /* 0x0081e80000100800 */
[----:B------:R-:W3:Y:S04]  /*19500*/  LDL R9, [R1+0xf58] ;  /* 0x000f580001097983 */ /* 0x000ee80000100800 */
[----:B0-----:R-:W3:Y:S04]  /*19510*/  LDL R8, [R1+0xf54] ;  /* 0x000f540001087983 */ /* 0x001ee80000100800 */
[----:B------:R-:W4:Y:S04]  /*19520*/  LDL.LU R66, [R1+0x1f48] ;  /* 0x001f480001427983 */ /* 0x000f280000300800 */
[----:B------:R0:W-:Y:S04]  /*19530*/  STL [R1+0xa24], R7 ;  /* 0x000a240701007387 */ /* 0x0001e80000100800 */
[----:B------:R-:W2:Y:S04]  /*19540*/  LDL R86, [R1+0xf98] ;  /* 0x000f980001567983 */ /* 0x000ea80000100800 */
[----:B0-----:R-:W2:Y:S04]  /*19550*/  LDL R7, [R1+0xf94] ;  /* 0x000f940001077983 */ /* 0x001ea80000100800 */
[----:B------:R-:W2:Y:S04]  /*19560*/  LDL.LU.64 R68, [R1+0x1f40] ;  /* 0x001f400001447983 */ /* 0x000ea80000300a00 */
[----:B------:R-:W2:Y:S04]  /*19570*/  LDL R65, [R1+0xfd4] ;  /* 0x000fd40001417983 */ /* 0x000ea80000100800 */
[----:B------:R-:W2:Y:S04]  /*19580*/  LDL R87, [R1+0xfd8] ;  /* 0x000fd80001577983 */ /* 0x000ea80000100800 */
[----:B------:R0:W-:Y:S02]  /*19590*/  STL [R1+0xa20], R4 ;  /* 0x000a200401007387 */ /* 0x0001e40000100800 */
[----:B0-----:R-:W-:-:S05]  /*195a0*/  @P0 IMAD.MOV.U32 R4, RZ, RZ, R88 ;  /* 0x000000ffff040224 */ /* 0x001fca00078e0058 */
[----:B------:R-:W2:Y:S04]  /*195b0*/  @P0 LDG.E.U16 R53, desc[UR20][R4.64] ;  /* 0x0000001404350981 */ /* 0x000ea8000c1e1500 */
[----:B------:R-:W2:Y:S01]  /*195c0*/  LDL.LU.64 R4, [R1+0x1f38] ;  /* 0x001f380001047983 */ /* 0x000ea20000300a00 */
[----:B------:R-:W-:-:S04]  /*195d0*/  @P0 LOP3.LUT R71, R71, R70, RZ, 0x3c, !PT ;  /* 0x0000004647470212 */ /* 0x000fc800078e3cff */
[----:B------:R-:W-:-:S04]  /*195e0*/  @P0 LOP3.LUT R70, R71, R70, RZ, 0x3c, !PT ;  /* 0x0000004647460212 */ /* 0x000fc800078e3cff */
[----:B------:R-:W-:Y:S02]  /*195f0*/  @P0 LOP3.LUT R71, R71, R70, RZ, 0x3c, !PT ;  /* 0x0000004647470212 */ /* 0x000fe400078e3cff */
[----:B----4-:R-:W-:Y:S02]  /*19600*/  PRMT R66, RZ, 0x7610, R66 ;  /* 0x00007610ff427816 */ /* 0x010fe40000000042 */
[----:B---3--:R-:W-:-:S04]  /*19610*/  @P0 LOP3.LUT R9, R9, R8, RZ, 0x3c, !PT ;  /* 0x0000000809090212 */ /* 0x008fc800078e3cff */
[----:B------:R0:W3:Y:S01]  /*19620*/  @P0 LDG.E.U16 R66, desc[UR20][R70.64] ;  /* 0x0000001446420981 */ /* 0x0000e2000c1e1500 */
[----:B------:R-:W-:Y:S01]  /*19630*/  @P0 LOP3.LUT R8, R9, R8, RZ, 0x3c, !PT ;  /* 0x0000000809080212 */ /* 0x000fe200078e3cff */
[----:B0-----:R-:W-:Y:S01]  /*19640*/  @P0 IMAD.MOV.U32 R70, RZ, RZ, R89 ;  /* 0x000000ffff460224 */ /* 0x001fe200078e0059 */
[----:B--2---:R-:W-:Y:S01]  /*19650*/  PRMT R69, RZ, 0x7610, R69 ;  /* 0x00007610ff457816 */ /* 0x004fe20000000045 */
[----:B------:R-:W-:-:S05]  /*19660*/  @P0 IMAD.MOV.U32 R71, RZ, RZ, R84 ;  /* 0x000000ffff470224 */ /* 0x000fca00078e0054 */
[----:B------:R-:W2:Y:S01]  /*19670*/  @P0 LDG.E.U16 R69, desc[UR20][R70.64] ;  /* 0x0000001446450981 */ /* 0x000ea2000c1e1500 */
[----:B------:R-:W-:Y:S01]  /*19680*/  @P0 LOP3.LUT R9, R9, R8, RZ, 0x3c, !PT ;  /* 0x0000000809090212 */ /* 0x000fe200078e3cff */
[----:B------:R-:W-:Y:S01]  /*19690*/  @P0 IMAD.MOV.U32 R84, RZ, RZ, R6 ;  /* 0x000000ffff540224 */ /* 0x000fe200078e0006 */
[----:B------:R-:W-:Y:S02]  /*196a0*/  PRMT R4, RZ, 0x7610, R4 ;  /* 0x00007610ff047816 */ /* 0x000fe40000000004 */
[----:B------:R-:W-:-:S04]  /*196b0*/  PRMT R5, RZ, 0x7610, R5 ;  /* 0x00007610ff057816 */ /* 0x000fc80000000005 */
[----:B------:R-:W4:Y:S04]  /*196c0*/  @P0 LDG.E.U16 R4, desc[UR20][R8.64] ;  /* 0x0000001408040981 */ /* 0x000f28000c1e1500 */
[----:B------:R-:W4:Y:S01]  /*196d0*/  @P0 LDG.E.U16 R5, desc[UR20][R84.64] ;  /* 0x0000001454050981 */ /* 0x000f22000c1e1500 */
[----:B------:R-:W-:Y:S01]  /*196e0*/  PRMT R64, RZ, 0x7610, R64 ;  /* 0x00007610ff407816 */ /* 0x000fe20000000040 */
[----:B------:R-:W-:Y:S02]  /*196f0*/  @P0 IMAD.MOV.U32 R6, RZ, RZ, R86 ;  /* 0x000000ffff060224 */ /* 0x000fe400078e0056 */
[----:B------:R0:W-:Y:S04]  /*19700*/  STL [R1+0xa1c], R53 ;  /* 0x000a1c3501007387 */ /* 0x0001e80000100800 */
[----:B------:R-:W4:Y:S04]  /*19710*/  LDL R88, [R1+0x1018] ;  /* 0x0010180001587983 */ /* 0x000f280000100800 */
[----:B------:R-:W4:Y:S04]  /*19720*/  @P0 LDG.E.U16 R64, desc[UR20][R6.64] ;  /* 0x0000001406400981 */ /* 0x000f28000c1e1500 */
[----:B0-----:R-:W4:Y:S04]  /*19730*/  LDL R53, [R1+0x1014] ;  /* 0x0010140001357983 */ /* 0x001f280000100800 */
[----:B---3--:R0:W-:Y:S04]  /*19740*/  STL [R1+0xa18], R66 ;  /* 0x000a184201007387 */ /* 0x0081e80000100800 */
[----:B------:R-:W3:Y:S04]  /*19750*/  LDL R67, [R1+0x1058] ;  /* 0x0010580001437983 */ /* 0x000ee80000100800 */
[----:B0-----:R-:W3:Y:S04]  /*19760*/  LDL R66, [R1+0x1054] ;  /* 0x0010540001427983 */ /* 0x001ee80000100800 */
[----:B------:R-:W3:Y:S04]  /*19770*/  LDL.LU R70, [R1+0x1f30] ;  /* 0x001f300001467983 */ /* 0x000ee80000300800 */
[----:B--2---:R0:W-:Y:S04]  /*19780*/  STL [R1+0xa14], R69 ;  /* 0x000a144501007387 */ /* 0x0041e80000100800 */
[----:B------:R-:W2:Y:S04]  /*19790*/  LDL R89, [R1+0x1098] ;  /* 0x0010980001597983 */ /* 0x000ea80000100800 */
[----:B------:R-:W2:Y:S04]  /*197a0*/  LDL R71, [R1+0x10d4] ;  /* 0x0010d40001477983 */ /* 0x000ea80000100800 */
[----:B0-----:R-:W2:Y:S04]  /*197b0*/  LDL R69, [R1+0x1094] ;  /* 0x0010940001457983 */ /* 0x001ea80000100800 */
[----:B------:R-:W2:Y:S04]  /*197c0*/  LDL R84, [R1+0x10d8] ;  /* 0x0010d80001547983 */ /* 0x000ea80000100800 */
[----:B------:R-:W2:Y:S04]  /*197d0*/  LDL.LU.64 R8, [R1+0x1f28] ;  /* 0x001f280001087983 */ /* 0x000ea80000300a00 */
[----:B----4-:R0:W-:Y:S04]  /*197e0*/  STL [R1+0xa0c], R4 ;  /* 0x000a0c0401007387 */ /* 0x0101e80000100800 */
[----:B0-----:R-:W4:Y:S04]  /*197f0*/  LDL R4, [R1+0x1114] ;  /* 0x0011140001047983 */ /* 0x001f280000100800 */
[----:B------:R0:W-:Y:S04]  /*19800*/  STL [R1+0xa10], R5 ;  /* 0x000a100501007387 */ /* 0x0001e80000100800 */
[----:B0-----:R-:W4:Y:S04]  /*19810*/  LDL R5, [R1+0x1118] ;  /* 0x0011180001057983 */ /* 0x001f280000100800 */
[----:B------:R-:W4:Y:S04]  /*19820*/  LDL.LU.64 R6, [R1+0x1f20] ;  /* 0x001f200001067983 */ /* 0x000f280000300a00 */
[----:B------:R-:W4:Y:S04]  /*19830*/  LDL R85, [R1+0x1154] ;  /* 0x0011540001557983 */ /* 0x000f280000100800 */
[----:B------:R-:W4:Y:S04]  /*19840*/  LDL R86, [R1+0x1158] ;  /* 0x0011580001567983 */ /* 0x000f280000100800 */
[----:B------:R0:W-:Y:S01]  /*19850*/  STL [R1+0xa08], R64 ;  /* 0x000a084001007387 */ /* 0x0001e20000100800 */
[----:B------:R-:W-:Y:S01]  /*19860*/  PRMT R21, RZ, 0x7610, R21 ;  /* 0x00007610ff157816 */ /* 0x000fe20000000015 */
[----:B0-----:R-:W-:Y:S01]  /*19870*/  @P0 IMAD.MOV.U32 R64, RZ, RZ, R87 ;  /* 0x000000ffff400224 */ /* 0x001fe200078e0057 */
[----:B------:R-:W-:-:S02]  /*19880*/  PRMT R52, RZ, 0x7610, R52 ;  /* 0x00007610ff347816 */ /* 0x000fc40000000034 */
[----:B--2---:R-:W-:-:S06]  /*19890*/  PRMT R9, RZ, 0x7610, R9 ;  /* 0x00007610ff097816 */ /* 0x004fcc0000000009 */
[----:B------:R0:W2:Y:S02]  /*198a0*/  @P0 LDG.E.U16 R9, desc[UR20][R64.64] ;  /* 0x0000001440090981 */ /* 0x0000a4000c1e1500 */
[----:B0-----:R-:W-:Y:S02]  /*198b0*/  @P0 IMAD.MOV.U32 R64, RZ, RZ, R88 ;  /* 0x000000ffff400224 */ /* 0x001fe400078e0058 */
[----:B------:R-:W-:-:S05]  /*198c0*/  @P0 IMAD.MOV.U32 R65, RZ, RZ, R53 ;  /* 0x000000ffff410224 */ /* 0x000fca00078e0035 */
[----:B------:R3:W2:Y:S02]  /*198d0*/  @P0 LDG.E.U16 R21, desc[UR20][R64.64] ;  /* 0x0000001440150981 */ /* 0x0006a4000c1e1500 */
[----:B---3--:R-:W-:Y:S02]  /*198e0*/  @P0 IMAD.MOV.U32 R64, RZ, RZ, R67 ;  /* 0x000000ffff400224 */ /* 0x008fe400078e0043 */
[----:B------:R-:W-:Y:S01]  /*198f0*/  @P0 IMAD.MOV.U32 R65, RZ, RZ, R66 ;  /* 0x000000ffff410224 */ /* 0x000fe200078e0042 */
[----:B----4-:R-:W-:-:S06]  /*19900*/  PRMT R7, RZ, 0x7610, R7 ;  /* 0x00007610ff077816 */ /* 0x010fcc0000000007 */
[----:B------:R0:W3:Y:S02]  /*19910*/  @P0 LDG.E.U16 R7, desc[UR20][R64.64] ;  /* 0x0000001440070981 */ /* 0x0000e4000c1e1500 */
[----:B0-----:R-:W-:Y:S02]  /*19920*/  @P0 IMAD.MOV.U32 R64, RZ, RZ, R89 ;  /* 0x000000ffff400224 */ /* 0x001fe400078e0059 */
[----:B------:R-:W-:-:S05]  /*19930*/  @P0 IMAD.MOV.U32 R65, RZ, RZ, R69 ;  /* 0x000000ffff410224 */ /* 0x000fca00078e0045 */
[----:B------:R-:W4:Y:S01]  /*19940*/  @P0 LDG.E.U16 R52, desc[UR20][R64.64] ;  /* 0x0000001440340981 */ /* 0x000f22000c1e1500 */
[-C--:B------:R-:W-:Y:S01]  /*19950*/  @P0 LOP3.LUT R5, R5, R4.reuse, RZ, 0x3c, !PT ;  /* 0x0000000405050212 */ /* 0x080fe200078e3cff */
[----:B------:R-:W-:Y:S01]  /*19960*/  @P0 IMAD.MOV.U32 R53, RZ, RZ, R71 ;  /* 0x000000ffff350224 */ /* 0x000fe200078e0047 */
[----:B------:R-:W-:Y:S02]  /*19970*/  PRMT R68, RZ, 0x7610, R68 ;  /* 0x00007610ff447816 */ /* 0x000fe40000000044 */
[C---:B------:R-:W-:Y:S02]  /*19980*/  @P0 LOP3.LUT R4, R5.reuse, R4, RZ, 0x3c, !PT ;  /* 0x0000000405040212 */ /* 0x040fe400078e3cff */
[----:B------:R-:W-:Y:S02]  /*19990*/  PRMT R70, RZ, 0x7610, R70 ;  /* 0x00007610ff467816 */ /* 0x000fe40000000046 */
[----:B------:R-:W-:Y:S02]  /*199a0*/  @P0 LOP3.LUT R5, R5, R4, RZ, 0x3c, !PT ;  /* 0x0000000405050212 */ /* 0x000fe400078e3cff */
[----:B------:R-:W-:-:S03]  /*199b0*/  PRMT R8, RZ, 0x7610, R8 ;  /* 0x00007610ff087816 */ /* 0x000fc60000000008 */
[----:B------:R-:W4:Y:S04]  /*199c0*/  @P0 LDG.E.U16 R70, desc[UR20][R4.64] ;  /* 0x0000001404460981 */ /* 0x000f28000c1e1500 */
[----:B--2---:R0:W-:Y:S04]  /*199d0*/  STL [R1+0xa04], R9 ;  /* 0x000a040901007387 */ /* 0x0041e80000100800 */
[----:B------:R-:W2:Y:S04]  /*199e0*/  LDL R87, [R1+0x1198] ;  /* 0x0011980001577983 */ /* 0x000ea80000100800 */
[----:B0-----:R-:W2:Y:S04]  /*199f0*/  LDL R9, [R1+0x1194] ;  /* 0x0011940001097983 */ /* 0x001ea80000100800 */
[----:B------:R0:W-:Y:S04]  /*19a00*/  STL [R1+0xa00], R21 ;  /* 0x000a001501007387 */ /* 0x0001e80000100800 */
[----:B------:R-:W2:Y:S04]  /*19a10*/  LDL R88, [R1+0x11d8] ;  /* 0x0011d80001587983 */ /* 0x000ea80000100800 */
[----:B------:R-:W2:Y:S04]  /*19a20*/  LDL R66, [R1+0x1214] ;  /* 0x0012140001427983 */ /* 0x000ea80000100800 */
[----:B0-----:R-:W2:Y:S04]  /*19a30*/  LDL R21, [R1+0x11d4] ;  /* 0x0011d40001157983 */ /* 0x001ea80000100800 */
[----:B---3--:R0:W-:Y:S04]  /*19a40*/  STL [R1+0x9fc], R7 ;  /* 0x0009fc0701007387 */ /* 0x0081e80000100800 */
[----:B0-----:R-:W3:Y:S04]  /*19a50*/  LDL R7, [R1+0x1218] ;  /* 0x0012180001077983 */ /* 0x001ee80000100800 */
[----:B------:R-:W2:Y:S04]  /*19a60*/  LDL.LU.64 R64, [R1+0x1f18] ;  /* 0x001f180001407983 */ /* 0x000ea80000300a00 */
[----:B------:R-:W2:Y:S04]  /*19a70*/  LDL R67, [R1+0x124c] ;  /* 0x00124c0001437983 */ /* 0x000ea80000100800 */
[----:B------:R-:W2:Y:S04]  /*19a80*/  LDL R89, [R1+0x1250] ;  /* 0x0012500001597983 */ /* 0x000ea80000100800 */
[----:B----4-:R0:W-:Y:S02]  /*19a90*/  STL [R1+0x9f8], R52 ;  /* 0x0009f83401007387 */ /* 0x0101e40000100800 */
[----:B0-----:R-:W-:Y:S01]  /*19aa0*/  @P0 IMAD.MOV.U32 R52, RZ, RZ, R84 ;  /* 0x000000ffff340224 */ /* 0x001fe200078e0054 */
[----:B------:R-:W-:-:S04]  /*19ab0*/  @P0 MOV R84, R86 ;  /* 0x0000005600540202 */ /* 0x000fc80000000f00 */
[----:B------:R-:W4:Y:S04]  /*19ac0*/  @P0 LDG.E.U16 R68, desc[UR20][R52.64] ;  /* 0x0000001434440981 */ /* 0x000f28000c1e1500 */
[----:B------:R-:W2:Y:S04]  /*19ad0*/  @P0 LDG.E.U16 R8, desc[UR20][R84.64] ;  /* 0x0000001454080981 */ /* 0x000ea8000c1e1500 */
[----:B------:R-:W2:Y:S01]  /*19ae0*/  LDL.LU.64 R52, [R1+0x1f10] ;  /* 0x001f100001347983 */ /* 0x000ea20000300a00 */
[----:B------:R-:W-:-:S03]  /*19af0*/  PRMT R20, RZ, 0x7610, R20 ;  /* 0x00007610ff147816 */ /* 0x000fc60000000014 */
[----:B----4-:R0:W-:Y:S04]  /*19b00*/  STL [R1+0x9f4], R68 ;  /* 0x0009f44401007387 */ /* 0x0101e80000100800 */
[----:B------:R-:W4:Y:S04]  /*19b10*/  LDL R69, [R1+0x1288] ;  /* 0x0012880001457983 */ /* 0x000f280000100800 */
[----:B0-----:R-:W4:Y:S04]  /*19b20*/  LDL R68, [R1+0x1284] ;  /* 0x0012840001447983 */ /* 0x001f280000100800 */
[----:B------:R-:W3:Y:S04]  /*19b30*/  LDL.LU.64 R4, [R1+0x1f08] ;  /* 0x001f080001047983 */ /* 0x000ee80000300a00 */
[----:B------:R-:W4:Y:S04]  /*19b40*/  LDL R71, [R1+0xadc] ;  /* 0x000adc0001477983 */ /* 0x000f280000100800 */
[----:B------:R0:W-:Y:S04]  /*19b50*/  STL [R1+0x9f0], R70 ;  /* 0x0009f04601007387 */ /* 0x0001e80000100800 */
[----:B------:R-:W4:Y:S04]  /*19b60*/  LDL R85, [R1+0xb1c] ;  /* 0x000b1c0001557983 */ /* 0x000f280000100800 */
[----:B------:R-:W4:Y:S04]  /*19b70*/  LDL R86, [R1+0xb20] ;  /* 0x000b200001567983 */ /* 0x000f280000100800 */
[----:B0-----:R-:W4:Y:S04]  /*19b80*/  LDL R70, [R1+0xae0] ;  /* 0x000ae00001467983 */ /* 0x001f280000100800 */
[----:B--2---:R0:W-:Y:S02]  /*19b90*/  STL [R1+0x9ec], R8 ;  /* 0x0009ec0801007387 */ /* 0x0041e40000100800 */
[----:B0-----:R-:W-:-:S05]  /*19ba0*/  @P0 IMAD.MOV.U32 R8, RZ, RZ, R87 ;  /* 0x000000ffff080224 */ /* 0x001fca00078e0057 */
[----:B------:R-:W2:Y:S04]  /*19bb0*/  @P0 LDG.E.U16 R20, desc[UR20][R8.64] ;  /* 0x0000001408140981 */ /* 0x000ea8000c1e1500 */
[----:B------:R-:W4:Y:S04]  /*19bc0*/  LDL.LU.64 R8, [R1+0x1f00] ;  /* 0x001f000001087983 */ /* 0x000f280000300a00 */
[----:B------:R-:W4:Y:S04]  /*19bd0*/  LDL R84, [R1+0xb5c] ;  /* 0x000b5c0001547983 */ /* 0x000f280000100800 */
[----:B------:R-:W4:Y:S01]  /*19be0*/  LDL R87, [R1+0xb60] ;  /* 0x000b600001577983 */ /* 0x000f220000100800 */
[----:B---3--:R-:W-:-:S03]  /*19bf0*/  PRMT R5, RZ, 0x7610, R5 ;  /* 0x00007610ff057816 */ /* 0x008fc60000000005 */
[----:B--2---:R0:W-:Y:S02]  /*19c00*/  STL [R1+0x9e8], R20 ;  /* 0x0009e81401007387 */ /* 0x0041e40000100800 */
[----:B0-----:R-:W-:-:S05]  /*19c10*/  @P0 IMAD.MOV.U32 R20, RZ, RZ, R88 ;  /* 0x000000ffff140224 */ /* 0x001fca00078e0058 */
[----:B------:R0:W2:Y:S01]  /*19c20*/  @P0 LDG.E.U16 R5, desc[UR20][R20.64] ;  /* 0x0000001414050981 */ /* 0x0000a2000c1e1500 */
[----:B------:R-:W-:Y:S01]  /*19c30*/  PRMT R6, RZ, 0x7610, R6 ;  /* 0x00007610ff067816 */ /* 0x000fe20000000006 */
[----:B0-----:R-:W-:Y:S02]  /*19c40*/  @P0 IMAD.MOV.U32 R20, RZ, RZ, R7 ;  /* 0x000000ffff140224 */ /* 0x001fe400078e0007 */
[----:B------:R-:W-:-:S05]  /*19c50*/  @P0 IMAD.MOV.U32 R21, RZ, RZ, R66 ;  /* 0x000000ffff150224 */ /* 0x000fca00078e0042 */
[----:B------:R-:W3:Y:S04]  /*19c60*/  @P0 LDG.E.U16 R6, desc[UR20][R20.64] ;  /* 0x0000001414060981 */ /* 0x000ee8000c1e1500 */
[----:B--2---:R0:W-:Y:S04]  /*19c70*/  STL [R1+0x9e4], R5 ;  /* 0x0009e40501007387 */ /* 0x0041e80000100800 */
[----:B------:R-:W2:Y:S04]  /*19c80*/  LDL R88, [R1+0xba0] ;  /* 0x000ba00001587983 */ /* 0x000ea80000100800 */
[----:B0-----:R-:W2:Y:S04]  /*19c90*/  LDL R5, [R1+0xb9c] ;  /* 0x000b9c0001057983 */ /* 0x001ea80000100800 */
[----:B------:R-:W2:Y:S01]  /*19ca0*/  LDL.LU.64 R20, [R1+0x1ef8] ;  /* 0x001ef80001147983 */ /* 0x000ea20000300a00 */
[----:B----4-:R-:W-:-:S04]  /*19cb0*/  @P0 LOP3.LUT R69, R69, R68, RZ, 0x3c, !PT ;  /* 0x0000004445450212 */ /* 0x010fc800078e3cff */
[C---:B------:R-:W-:Y:S02]  /*19cc0*/  @P0 LOP3.LUT R68, R69.reuse, R68, RZ, 0x3c, !PT ;  /* 0x0000004445440212 */ /* 0x040fe400078e3cff */
[----:B------:R-:W-:Y:S02]  /*19cd0*/  PRMT R65, RZ, 0x7610, R65 ;  /* 0x00007610ff417816 */ /* 0x000fe40000000041 */
[----:B------:R-:W-:Y:S01]  /*19ce0*/  @P0 LOP3.LUT R69, R69, R68, RZ, 0x3c, !PT ;  /* 0x0000004445450212 */ /* 0x000fe200078e3cff */
[----:B------:R-:W-:Y:S01]  /*19cf0*/  @P0 IMAD.MOV.U32 R66, RZ, RZ, R89 ;  /* 0x000000ffff420224 */ /* 0x000fe200078e0059 */
[----:B------:R-:W-:-:S03]  /*19d00*/  PRMT R9, RZ, 0x7610, R9 ;  /* 0x00007610ff097816 */ /* 0x000fc60000000009 */
[----:B------:R0:W4:Y:S01]  /*19d10*/  @P0 LDG.E.U16 R65, desc[UR20][R68.64] ;  /* 0x0000001444410981 */ /* 0x000122000c1e1500 */
[----:B------:R-:W-:-:S03]  /*19d20*/  PRMT R52, RZ, 0x7610, R52 ;  /* 0x00007610ff347816 */ /* 0x000fc60000000034 */
[----:B------:R-:W4:Y:S01]  /*19d30*/  @P0 LDG.E.U16 R9, desc[UR20][R66.64] ;  /* 0x0000001442090981 */ /* 0x000f22000c1e1500 */
[----:B0-----:R-:W-:Y:S02]  /*19d40*/  @P0 IMAD.MOV.U32 R68, RZ, RZ, R70 ;  /* 0x000000ffff440224 */ /* 0x001fe400078e0046 */
[----:B------:R-:W-:Y:S02]  /*19d50*/  @P0 IMAD.MOV.U32 R69, RZ, RZ, R71 ;  /* 0x000000ffff450224 */ /* 0x000fe400078e0047 */
[----:B------:R-:W-:Y:S02]  /*19d60*/  @P0 IMAD.MOV.U32 R70, RZ, RZ, R86 ;  /* 0x000000ffff460224 */ /* 0x000fe400078e0056 */
[----:B------:R-:W-:Y:S01]  /*19d70*/  @P0 IMAD.MOV.U32 R71, RZ, RZ, R85 ;  /* 0x000000ffff470224 */ /* 0x000fe200078e0055 */
[----:B------:R-:W-:Y:S01]  /*19d80*/  PRMT R4, RZ, 0x7610, R4 ;  /* 0x00007610ff047816 */ /* 0x000fe20000000004 */
[----:B------:R-:W4:Y:S04]  /*19d90*/  @P0 LDG.E.U16 R52, desc[UR20][R68.64] ;  /* 0x0000001444340981 */ /* 0x000f28000c1e1500 */
[----:B---3--:R0:W-:Y:S04]  /*19da0*/  STL [R1+0x9e0], R6 ;  /* 0x0009e00601007387 */ /* 0x0081e80000100800 */
[----:B------:R-:W3:Y:S04]  /*19db0*/  LDL R7, [R1+0xbe0] ;  /* 0x000be00001077983 */ /* 0x000ee80000100800 */
[----:B0-----:R-:W3:Y:S04]  /*19dc0*/  LDL R6, [R1+0xbdc] ;  /* 0x000bdc0001067983 */ /* 0x001ee80000100800 */
[----:B------:R-:W3:Y:S01]  /*19dd0*/  LDL.LU R66, [R1+0x1ef4] ;  /* 0x001ef40001427983 */ /* 0x000ee20000300800 */
[----:B--2---:R-:W-:-:S06]  /*19de0*/  PRMT R21, RZ, 0x7610, R21 ;  /* 0x00007610ff157816 */ /* 0x004fcc0000000015 */
[----:B------:R0:W2:Y:S02]  /*19df0*/  @P0 LDG.E.U16 R21, desc[UR20][R70.64] ;  /* 0x0000001446150981 */ /* 0x0000a4000c1e1500 */
[----:B0-----:R-:W-:Y:S02]  /*19e00*/  @P0 IMAD.MOV.U32 R70, RZ, RZ, R87 ;  /* 0x000000ffff460224 */ /* 0x001fe400078e0057 */
[----:B------:R-:W-:-:S05]  /*19e10*/  @P0 IMAD.MOV.U32 R71, RZ, RZ, R84 ;  /* 0x000000ffff470224 */ /* 0x000fca00078e0054 */
[----:B------:R-:W2:Y:S04]  /*19e20*/  @P0 LDG.E.U16 R4, desc[UR20][R70.64] ;  /* 0x0000001446040981 */ /* 0x000ea8000c1e1500 */
[----:B----4-:R0:W-:Y:S04]  /*19e30*/  STL [R1+0x9dc], R9 ;  /* 0x0009dc0901007387 */ /* 0x0101e80000100800 */
[----:B------:R-:W4:Y:S04]  /*19e40*/  LDL R89, [R1+0xc20] ;  /* 0x000c200001597983 */ /* 0x000f280000100800 */
[----:B0-----:R-:W4:Y:S04]  /*19e50*/  LDL R9, [R1+0xc1c] ;  /* 0x000c1c0001097983 */ /* 0x001f280000100800 */
[----:B------:R0:W-:Y:S04]  /*19e60*/  STL [R1+0x9d8], R65 ;  /* 0x0009d84101007387 */ /* 0x0001e80000100800 */
[----:B------:R-:W4:Y:S01]  /*19e70*/  LDL R67, [R1+0xc60] ;  /* 0x000c600001437983 */ /* 0x000f220000100800 */
[----:B---3--:R-:W-:-:S03]  /*19e80*/  @P0 LOP3.LUT R7, R7, R6, RZ, 0x3c, !PT ;  /* 0x0000000607070212 */ /* 0x008fc600078e3cff */
[----:B0-----:R-:W3:Y:S04]  /*19e90*/  LDL R65, [R1+0xc5c] ;  /* 0x000c5c0001417983 */ /* 0x001ee80000100800 */
[----:B------:R0:W-:Y:S04]  /*19ea0*/  STL [R1+0x9d4], R52 ;  /* 0x0009d43401007387 */ /* 0x0001e80000100800 */
[----:B------:R-:W3:Y:S04]  /*19eb0*/  LDL R68, [R1+0xca0] ;  /* 0x000ca00001447983 */ /* 0x000ee80000100800 */
[----:B------:R-:W3:Y:S04]  /*19ec0*/  LDL R85, [R1+0xcdc] ;  /* 0x000cdc0001557983 */ /* 0x000ee80000100800 */
[----:B0-----:R-:W3:Y:S04]  /*19ed0*/  LDL R52, [R1+0xc9c] ;  /* 0x000c9c0001347983 */ /* 0x001ee80000100800 */
[----:B------:R-:W3:Y:S01]  /*19ee0*/  LDL R86, [R1+0xce0] ;  /* 0x000ce00001567983 */ /* 0x000ee20000100800 */
[----:B------:R-:W-:-:S03]  /*19ef0*/  PRMT R53, RZ, 0x7610, R53 ;  /* 0x00007610ff357816 */ /* 0x000fc60000000035 */
[----:B------:R-:W3:Y:S01]  /*19f00*/  LDL.LU R71, [R1+0x1ef0] ;  /* 0x001ef00001477983 */ /* 0x000ee20000300800 */
[C---:B------:R-:W-:Y:S02]  /*19f10*/  @P0 LOP3.LUT R6, R7.reuse, R6, RZ, 0x3c, !PT ;  /* 0x0000000607060212 */ /* 0x040fe400078e3cff */
[----:B------:R-:W-:Y:S02]  /*19f20*/  PRMT R8, RZ, 0x7610, R8 ;  /* 0x00007610ff087816 */ /* 0x000fe40000000008 */
[----:B------:R-:W-:-:S05]  /*19f30*/  @P0 LOP3.LUT R7, R7, R6, RZ, 0x3c, !PT ;  /* 0x0000000607070212 */ /* 0x000fca00078e3cff */
[----:B------:R-:W3:Y:S04]  /*19f40*/  @P0 LDG.E.U16 R8, desc[UR20][R6.64] ;  /* 0x0000001406080981 */ /* 0x000ee8000c1e1500 */
[----:B--2---:R0:W-:Y:S04]  /*19f50*/  STL [R1+0x9d0], R21 ;  /* 0x0009d01501007387 */ /* 0x0041e80000100800 */
[----:B------:R-:W2:Y:S04]  /*19f60*/  LDL R87, [R1+0xd20] ;  /* 0x000d200001577983 */ /* 0x000ea80000100800 */
[----:B0-----:R-:W2:Y:S04]  /*19f70*/  LDL R21, [R1+0xd1c] ;  /* 0x000d1c0001157983 */ /* 0x001ea80000100800 */
[----:B------:R0:W-:Y:S02]  /*19f80*/  STL [R1+0x9cc], R4 ;  /* 0x0009cc0401007387 */ /* 0x0001e40000100800 */
[----:B0-----:R-:W-:-:S05]  /*19f90*/  @P0 IMAD.MOV.U32 R4, RZ, RZ, R88 ;  /* 0x000000ffff040224 */ /* 0x001fca00078e0058 */
[----:B------:R-:W2:Y:S01]  /*19fa0*/  @P0 LDG.E.U16 R53, desc[UR20][R4.64] ;  /* 0x0000001404350981 */ /* 0x000ea2000c1e1500 */
[----:B------:R-:W-:-:S03]  /*19fb0*/  PRMT R64, RZ, 0x7610, R64 ;  /* 0x00007610ff407816 */ /* 0x000fc60000000040 */
[----:B------:R-:W3:Y:S04]  /*19fc0*/  LDL.LU.64 R4, [R1+0x1ee8] ;  /* 0x001ee80001047983 */ /* 0x000ee80000300a00 */
[----:B--2---:R0:W-:Y:S04]  /*19fd0*/  STL [R1+0x9c8], R53 ;  /* 0x0009c83501007387 */ /* 0x0041e80000100800 */
[----:B------:R-:W2:Y:S04]  /*19fe0*/  LDL R88, [R1+0xd60] ;  /* 0x000d600001587983 */ /* 0x000ea80000100800 */
[----:B0-----:R-:W2:Y:S04]  /*19ff0*/  LDL R53, [R1+0xd5c] ;  /* 0x000d5c0001357983 */ /* 0x001ea80000100800 */
[----:B------:R-:W2:Y:S04]  /*1a000*/  LDL.LU.64 R6, [R1+0x1ee0] ;  /* 0x001ee00001067983 */ /* 0x000ea80000300a00 */
[----:B------:R-:W2:Y:S04]  /*1a010*/  LDL R69, [R1+0xd9c] ;  /* 0x000d9c0001457983 */ /* 0x000ea80000100800 */
[----:B------:R-:W2:Y:S04]  /*1a020*/  LDL R70, [R1+0xda0] ;  /* 0x000da00001467983 */ /* 0x000ea80000100800 */
[----:B---3--:R4:W-:Y:S02]  /*1a030*/  STL [R1+0x9c4], R8 ;  /* 0x0009c40801007387 */ /* 0x0089e40000100800 */
[----:B----4-:R-:W-:-:S05]  /*1a040*/  @P0 IMAD.MOV.U32 R8, RZ, RZ, R89 ;  /* 0x000000ffff080224 */ /* 0x010fca00078e0059 */
[----:B------:R-:W3:Y:S01]  /*1a050*/  @P0 LDG.E.U16 R64, desc[UR20][R8.64] ;  /* 0x0000001408400981 */ /* 0x000ee2000c1e1500 */
[----:B------:R-:W-:-:S03]  /*1a060*/  PRMT R5, RZ, 0x7610, R5 ;  /* 0x00007610ff057816 */ /* 0x000fc60000000005 */
[----:B------:R-:W4:Y:S04]  /*1a070*/  LDL.LU.64 R8, [R1+0x1ed8] ;  /* 0x001ed80001087983 */ /* 0x000f280000300a00 */
[----:B------:R-:W4:Y:S04]  /*1a080*/  LDL R84, [R1+0xddc] ;  /* 0x000ddc0001547983 */ /* 0x000f280000100800 */
[----:B------:R-:W4:Y:S01]  /*1a090*/  LDL R89, [R1+0xde0] ;  /* 0x000de00001597983 */ /* 0x000f220000100800 */
[----:B------:R-:W-:Y:S02]  /*1a0a0*/  PRMT R20, RZ, 0x7610, R20 ;  /* 0x00007610ff147816 */ /* 0x000fe40000000014 */
[----:B--2---:R-:W-:Y:S01]  /*1a0b0*/  PRMT R7, RZ, 0x7610, R7 ;  /* 0x00007610ff077816 */ /* 0x004fe20000000007 */
[----:B---3--:R0:W-:Y:S02]  /*1a0c0*/  STL [R1+0x9c0], R64 ;  /* 0x0009c04001007387 */ /* 0x0081e40000100800 */
[----:B0-----:R-:W-:-:S02]  /*1a0d0*/  @P0 IMAD.MOV.U32 R64, RZ, RZ, R67 ;  /* 0x000000ffff400224 */ /* 0x001fc400078e0043 */
[----:B------:R-:W2:Y:S04]  /*1a0e0*/  LDL R67, [R1+0xe1c] ;  /* 0x000e1c0001437983 */ /* 0x000ea80000100800 */
[----:B------:R0:W3:Y:S02]  /*1a0f0*/  @P0 LDG.E.U16 R5, desc[UR20][R64.64] ;  /* 0x0000001440050981 */ /* 0x0000e4000c1e1500 */
[----:B0-----:R-:W-:Y:S02]  /*1a100*/  @P0 IMAD.MOV.U32 R64, RZ, RZ, R68 ;  /* 0x000000ffff400224 */ /* 0x001fe400078e0044 */
[----:B------:R-:W-:-:S05]  /*1a110*/  @P0 IMAD.MOV.U32 R65, RZ, RZ, R52 ;  /* 0x000000ffff410224 */ /* 0x000fca00078e0034 */
[----:B------:R0:W2:Y:S02]  /*1a120*/  @P0 LDG.E.U16 R7, desc[UR20][R64.64] ;  /* 0x0000001440070981 */ /* 0x0000a4000c1e1500 */
[----:B0-----:R-:W-:Y:S02]  /*1a130*/  @P0 IMAD.MOV.U32 R64, RZ, RZ, R86 ;  /* 0x000000ffff400224 */ /* 0x001fe400078e0056 */
[----:B------:R-:W-:-:S05]  /*1a140*/  @P0 IMAD.MOV.U32 R65, RZ, RZ, R85 ;  /* 0x000000ffff410224 */ /* 0x000fca00078e0055 */
[----:B------:R-:W2:Y:S01]  /*1a150*/  @P0 LDG.E.U16 R20, desc[UR20][R64.64] ;  /* 0x0000001440140981 */ /* 0x000ea2000c1e1500 */
[----:B----4-:R-:W-:-:S03]  /*1a160*/  PRMT R8, RZ, 0x7610, R8 ;  /* 0x00007610ff087816 */ /* 0x010fc60000000008 */
[----:B---3--:R0:W-:Y:S04]  /*1a170*/  STL [R1+0x9bc], R5 ;  /* 0x0009bc0501007387 */ /* 0x0081e80000100800 */
[----:B------:R-:W3:Y:S04]  /*1a180*/  LDL R68, [R1+0xe5c] ;  /* 0x000e5c0001447983 */ /* 0x000ee80000100800 */
[----:B0-----:R-:W4:Y:S04]  /*1a190*/  LDL R5, [R1+0xe20] ;  /* 0x000e200001057983 */ /* 0x001f280000100800 */
[----:B--2---:R0:W-:Y:S04]  /*1a1a0*/  STL [R1+0x9b8], R7 ;  /* 0x0009b80701007387 */ /* 0x0041e80000100800 */
        /* <DEDUP_REMOVED lines=8> */
[----:B------:R-:W-:Y:S01]  /*1a230*/  PRMT R9, RZ, 0x7610, R9 ;  /* 0x00007610ff097816 */ /* 0x000fe20000000009 */
[----:B------:R-:W-:-:S05]  /*1a240*/  @P0 IMAD.MOV.U32 R52, RZ, RZ, R88 ;  /* 0x000000ffff340224 */ /* 0x000fca00078e0058 */
[----:B------:R0:W3:Y:S02]  /*1a250*/  @P0 LDG.E.U16 R9, desc[UR20][R52.64] ;  /* 0x0000001434090981 */ /* 0x0000e4000c1e1500 */
[----:B0-----:R-:W-:Y:S02]  /*1a260*/  @P0 IMAD.MOV.U32 R52, RZ, RZ, R70 ;  /* 0x000000ffff340224 */ /* 0x001fe400078e0046 */
[----:B------:R-:W-:Y:S01]  /*1a270*/  @P0 IMAD.MOV.U32 R53, RZ, RZ, R69 ;  /* 0x000000ffff350224 */ /* 0x000fe200078e0045 */
[----:B--2---:R-:W-:Y:S02]  /*1a280*/  PRMT R21, RZ, 0x7610, R21 ;  /* 0x00007610ff157816 */ /* 0x004fe40000000015 */
[----:B------:R-:W-:-:S04]  /*1a290*/  PRMT R20, RZ, 0x7610, R20 ;  /* 0x00007610ff147816 */ /* 0x000fc80000000014 */
[----:B------:R0:W2:Y:S02]  /*1a2a0*/  @P0 LDG.E.U16 R21, desc[UR20][R52.64] ;  /* 0x0000001434150981 */ /* 0x0000a4000c1e1500 */
[----:B0-----:R-:W-:Y:S02]  /*1a2b0*/  @P0 IMAD.MOV.U32 R52, RZ, RZ, R89 ;  /* 0x000000ffff340224 */ /* 0x001fe400078e0059 */
[----:B------:R-:W-:-:S05]  /*1a2c0*/  @P0 IMAD.MOV.U32 R53, RZ, RZ, R84 ;  /* 0x000000ffff350224 */ /* 0x000fca00078e0054 */
[----:B------:R-:W2:Y:S04]  /*1a2d0*/  @P0 LDG.E.U16 R20, desc[UR20][R52.64] ;  /* 0x0000001434140981 */ /* 0x000ea8000c1e1500 */
[----:B------:R0:W-:Y:S04]  /*1a2e0*/  STL [R1+0x9b0], R8 ;  /* 0x0009b00801007387 */ /* 0x0001e80000100800 */
[----:B------:R-:W4:Y:S04]  /*1a2f0*/  LDL R87, [R1+0xee0] ;  /* 0x000ee00001577983 */ /* 0x000f280000100800 */
[----:B0-----:R-:W4:Y:S04]  /*1a300*/  LDL R8, [R1+0xedc] ;  /* 0x000edc0001087983 */ /* 0x001f280000100800 */
[----:B---3--:R0:W-:Y:S04]  /*1a310*/  STL [R1+0x9ac], R9 ;  /* 0x0009ac0901007387 */ /* 0x0081e80000100800 */
[----:B------:R-:W3:Y:S04]  /*1a320*/  LDL R88, [R1+0xf20] ;  /* 0x000f200001587983 */ /* 0x000ee80000100800 */
[----:B------:R-:W3:Y:S04]  /*1a330*/  LDL R69, [R1+0xf5c] ;  /* 0x000f5c0001457983 */ /* 0x000ee80000100800 */
[----:B0-----:R-:W3:Y:S04]  /*1a340*/  LDL R9, [R1+0xf1c] ;  /* 0x000f1c0001097983 */ /* 0x001ee80000100800 */
[----:B------:R-:W3:Y:S01]  /*1a350*/  LDL R70, [R1+0xf60] ;  /* 0x000f600001467983 */ /* 0x000ee20000100800 */
[----:B------:R-:W-:-:S03]  /*1a360*/  PRMT R4, RZ, 0x7610, R4 ;  /* 0x00007610ff047816 */ /* 0x000fc60000000004 */
[----:B------:R-:W3:Y:S04]  /*1a370*/  LDL.LU.64 R52, [R1+0x1ec0] ;  /* 0x001ec00001347983 */ /* 0x000ee80000300a00 */
[----:B------:R-:W3:Y:S04]  /*1a380*/  LDL R84, [R1+0xf9c] ;  /* 0x000f9c0001547983 */ /* 0x000ee80000100800 */
[----:B------:R-:W3:Y:S01]  /*1a390*/  LDL R89, [R1+0xfa0] ;  /* 0x000fa00001597983 */ /* 0x000ee20000100800 */
[----:B------:R-:W-:Y:S02]  /*1a3a0*/  PRMT R6, RZ, 0x7610, R6 ;  /* 0x00007610ff067816 */ /* 0x000fe40000000006 */
[----:B------:R-:W-:Y:S01]  /*1a3b0*/  PRMT R66, RZ, 0x7610, R66 ;  /* 0x00007610ff427816 */ /* 0x000fe20000000042 */
[----:B--2---:R4:W-:Y:S04]  /*1a3c0*/  STL [R1+0x9a4], R20 ;  /* 0x0009a41401007387 */ /* 0x0049e80000100800 */
[----:B------:R0:W-:Y:S01]  /*1a3d0*/  STL [R1+0x9a8], R21 ;  /* 0x0009a81501007387 */ /* 0x0001e20000100800 */
[----:B----4-:R-:W-:-:S02]  /*1a3e0*/  @P0 IMAD.MOV.U32 R20, RZ, RZ, R5 ;  /* 0x000000ffff140224 */ /* 0x010fc400078e0005 */
[----:B0-----:R-:W-:-:S05]  /*1a3f0*/  @P0 IMAD.MOV.U32 R21, RZ, RZ, R67 ;  /* 0x000000ffff150224 */ /* 0x001fca00078e0043 */
[----:B------:R0:W2:Y:S02]  /*1a400*/  @P0 LDG.E.U16 R4, desc[UR20][R20.64] ;  /* 0x0000001414040981 */ /* 0x0000a4000c1e1500 */
[----:B0-----:R-:W-:Y:S02]  /*1a410*/  @P0 IMAD.MOV.U32 R20, RZ, RZ, R7 ;  /* 0x000000ffff140224 */ /* 0x001fe400078e0007 */
[----:B------:R-:W-:-:S05]  /*1a420*/  @P0 IMAD.MOV.U32 R21, RZ, RZ, R68 ;  /* 0x000000ffff150224 */ /* 0x000fca00078e0044 */
[----:B------:R0:W4:Y:S02]  /*1a430*/  @P0 LDG.E.U16 R6, desc[UR20][R20.64] ;  /* 0x0000001414060981 */ /* 0x000124000c1e1500 */
[----:B0-----:R-:W-:Y:S02]  /*1a440*/  @P0 IMAD.MOV.U32 R20, RZ, RZ, R86 ;  /* 0x000000ffff140224 */ /* 0x001fe400078e0056 */
[----:B------:R-:W-:-:S05]  /*1a450*/  @P0 IMAD.MOV.U32 R21, RZ, RZ, R85 ;  /* 0x000000ffff150224 */ /* 0x000fca00078e0055 */
[----:B------:R-:W4:Y:S01]  /*1a460*/  @P0 LDG.E.U16 R66, desc[UR20][R20.64] ;  /* 0x0000001414420981 */ /* 0x000f22000c1e1500 */
[----:B---3--:R-:W-:Y:S01]  /*1a470*/  PRMT R53, RZ, 0x7610, R53 ;  /* 0x00007610ff357816 */ /* 0x008fe20000000035 */
[----:B------:R-:W-:Y:S01]  /*1a480*/  @P0 IMAD.MOV.U32 R67, RZ, RZ, R8 ;  /* 0x000000ffff430224 */ /* 0x000fe200078e0008 */
[----:B------:R-:W-:Y:S01]  /*1a490*/  PRMT R52, RZ, 0x7610, R52 ;  /* 0x00007610ff347816 */ /* 0x000fe20000000034 */
[----:B--2---:R0:W-:Y:S04]  /*1a4a0*/  STL [R1+0x9a0], R4 ;  /* 0x0009a00401007387 */ /* 0x0041e80000100800 */
[----:B------:R-:W2:Y:S04]  /*1a4b0*/  LDL R5, [R1+0xfe0] ;  /* 0x000fe00001057983 */ /* 0x000ea80000100800 */
[----:B0-----:R-:W3:Y:S04]  /*1a4c0*/  LDL R4, [R1+0xfdc] ;  /* 0x000fdc0001047983 */ /* 0x001ee80000100800 */
[----:B----4-:R0:W-:Y:S04]  /*1a4d0*/  STL [R1+0x99c], R6 ;  /* 0x00099c0601007387 */ /* 0x0101e80000100800 */
[----:B------:R-:W4:Y:S04]  /*1a4e0*/  LDL R7, [R1+0x1020] ;  /* 0x0010200001077983 */ /* 0x000f280000100800 */
[----:B------:R-:W2:Y:S04]  /*1a4f0*/  LDL R85, [R1+0x105c] ;  /* 0x00105c0001557983 */ /* 0x000ea80000100800 */
[----:B0-----:R-:W4:Y:S04]  /*1a500*/  LDL R6, [R1+0x101c] ;  /* 0x00101c0001067983 */ /* 0x001f280000100800 */
[----:B------:R-:W2:Y:S04]  /*1a510*/  LDL R86, [R1+0x1060] ;  /* 0x0010600001567983 */ /* 0x000ea80000100800 */
[----:B------:R-:W2:Y:S04]  /*1a520*/  LDL.LU.64 R20, [R1+0x1eb8] ;  /* 0x001eb80001147983 */ /* 0x000ea80000300a00 */
[----:B------:R0:W-:Y:S04]  /*1a530*/  STL [R1+0x998], R66 ;  /* 0x0009984201007387 */ /* 0x0001e80000100800 */
[----:B------:R-:W3:Y:S01]  /*1a540*/  LDL R8, [R1+0x109c] ;  /* 0x00109c0001087983 */ /* 0x000ee20000100800 */
[----:B0-----:R-:W-:-:S03]  /*1a550*/  @P0 IMAD.MOV.U32 R66, RZ, RZ, R87 ;  /* 0x000000ffff420224 */ /* 0x001fc600078e0057 */
[----:B------:R-:W3:Y:S04]  /*1a560*/  LDL R87, [R1+0x10a0] ;  /* 0x0010a00001577983 */ /* 0x000ee80000100800 */
[----:B------:R0:W3:Y:S02]  /*1a570*/  @P0 LDG.E.U16 R53, desc[UR20][R66.64] ;  /* 0x0000001442350981 */ /* 0x0000e4000c1e1500 */
[----:B0-----:R-:W-:Y:S02]  /*1a580*/  @P0 IMAD.MOV.U32 R66, RZ, RZ, R88 ;  /* 0x000000ffff420224 */ /* 0x001fe400078e0058 */
[----:B------:R-:W-:Y:S01]  /*1a590*/  @P0 IMAD.MOV.U32 R67, RZ, RZ, R9 ;  /* 0x000000ffff430224 */ /* 0x000fe200078e0009 */
[----:B------:R-:W3:Y:S04]  /*1a5a0*/  LDL R88, [R1+0x10e0] ;  /* 0x0010e00001587983 */ /* 0x000ee80000100800 */
[----:B------:R-:W3:Y:S04]  /*1a5b0*/  @P0 LDG.E.U16 R52, desc[UR20][R66.64] ;  /* 0x0000001442340981 */ /* 0x000ee8000c1e1500 */
[----:B------:R-:W4:Y:S04]  /*1a5c0*/  LDL R9, [R1+0x10dc] ;  /* 0x0010dc0001097983 */ /* 0x000f280000100800 */
[----:B------:R-:W4:Y:S01]  /*1a5d0*/  LDL.LU.64 R66, [R1+0x1eb0] ;  /* 0x001eb00001427983 */ /* 0x000f220000300a00 */
[----:B--2---:R-:W-:-:S02]  /*1a5e0*/  PRMT R21, RZ, 0x7610, R21 ;  /* 0x00007610ff157816 */ /* 0x004fc40000000015 */
[----:B------:R-:W-:Y:S01]  /*1a5f0*/  PRMT R20, RZ, 0x7610, R20 ;  /* 0x00007610ff147816 */ /* 0x000fe20000000014 */
[----:B---3--:R0:W-:Y:S04]  /*1a600*/  STL [R1+0x990], R52 ;  /* 0x0009903401007387 */ /* 0x0081e80000100800 */
[----:B------:R2:W-:Y:S01]  /*1a610*/  STL [R1+0x994], R53 ;  /* 0x0009943501007387 */ /* 0x0005e20000100800 */
[----:B----4-:R-:W-:-:S03]  /*1a620*/  @P0 LOP3.LUT R7, R7, R6, RZ, 0x3c, !PT ;  /* 0x0000000607070212 */ /* 0x010fc600078e3cff */
[----:B------:R-:W3:Y:S01]  /*1a630*/  LDL R68, [R1+0x111c] ;  /* 0x00111c0001447983 */ /* 0x000ee20000100800 */
[----:B0-----:R-:W-:Y:S02]  /*1a640*/  @P0 IMAD.MOV.U32 R52, RZ, RZ, R70 ;  /* 0x000000ffff340224 */ /* 0x001fe400078e0046 */
[----:B--2---:R-:W-:Y:S01]  /*1a650*/  @P0 IMAD.MOV.U32 R53, RZ, RZ, R69 ;  /* 0x000000ffff350224 */ /* 0x004fe200078e0045 */
[----:B------:R-:W-:Y:S01]  /*1a660*/  @P0 LOP3.LUT R6, R7, R6, RZ, 0x3c, !PT ;  /* 0x0000000607060212 */ /* 0x000fe200078e3cff */
[----:B------:R-:W2:Y:S04]  /*1a670*/  LDL R69, [R1+0x1120] ;  /* 0x0011200001457983 */ /* 0x000ea80000100800 */
[----:B------:R0:W4:Y:S01]  /*1a680*/  @P0 LDG.E.U16 R21, desc[UR20][R52.64] ;  /* 0x0000001434150981 */ /* 0x000122000c1e1500 */
[----:B------:R-:W-:-:S03]  /*1a690*/  PRMT R66, RZ, 0x7610, R66 ;  /* 0x00007610ff427816 */ /* 0x000fc60000000042 */
[----:B------:R-:W2:Y:S01]  /*1a6a0*/  LDL R70, [R1+0x115c] ;  /* 0x00115c0001467983 */ /* 0x000ea20000100800 */
[----:B0-----:R-:W-:Y:S02]  /*1a6b0*/  @P0 IMAD.MOV.U32 R52, RZ, RZ, R89 ;  /* 0x000000ffff340224 */ /* 0x001fe400078e0059 */
[----:B------:R-:W-:Y:S01]  /*1a6c0*/  @P0 IMAD.MOV.U32 R53, RZ, RZ, R84 ;  /* 0x000000ffff350224 */ /* 0x000fe200078e0054 */
[----:B------:R-:W2:Y:S04]  /*1a6d0*/  LDL R89, [R1+0x1160] ;  /* 0x0011600001597983 */ /* 0x000ea80000100800 */
[----:B------:R-:W2:Y:S01]  /*1a6e0*/  @P0 LDG.E.U16 R20, desc[UR20][R52.64] ;  /* 0x0000001434140981 */ /* 0x000ea2000c1e1500 */
[----:B------:R-:W-:Y:S02]  /*1a6f0*/  PRMT R67, RZ, 0x7610, R67 ;  /* 0x00007610ff437816 */ /* 0x000fe40000000043 */
[----:B------:R-:W-:-:S05]  /*1a700*/  @P0 LOP3.LUT R7, R7, R6, RZ, 0x3c, !PT ;  /* 0x0000000607070212 */ /* 0x000fca00078e3cff */
[----:B------:R-:W3:Y:S04]  /*1a710*/  @P0 LDG.E.U16 R66, desc[UR20][R6.64] ;  /* 0x0000001406420981 */ /* 0x000ee8000c1e1500 */
[----:B------:R-:W3:Y:S04]  /*1a720*/  LDL.LU.64 R52, [R1+0x1ea8] ;  /* 0x001ea80001347983 */ /* 0x000ee80000300a00 */
[----:B--2---:R0:W-:Y:S04]  /*1a730*/  STL [R1+0x988], R20 ;  /* 0x0009881401007387 */ /* 0x0041e80000100800 */
[----:B----4-:R2:W-:Y:S01]  /*1a740*/  STL [R1+0x98c], R21 ;  /* 0x00098c1501007387 */ /* 0x0105e20000100800 */
[----:B0-----:R-:W-:-:S03]  /*1a750*/  @P0 IMAD.MOV.U32 R20, RZ, RZ, R5 ;  /* 0x000000ffff140224 */ /* 0x001fc600078e0005 */
[----:B------:R-:W4:Y:S01]  /*1a760*/  LDL R5, [R1+0x11a0] ;  /* 0x0011a00001057983 */ /* 0x000f220000100800 */
[----:B--2---:R-:W-:-:S03]  /*1a770*/  @P0 IMAD.MOV.U32 R21, RZ, RZ, R4 ;  /* 0x000000ffff150224 */ /* 0x004fc600078e0004 */
[----:B------:R-:W2:Y:S04]  /*1a780*/  LDL R4, [R1+0x119c] ;  /* 0x00119c0001047983 */ /* 0x000ea80000100800 */
[----:B------:R-:W2:Y:S04]  /*1a790*/  @P0 LDG.E.U16 R67, desc[UR20][R20.64] ;  /* 0x0000001414430981 */ /* 0x000ea8000c1e1500 */
[----:B------:R-:W4:Y:S04]  /*1a7a0*/  LDL.LU.64 R20, [R1+0x1ea0] ;  /* 0x001ea00001147983 */ /* 0x000f280000300a00 */
[----:B------:R-:W4:Y:S01]  /*1a7b0*/  LDL.LU.64 R6, [R1+0x1e98] ;  /* 0x001e980001067983 */ /* 0x000f220000300a00 */
[----:B------:R-:W-:-:S03]  /*1a7c0*/  PRMT R65, RZ, 0x7610, R65 ;  /* 0x00007610ff417816 */ /* 0x000fc60000000041 */
[----:B---3--:R0:W-:Y:S01]  /*1a7d0*/  STL [R1+0x980], R66 ;  /* 0x0009804201007387 */ /* 0x0081e20000100800 */
[----:B------:R-:W-:Y:S01]  /*1a7e0*/  PRMT R64, RZ, 0x7610, R64 ;  /* 0x00007610ff407816 */ /* 0x000fe20000000040 */
[----:B0-----:R-:W-:Y:S02]  /*1a7f0*/  @P0 IMAD.MOV.U32 R66, RZ, RZ, R86 ;  /* 0x000000ffff420224 */ /* 0x001fe400078e0056 */
[----:B--2---:R0:W-:Y:S04]  /*1a800*/  STL [R1+0x984], R67 ;  /* 0x0009844301007387 */ /* 0x0041e80000100800 */
[----:B------:R-:W2:Y:S04]  /*1a810*/  LDL R84, [R1+0x11dc] ;  /* 0x0011dc0001547983 */ /* 0x000ea80000100800 */
[----:B------:R-:W3:Y:S01]  /*1a820*/  LDL R86, [R1+0x11e0] ;  /* 0x0011e00001567983 */ /* 0x000ee20000100800 */
[----:B0-----:R-:W-:-:S03]  /*1a830*/  @P0 IMAD.MOV.U32 R67, RZ, RZ, R85 ;  /* 0x000000ffff430224 */ /* 0x001fc600078e0055 */
[----:B------:R-:W2:Y:S01]  /*1a840*/  LDL R85, [R1+0x121c] ;  /* 0x00121c0001557983 */ /* 0x000ea20000100800 */
[----:B----4-:R-:W-:-:S03]  /*1a850*/  PRMT R7, RZ, 0x7610, R7 ;  /* 0x00007610ff077816 */ /* 0x010fc60000000007 */
[----:B------:R0:W4:Y:S02]  /*1a860*/  @P0 LDG.E.U16 R65, desc[UR20][R66.64] ;  /* 0x0000001442410981 */ /* 0x000124000c1e1500 */
[----:B0-----:R-:W-:Y:S02]  /*1a870*/  @P0 IMAD.MOV.U32 R66, RZ, RZ, R87 ;  /* 0x000000ffff420224 */ /* 0x001fe400078e0057 */
[----:B------:R-:W-:Y:S01]  /*1a880*/  @P0 IMAD.MOV.U32 R67, RZ, RZ, R8 ;  /* 0x000000ffff430224 */ /* 0x000fe200078e0008 */
[----:B------:R-:W2:Y:S01]  /*1a890*/  LDL R87, [R1+0x1220] ;  /* 0x0012200001577983 */ /* 0x000ea20000100800 */
[----:B------:R-:W-:-:S03]  /*1a8a0*/  @P0 IMAD.MOV.U32 R8, RZ, RZ, R88 ;  /* 0x000000ffff080224 */ /* 0x000fc600078e0058 */
[----:B------:R-:W2:Y:S04]  /*1a8b0*/  @P0 LDG.E.U16 R7, desc[UR20][R66.64] ;  /* 0x0000001442070981 */ /* 0x000ea8000c1e1500 */
[----:B------:R-:W3:Y:S01]  /*1a8c0*/  @P0 LDG.E.U16 R64, desc[UR20][R8.64] ;  /* 0x0000001408400981 */ /* 0x000ee2000c1e1500 */
[----:B------:R-:W-:-:S03]  /*1a8d0*/  PRMT R21, RZ, 0x7610, R21 ;  /* 0x00007610ff157816 */ /* 0x000fc60000000015 */
[----:B------:R-:W3:Y:S01]  /*1a8e0*/  LDL.LU R66, [R1+0x1e90] ;  /* 0x001e900001427983 */ /* 0x000ee20000300800 */
[----:B------:R-:W-:-:S03]  /*1a8f0*/  PRMT R20, RZ, 0x7610, R20 ;  /* 0x00007610ff147816 */ /* 0x000fc60000000014 */
[----:B--2---:R0:W-:Y:S04]  /*1a900*/  STL [R1+0x978], R7 ;  /* 0x0009780701007387 */ /* 0x0041e80000100800 */
[----:B------:R-:W2:Y:S04]  /*1a910*/  LDL R88, [R1+0x1258] ;  /* 0x0012580001587983 */ /* 0x000ea80000100800 */
[----:B0-----:R-:W2:Y:S04]  /*1a920*/  LDL R7, [R1+0x1254] ;  /* 0x0012540001077983 */ /* 0x001ea80000100800 */
[----:B------:R-:W2:Y:S04]  /*1a930*/  LDL.LU.64 R8, [R1+0x1e88] ;  /* 0x001e880001087983 */ /* 0x000ea80000300a00 */
[----:B---3--:R0:W-:Y:S04]  /*1a940*/  STL [R1+0x974], R64 ;  /* 0x0009744001007387 */ /* 0x0081e80000100800 */
[----:B----4-:R3:W-:Y:S01]  /*1a950*/  STL [R1+0x97c], R65 ;  /* 0x00097c4101007387 */ /* 0x0107e20000100800 */
[----:B0-----:R-:W-:-:S03]  /*1a960*/  @P0 IMAD.MOV.U32 R64, RZ, RZ, R69 ;  /* 0x000000ffff400224 */ /* 0x001fc600078e0045 */
[----:B------:R-:W4:Y:S01]  /*1a970*/  LDL R69, [R1+0x1290] ;  /* 0x0012900001457983 */ /* 0x000f220000100800 */
[----:B---3--:R-:W-:-:S03]  /*1a980*/  @P0 MOV R65, R68 ;  /* 0x0000004400410202 */ /* 0x008fc60000000f00 */
[----:B------:R-:W4:Y:S04]  /*1a990*/  LDL R68, [R1+0x128c] ;  /* 0x00128c0001447983 */ /* 0x000f280000100800 */
[----:B------:R0:W3:Y:S02]  /*1a9a0*/  @P0 LDG.E.U16 R21, desc[UR20][R64.64] ;  /* 0x0000001440150981 */ /* 0x0000e4000c1e1500 */
[----:B0-----:R-:W-:Y:S02]  /*1a9b0*/  @P0 IMAD.MOV.U32 R64, RZ, RZ, R89 ;  /* 0x000000ffff400224 */ /* 0x001fe400078e0059 */
[----:B------:R-:W-:Y:S01]  /*1a9c0*/  @P0 IMAD.MOV.U32 R65, RZ, RZ, R70 ;  /* 0x000000ffff410224 */ /* 0x000fe200078e0046 */
[----:B------:R-:W3:Y:S04]  /*1a9d0*/  LDL R89, [R1+0xae8] ;  /* 0x000ae80001597983 */ /* 0x000ee80000100800 */
[----:B------:R-:W3:Y:S04]  /*1a9e0*/  @P0 LDG.E.U16 R20, desc[UR20][R64.64] ;  /* 0x0000001440140981 */ /* 0x000ee8000c1e1500 */
[----:B------:R-:W4:Y:S01]  /*1a9f0*/  LDL R70, [R1+0xae4] ;  /* 0x000ae40001467983 */ /* 0x000f220000100800 */
[----:B------:R-:W-:-:S02]  /*1aa00*/  PRMT R66, RZ, 0x7610, R66 ;  /* 0x00007610ff427816 */ /* 0x000fc40000000042 */
[----:B--2---:R-:W-:Y:S01]  /*1aa10*/  PRMT R9, RZ, 0x7610, R9 ;  /* 0x00007610ff097816 */ /* 0x004fe20000000009 */
[----:B---3--:R0:W-:Y:S04]  /*1aa20*/  STL [R1+0x96c], R20 ;  /* 0x00096c1401007387 */ /* 0x0081e80000100800 */
[----:B------:R2:W-:Y:S04]  /*1aa30*/  STL [R1+0x970], R21 ;  /* 0x0009701501007387 */ /* 0x0005e80000100800 */
[----:B------:R-:W3:Y:S01]  /*1aa40*/  LDL R64, [R1+0xb64] ;  /* 0x000b640001407983 */ /* 0x000ee20000100800 */
[----:B0-----:R-:W-:-:S03]  /*1aa50*/  @P0 IMAD.MOV.U32 R20, RZ, RZ, R5 ;  /* 0x000000ffff140224 */ /* 0x001fc600078e0005 */
[----:B------:R-:W3:Y:S01]  /*1aa60*/  LDL R5, [R1+0xb28] ;  /* 0x000b280001057983 */ /* 0x000ee20000100800 */
[----:B--2---:R-:W-:-:S03]  /*1aa70*/  @P0 IMAD.MOV.U32 R21, RZ, RZ, R4 ;  /* 0x000000ffff150224 */ /* 0x004fc600078e0004 */
[----:B------:R-:W2:Y:S04]  /*1aa80*/  LDL R4, [R1+0xb24] ;  /* 0x000b240001047983 */ /* 0x000ea80000100800 */
[----:B------:R0:W2:Y:S04]  /*1aa90*/  @P0 LDG.E.U16 R9, desc[UR20][R20.64] ;  /* 0x0000001414090981 */ /* 0x0000a8000c1e1500 */
[----:B------:R-:W3:Y:S01]  /*1aaa0*/  LDL R65, [R1+0xb68] ;  /* 0x000b680001417983 */ /* 0x000ee20000100800 */
[----:B0-----:R-:W-:Y:S02]  /*1aab0*/  @P0 IMAD.MOV.U32 R20, RZ, RZ, R86 ;  /* 0x000000ffff140224 */ /* 0x001fe400078e0056 */
[----:B------:R-:W-:-:S05]  /*1aac0*/  @P0 IMAD.MOV.U32 R21, RZ, RZ, R84 ;  /* 0x000000ffff150224 */ /* 0x000fca00078e0054 */
[----:B------:R-:W3:Y:S01]  /*1aad0*/  @P0 LDG.E.U16 R66, desc[UR20][R20.64] ;  /* 0x0000001414420981 */ /* 0x000ee2000c1e1500 */
[----:B------:R-:W-:Y:S01]  /*1aae0*/  PRMT R6, RZ, 0x7610, R6 ;  /* 0x00007610ff067816 */ /* 0x000fe20000000006 */
[----:B------:R-:W-:Y:S02]  /*1aaf0*/  @P0 IMAD.MOV.U32 R67, RZ, RZ, R85 ;  /* 0x000000ffff430224 */ /* 0x000fe400078e0055 */
[----:B--2---:R-:W-:Y:S04]  /*1ab00*/  STL [R1+0x1cd8], R9 ;  /* 0x001cd80901007387 */ /* 0x004fe80000100800 */
[----:B------:R-:W2:Y:S04]  /*1ab10*/  LDL R84, [R1+0xba4] ;  /* 0x000ba40001547983 */ /* 0x000ea80000100800 */
[----:B------:R-:W2:Y:S04]  /*1ab20*/  LDL R86, [R1+0xba8] ;  /* 0x000ba80001567983 */ /* 0x000ea80000100800 */
[----:B------:R-:W2:Y:S04]  /*1ab30*/  LDL.LU.64 R20, [R1+0x1e80] ;  /* 0x001e800001147983 */ /* 0x000ea80000300a00 */
[----:B---3--:R0:W-:Y:S02]  /*1ab40*/  STL [R1+0x964], R66 ;  /* 0x0009644201007387 */ /* 0x0081e40000100800 */
[----:B0-----:R-:W-:-:S05]  /*1ab50*/  @P0 IMAD.MOV.U32 R66, RZ, RZ, R87 ;  /* 0x000000ffff420224 */ /* 0x001fca00078e0057 */
[----:B------:R-:W3:Y:S01]  /*1ab60*/  @P0 LDG.E.U16 R6, desc[UR20][R66.64] ;  /* 0x0000001442060981 */ /* 0x000ee2000c1e1500 */
[----:B----4-:R-:W-:-:S04]  /*1ab70*/  @P0 LOP3.LUT R69, R69, R68, RZ, 0x3c, !PT ;  /* 0x0000004445450212 */ /* 0x010fc800078e3cff */
[C---:B------:R-:W-:Y:S01]  /*1ab80*/  @P0 LOP3.LUT R68, R69.reuse, R68, RZ, 0x3c, !PT ;  /* 0x0000004445440212 */ /* 0x040fe200078e3cff */
[----:B------:R-:W4:Y:S03]  /*1ab90*/  LDL.LU R66, [R1+0x1e78] ;  /* 0x001e780001427983 */ /* 0x000f260000300800 */
[----:B------:R-:W-:Y:S01]  /*1aba0*/  @P0 LOP3.LUT R69, R69, R68, RZ, 0x3c, !PT ;  /* 0x0000004445450212 */ /* 0x000fe200078e3cff */
[----:B------:R-:W4:Y:S04]  /*1abb0*/  LDL R85, [R1+0xbe4] ;  /* 0x000be40001557983 */ /* 0x000f280000100800 */
[----:B------:R-:W4:Y:S01]  /*1abc0*/  LDL R87, [R1+0xbe8] ;  /* 0x000be80001577983 */ /* 0x000f220000100800 */
[----:B--2---:R-:W-:-:S02]  /*1abd0*/  PRMT R20, RZ, 0x7610, R20 ;  /* 0x00007610ff147816 */ /* 0x004fc40000000014 */
[----:B------:R-:W-:-:S04]  /*1abe0*/  PRMT R21, RZ, 0x7610, R21 ;  /* 0x00007610ff157816 */ /* 0x000fc80000000015 */
[----:B------:R-:W2:Y:S04]  /*1abf0*/  @P0 LDG.E.U16 R20, desc[UR20][R68.64] ;  /* 0x0000001444140981 */ /* 0x000ea8000c1e1500 */
[----:B---3--:R0:W-:Y:S02]  /*1ac00*/  STL [R1+0x960], R6 ;  /* 0x0009600601007387 */ /* 0x0081e40000100800 */
[----:B0-----:R-:W-:-:S05]  /*1ac10*/  @P0 IMAD.MOV.U32 R6, RZ, RZ, R88 ;  /* 0x000000ffff060224 */ /* 0x001fca00078e0058 */
[----:B------:R-:W3:Y:S01]  /*1ac20*/  @P0 LDG.E.U16 R21, desc[UR20][R6.64] ;  /* 0x0000001406150981 */ /* 0x000ee2000c1e1500 */
[----:B------:R-:W-:-:S03]  /*1ac30*/  PRMT R71, RZ, 0x7610, R71 ;  /* 0x00007610ff477816 */ /* 0x000fc60000000047 */
[----:B------:R-:W4:Y:S04]  /*1ac40*/  LDL.LU.64 R6, [R1+0x1e70] ;  /* 0x001e700001067983 */ /* 0x000f280000300a00 */
[----:B------:R-:W4:Y:S04]  /*1ac50*/  LDL R67, [R1+0xc24] ;  /* 0x000c240001437983 */ /* 0x000f280000100800 */
[----:B------:R-:W4:Y:S04]  /*1ac60*/  LDL R88, [R1+0xc28] ;  /* 0x000c280001587983 */ /* 0x000f280000100800 */
[----:B------:R-:W4:Y:S04]  /*1ac70*/  LDL R68, [R1+0xc64] ;  /* 0x000c640001447983 */ /* 0x000f280000100800 */
[----:B------:R-:W4:Y:S04]  /*1ac80*/  LDL R69, [R1+0xc68] ;  /* 0x000c680001457983 */ /* 0x000f280000100800 */
[----:B--2---:R0:W-:Y:S02]  /*1ac90*/  STL [R1+0x958], R20 ;  /* 0x0009581401007387 */ /* 0x0041e40000100800 */
[----:B0-----:R-:W-:-:S02]  /*1aca0*/  @P0 IMAD.MOV.U32 R20, RZ, RZ, R89 ;  /* 0x000000ffff140224 */ /* 0x001fc400078e0059 */
[----:B---3--:R0:W-:Y:S04]  /*1acb0*/  STL [R1+0x95c], R21 ;  /* 0x00095c1501007387 */ /* 0x0081e80000100800 */
[----:B------:R-:W2:Y:S01]  /*1acc0*/  LDL R89, [R1+0xca8] ;  /* 0x000ca80001597983 */ /* 0x000ea20000100800 */
[----:B0-----:R-:W-:-:S03]  /*1acd0*/  @P0 IMAD.MOV.U32 R21, RZ, RZ, R70 ;  /* 0x000000ffff150224 */ /* 0x001fc600078e0046 */
[----:B------:R-:W3:Y:S04]  /*1ace0*/  LDL R70, [R1+0xca4] ;  /* 0x000ca40001467983 */ /* 0x000ee80000100800 */
[----:B------:R0:W2:Y:S04]  /*1acf0*/  @P0 LDG.E.U16 R71, desc[UR20][R20.64] ;  /* 0x0000001414470981 */ /* 0x0000a8000c1e1500 */
[----:B------:R-:W0:Y:S01]  /*1ad00*/  LDL.LU.64 R20, [R1+0x1e68] ;  /* 0x001e680001147983 */ /* 0x000e220000300a00 */
[----:B------:R-:W-:Y:S02]  /*1ad10*/  @P0 LOP3.LUT R65, R65, R64, RZ, 0x3c, !PT ;  /* 0x0000004041410212 */ /* 0x000fe400078e3cff */
[----:B------:R-:W-:-:S02]  /*1ad20*/  @P0 LOP3.LUT R5, R5, R4, RZ, 0x3c, !PT ;  /* 0x0000000405050212 */ /* 0x000fc400078e3cff */
[----:B------:R-:W-:Y:S02]  /*1ad30*/  @P0 LOP3.LUT R64, R65, R64, RZ, 0x3c, !PT ;  /* 0x0000004041400212 */ /* 0x000fe400078e3cff */
[----:B------:R-:W-:Y:S02]  /*1ad40*/  @P0 LOP3.LUT R4, R5, R4, RZ, 0x3c, !PT ;  /* 0x0000000405040212 */ /* 0x000fe400078e3cff */
[----:B------:R-:W-:Y:S02]  /*1ad50*/  @P0 LOP3.LUT R65, R65, R64, RZ, 0x3c, !PT ;  /* 0x0000004041410212 */ /* 0x000fe400078e3cff */
[----:B----4-:R-:W-:Y:S02]  /*1ad60*/  PRMT R7, RZ, 0x7610, R7 ;  /* 0x00007610ff077816 */ /* 0x010fe40000000007 */
[----:B------:R-:W-:-:S05]  /*1ad70*/  @P0 LOP3.LUT R5, R5, R4, RZ, 0x3c, !PT ;  /* 0x0000000405050212 */ /* 0x000fca00078e3cff */
[----:B------:R-:W4:Y:S01]  /*1ad80*/  @P0 LDG.E.U16 R7, desc[UR20][R4.64] ;  /* 0x0000001404070981 */ /* 0x000f22000c1e1500 */
[----:B------:R-:W-:-:S03]  /*1ad90*/  PRMT R66, RZ, 0x7610, R66 ;  /* 0x00007610ff427816 */ /* 0x000fc60000000042 */
[----:B------:R-:W3:Y:S01]  /*1ada0*/  LDL.LU.64 R4, [R1+0x1e60] ;  /* 0x001e600001047983 */ /* 0x000ee20000300a00 */
[----:B0-----:R-:W-:Y:S02]  /*1adb0*/  PRMT R21, RZ, 0x7610, R21 ;  /* 0x00007610ff157816 */ /* 0x001fe40000000015 */
[----:B------:R-:W-:-:S04]  /*1adc0*/  PRMT R20, RZ, 0x7610, R20 ;  /* 0x00007610ff147816 */ /* 0x000fc80000000014 */
[----:B------:R0:W3:Y:S02]  /*1add0*/  @P0 LDG.E.U16 R21, desc[UR20][R64.64] ;  /* 0x0000001440150981 */ /* 0x0000e4000c1e1500 */
[----:B0-----:R-:W-:Y:S02]  /*1ade0*/  @P0 IMAD.MOV.U32 R64, RZ, RZ, R86 ;  /* 0x000000ffff400224 */ /* 0x001fe400078e0056 */
[----:B------:R-:W-:-:S05]  /*1adf0*/  @P0 IMAD.MOV.U32 R65, RZ, RZ, R84 ;  /* 0x000000ffff410224 */ /* 0x000fca00078e0054 */
[----:B------:R-:W3:Y:S04]  /*1ae00*/  @P0 LDG.E.U16 R20, desc[UR20][R64.64] ;  /* 0x0000001440140981 */ /* 0x000ee8000c1e1500 */
[----:B--2---:R0:W-:Y:S04]  /*1ae10*/  STL [R1+0x954], R71 ;  /* 0x0009544701007387 */ /* 0x0041e80000100800 */
[----:B0-----:R-:W2:Y:S04]  /*1ae20*/  LDL R71, [R1+0xce4] ;  /* 0x000ce40001477983 */ /* 0x001ea80000100800 */
[----:B----4-:R0:W-:Y:S04]  /*1ae30*/  STL [R1+0x950], R7 ;  /* 0x0009500701007387 */ /* 0x0101e80000100800 */
[----:B------:R-:W4:Y:S04]  /*1ae40*/  LDL R64, [R1+0xd24] ;  /* 0x000d240001407983 */ /* 0x000f280000100800 */
[----:B------:R-:W4:Y:S04]  /*1ae50*/  LDL R65, [R1+0xd28] ;  /* 0x000d280001417983 */ /* 0x000f280000100800 */
[----:B0-----:R-:W2:Y:S04]  /*1ae60*/  LDL R7, [R1+0xce8] ;  /* 0x000ce80001077983 */ /* 0x001ea80000100800 */
[----:B------:R-:W2:Y:S04]  /*1ae70*/  LDL R84, [R1+0xd64] ;  /* 0x000d640001547983 */ /* 0x000ea80000100800 */
[----:B------:R-:W2:Y:S04]  /*1ae80*/  LDL R86, [R1+0xd68] ;  /* 0x000d680001567983 */ /* 0x000ea80000100800 */
[----:B---3--:R0:W-:Y:S04]  /*1ae90*/  STL [R1+0x948], R20 ;  /* 0x0009481401007387 */ /* 0x0081e80000100800 */
[----:B------:R3:W-:Y:S01]  /*1aea0*/  STL [R1+0x94c], R21 ;  /* 0x00094c1501007387 */ /* 0x0007e20000100800 */
[----:B0-----:R-:W-:-:S02]  /*1aeb0*/  @P0 IMAD.MOV.U32 R20, RZ, RZ, R87 ;  /* 0x000000ffff140224 */ /* 0x001fc400078e0057 */
[----:B---3--:R-:W-:-:S05]  /*1aec0*/  @P0 IMAD.MOV.U32 R21, RZ, RZ, R85 ;  /* 0x000000ffff150224 */ /* 0x008fca00078e0055 */
[----:B------:R-:W3:Y:S04]  /*1aed0*/  @P0 LDG.E.U16 R66, desc[UR20][R20.64] ;  /* 0x0000001414420981 */ /* 0x000ee8000c1e1500 */
[----:B------:R-:W2:Y:S01]  /*1aee0*/  LDL.LU.64 R20, [R1+0x1e58] ;  /* 0x001e580001147983 */ /* 0x000ea20000300a00 */
[-C--:B------:R-:W-:Y:S02]  /*1aef0*/  @P0 LOP3.LUT R69, R69, R68.reuse, RZ, 0x3c, !PT ;  /* 0x0000004445450212 */ /* 0x080fe400078e3cff */
[----:B------:R-:W-:Y:S01]  /*1af00*/  PRMT R5, RZ, 0x7610, R5 ;  /* 0x00007610ff057816 */ /* 0x000fe20000000005 */
[----:B------:R-:W4:Y:S01]  /*1af10*/  LDL R85, [R1+0xda4] ;  /* 0x000da40001557983 */ /* 0x000f220000100800 */
[----:B------:R-:W-:-:S03]  /*1af20*/  @P0 LOP3.LUT R68, R69, R68, RZ, 0x3c, !PT ;  /* 0x0000004445440212 */ /* 0x000fc600078e3cff */
[----:B------:R-:W4:Y:S01]  /*1af30*/  LDL R87, [R1+0xda8] ;  /* 0x000da80001577983 */ /* 0x000f220000100800 */
[----:B------:R-:W-:-:S03]  /*1af40*/  @P0 LOP3.LUT R69, R69, R68, RZ, 0x3c, !PT ;  /* 0x0000004445450212 */ /* 0x000fc600078e3cff */
[----:B---3--:R0:W-:Y:S01]  /*1af50*/  STL [R1+0x944], R66 ;  /* 0x0009444201007387 */ /* 0x0081e20000100800 */
[----:B--2---:R-:W-:Y:S01]  /*1af60*/  PRMT R21, RZ, 0x7610, R21 ;  /* 0x00007610ff157816 */ /* 0x004fe20000000015 */
[----:B0-----:R-:W-:Y:S01]  /*1af70*/  @P0 IMAD.MOV.U32 R66, RZ, RZ, R88 ;  /* 0x000000ffff420224 */ /* 0x001fe200078e0058 */
[----:B------:R-:W-:-:S04]  /*1af80*/  PRMT R20, RZ, 0x7610, R20 ;  /* 0x00007610ff147816 */ /* 0x000fc80000000014 */
[----:B------:R0:W2:Y:S04]  /*1af90*/  @P0 LDG.E.U16 R21, desc[UR20][R68.64] ;  /* 0x0000001444150981 */ /* 0x0000a8000c1e1500 */
[----:B------:R-:W3:Y:S01]  /*1afa0*/  @P0 LDG.E.U16 R5, desc[UR20][R66.64] ;  /* 0x0000001442050981 */ /* 0x000ee2000c1e1500 */
[----:B0-----:R-:W-:Y:S02]  /*1afb0*/  @P0 IMAD.MOV.U32 R68, RZ, RZ, R89 ;  /* 0x000000ffff440224 */ /* 0x001fe400078e0059 */
[----:B------:R-:W-:Y:S01]  /*1afc0*/  @P0 IMAD.MOV.U32 R69, RZ, RZ, R70 ;  /* 0x000000ffff450224 */ /* 0x000fe200078e0046 */
[-C--:B----4-:R-:W-:Y:S01]  /*1afd0*/  @P0 LOP3.LUT R65, R65, R64.reuse, RZ, 0x3c, !PT ;  /* 0x0000004041410212 */ /* 0x090fe200078e3cff */
[----:B------:R-:W4:Y:S04]  /*1afe0*/  LDL.LU R66, [R1+0x1e50] ;  /* 0x001e500001427983 */ /* 0x000f280000300800 */
[----:B------:R-:W2:Y:S01]  /*1aff0*/  @P0 LDG.E.U16 R20, desc[UR20][R68.64] ;  /* 0x0000001444140981 */ /* 0x000ea2000c1e1500 */
[----:B------:R-:W-:-:S02]  /*1b000*/  @P0 LOP3.LUT R64, R65, R64, RZ, 0x3c, !PT ;  /* 0x0000004041400212 */ /* 0x000fc400078e3cff */
[----:B------:R-:W-:Y:S02]  /*1b010*/  PRMT R53, RZ, 0x7610, R53 ;  /* 0x00007610ff357816 */ /* 0x000fe40000000035 */
[----:B------:R-:W-:Y:S01]  /*1b020*/  @P0 LOP3.LUT R65, R65, R64, RZ, 0x3c, !PT ;  /* 0x0000004041410212 */ /* 0x000fe200078e3cff */
[----:B------:R-:W-:Y:S01]  /*1b030*/  @P0 IMAD.MOV.U32 R70, RZ, RZ, R7 ;  /* 0x000000ffff460224 */ /* 0x000fe200078e0007 */
[----:B------:R-:W-:Y:S02]  /*1b040*/  PRMT R6, RZ, 0x7610, R6 ;  /* 0x00007610ff067816 */ /* 0x000fe40000000006 */
[----:B------:R-:W-:Y:S01]  /*1b050*/  PRMT R52, RZ, 0x7610, R52 ;  /* 0x00007610ff347816 */ /* 0x000fe20000000034 */
[----:B------:R0:W4:Y:S04]  /*1b060*/  @P0 LDG.E.U16 R53, desc[UR20][R64.64] ;  /* 0x0000001440350981 */ /* 0x000128000c1e1500 */
[----:B------:R-:W4:Y:S01]  /*1b070*/  @P0 LDG.E.U16 R6, desc[UR20][R70.64] ;  /* 0x0000001446060981 */ /* 0x000f22000c1e1500 */
[----:B0-----:R-:W-:-:S02]  /*1b080*/  @P0 IMAD.MOV.U32 R64, RZ, RZ, R86 ;  /* 0x000000ffff400224 */ /* 0x001fc400078e0056 */
[----:B------:R-:W-:-:S05]  /*1b090*/  @P0 IMAD.MOV.U32 R65, RZ, RZ, R84 ;  /* 0x000000ffff410224 */ /* 0x000fca00078e0054 */
[----:B------:R-:W4:Y:S04]  /*1b0a0*/  @P0 LDG.E.U16 R52, desc[UR20][R64.64] ;  /* 0x0000001440340981 */ /* 0x000f28000c1e1500 */
[----:B---3--:R0:W-:Y:S04]  /*1b0b0*/  STL [R1+0x940], R5 ;  /* 0x0009400501007387 */ /* 0x0081e80000100800 */
[----:B------:R-:W3:Y:S04]  /*1b0c0*/  LDL R88, [R1+0xde8] ;  /* 0x000de80001587983 */ /* 0x000ee80000100800 */
[----:B0-----:R-:W3:Y:S04]  /*1b0d0*/  LDL R5, [R1+0xde4] ;  /* 0x000de40001057983 */ /* 0x001ee80000100800 */
[----:B------:R-:W3:Y:S04]  /*1b0e0*/  LDL.LU R68, [R1+0x1e4c] ;  /* 0x001e4c0001447983 */ /* 0x000ee80000300800 */
[----:B--2---:R0:W-:Y:S04]  /*1b0f0*/  STL [R1+0x938], R20 ;  /* 0x0009381401007387 */ /* 0x0041e80000100800 */
[----:B0-----:R-:W2:Y:S04]  /*1b100*/  LDL R20, [R1+0xe24] ;  /* 0x000e240001147983 */ /* 0x001ea80000100800 */
[----:B------:R0:W-:Y:S04]  /*1b110*/  STL [R1+0x93c], R21 ;  /* 0x00093c1501007387 */ /* 0x0001e80000100800 */
[----:B------:R-:W2:Y:S04]  /*1b120*/  LDL R67, [R1+0xe64] ;  /* 0x000e640001437983 */ /* 0x000ea80000100800 */
[----:B------:R-:W2:Y:S04]  /*1b130*/  LDL R89, [R1+0xe68] ;  /* 0x000e680001597983 */ /* 0x000ea80000100800 */
[----:B0-----:R-:W2:Y:S04]  /*1b140*/  LDL R21, [R1+0xe28] ;  /* 0x000e280001157983 */ /* 0x001ea80000100800 */
[----:B------:R-:W2:Y:S04]  /*1b150*/  LDL.LU R70, [R1+0x1e48] ;  /* 0x001e480001467983 */ /* 0x000ea80000300800 */
[----:B------:R-:W2:Y:S04]  /*1b160*/  LDL R69, [R1+0xea4] ;  /* 0x000ea40001457983 */ /* 0x000ea80000100800 */
[----:B------:R-:W2:Y:S04]  /*1b170*/  LDL R71, [R1+0xea8] ;  /* 0x000ea80001477983 */ /* 0x000ea80000100800 */
[----:B----4-:R0:W-:Y:S01]  /*1b180*/  STL [R1+0x934], R6 ;  /* 0x0009340601007387 */ /* 0x0101e20000100800 */
[----:B------:R-:W-:-:S03]  /*1b190*/  PRMT R4, RZ, 0x7610, R4 ;  /* 0x00007610ff047816 */ /* 0x000fc60000000004 */
[----:B------:R-:W4:Y:S04]  /*1b1a0*/  LDL R7, [R1+0xee8] ;  /* 0x000ee80001077983 */ /* 0x000f280000100800 */
[----:B------:R-:W4:Y:S04]  /*1b1b0*/  LDL R84, [R1+0xf24] ;  /* 0x000f240001547983 */ /* 0x000f280000100800 */
[----:B0-----:R-:W4:Y:S04]  /*1b1c0*/  LDL R6, [R1+0xee4] ;  /* 0x000ee40001067983 */ /* 0x001f280000100800 */
[----:B------:R-:W4:Y:S04]  /*1b1d0*/  LDL R86, [R1+0xf28] ;  /* 0x000f280001567983 */ /* 0x000f280000100800 */
[----:B------:R-:W4:Y:S04]  /*1b1e0*/  LDL.LU.64 R64, [R1+0x1e40] ;  /* 0x001e400001407983 */ /* 0x000f280000300a00 */
[----:B------:R0:W-:Y:S04]  /*1b1f0*/  STL [R1+0x92c], R52 ;  /* 0x00092c3401007387 */ /* 0x0001e80000100800 */
[----:B------:R1:W-:Y:S01]  /*1b200*/  STL [R1+0x930], R53 ;  /* 0x0009303501007387 */ /* 0x0003e20000100800 */
[----:B------:R-:W-:Y:S01]  /*1b210*/  PRMT R9, RZ, 0x7610, R9 ;  /* 0x00007610ff097816 */ /* 0x000fe20000000009 */
[----:B0-----:R-:W-:Y:S01]  /*1b220*/  @P0 IMAD.MOV.U32 R52, RZ, RZ, R87 ;  /* 0x000000ffff340224 */ /* 0x001fe200078e0057 */
[----:B------:R-:W-:Y:S01]  /*1b230*/  PRMT R66, RZ, 0x7610, R66 ;  /* 0x00007610ff427816 */ /* 0x000fe20000000042 */
[----:B------:R-:W4:Y:S01]  /*1b240*/  LDL R87, [R1+0xf68] ;  /* 0x000f680001577983 */ /* 0x000f220000100800 */
[----:B-1----:R-:W-:-:S03]  /*1b250*/  @P0 IMAD.MOV.U32 R53, RZ, RZ, R85 ;  /* 0x000000ffff350224 */ /* 0x002fc600078e0055 */
[----:B------:R-:W4:Y:S04]  /*1b260*/  LDL R85, [R1+0xf64] ;  /* 0x000f640001557983 */ /* 0x000f280000100800 */
[----:B------:R3:W4:Y:S02]  /*1b270*/  @P0 LDG.E.U16 R4, desc[UR20][R52.64] ;  /* 0x0000001434040981 */ /* 0x000724000c1e1500 */
[----:B---3--:R-:W-:Y:S02]  /*1b280*/  @P0 IMAD.MOV.U32 R52, RZ, RZ, R88 ;  /* 0x000000ffff340224 */ /* 0x008fe400078e0058 */
[----:B------:R-:W-:-:S05]  /*1b290*/  @P0 IMAD.MOV.U32 R53, RZ, RZ, R5 ;  /* 0x000000ffff350224 */ /* 0x000fca00078e0005 */
[----:B------:R-:W3:Y:S01]  /*1b2a0*/  @P0 LDG.E.U16 R9, desc[UR20][R52.64] ;  /* 0x0000001434090981 */ /* 0x000ee2000c1e1500 */
[----:B--2---:R-:W-:-:S04]  /*1b2b0*/  @P0 LOP3.LUT R21, R21, R20, RZ, 0x3c, !PT ;  /* 0x0000001415150212 */ /* 0x004fc800078e3cff */
[----:B------:R-:W-:-:S04]  /*1b2c0*/  @P0 LOP3.LUT R20, R21, R20, RZ, 0x3c, !PT ;  /* 0x0000001415140212 */ /* 0x000fc800078e3cff */
[----:B------:R-:W-:-:S05]  /*1b2d0*/  @P0 LOP3.LUT R21, R21, R20, RZ, 0x3c, !PT ;  /* 0x0000001415150212 */ /* 0x000fca00078e3cff */
[----:B------:R-:W2:Y:S01]  /*1b2e0*/  @P0 LDG.E.U16 R66, desc[UR20][R20.64] ;  /* 0x0000001414420981 */ /* 0x000ea2000c1e1500 */
[----:B------:R-:W-:-:S03]  /*1b2f0*/  PRMT R68, RZ, 0x7610, R68 ;  /* 0x00007610ff447816 */ /* 0x000fc60000000044 */
[----:B----4-:R0:W-:Y:S04]  /*1b300*/  STL [R1+0x928], R4 ;  /* 0x0009280401007387 */ /* 0x0101e80000100800 */
[----:B------:R-:W4:Y:S04]  /*1b310*/  LDL R5, [R1+0xfa8] ;  /* 0x000fa80001057983 */ /* 0x000f280000100800 */
[----:B0-----:R-:W4:Y:S04]  /*1b320*/  LDL R4, [R1+0xfa4] ;  /* 0x000fa40001047983 */ /* 0x001f280000100800 */
[----:B------:R-:W4:Y:S04]  /*1b330*/  LDL.LU.64 R52, [R1+0x1e38] ;  /* 0x001e380001347983 */ /* 0x000f280000300a00 */
[----:B---3--:R0:W-:Y:S04]  /*1b340*/  STL [R1+0x924], R9 ;  /* 0x0009240901007387 */ /* 0x0081e80000100800 */
[----:B------:R-:W3:Y:S04]  /*1b350*/  LDL R88, [R1+0xfe8] ;  /* 0x000fe80001587983 */ /* 0x000ee80000100800 */
[----:B0-----:R-:W3:Y:S04]  /*1b360*/  LDL R9, [R1+0xfe4] ;  /* 0x000fe40001097983 */ /* 0x001ee80000100800 */
[----:B------:R-:W3:Y:S04]  /*1b370*/  LDL.LU.64 R20, [R1+0x1e30] ;  /* 0x001e300001147983 */ /* 0x000ee80000300a00 */
[----:B--2---:R0:W-:Y:S02]  /*1b380*/  STL [R1+0x920], R66 ;  /* 0x0009204201007387 */ /* 0x0041e40000100800 */
[----:B0-----:R-:W-:-:S05]  /*1b390*/  @P0 IMAD.MOV.U32 R66, RZ, RZ, R89 ;  /* 0x000000ffff420224 */ /* 0x001fca00078e0059 */
[----:B------:R-:W2:Y:S01]  /*1b3a0*/  @P0 LDG.E.U16 R68, desc[UR20][R66.64] ;  /* 0x0000001442440981 */ /* 0x000ea2000c1e1500 */
[----:B------:R-:W-:-:S04]  /*1b3b0*/  @P0 LOP3.LUT R7, R7, R6, RZ, 0x3c, !PT ;  /* 0x0000000607070212 */ /* 0x000fc800078e3cff */
[C---:B------:R-:W-:Y:S02]  /*1b3c0*/  @P0 LOP3.LUT R6, R7.reuse, R6, RZ, 0x3c, !PT ;  /* 0x0000000607060212 */ /* 0x040fe400078e3cff */
[----:B------:R-:W-:Y:S01]  /*1b3d0*/  PRMT R49, RZ, 0x7610, R49 ;  /* 0x00007610ff317816 */ /* 0x000fe20000000031 */
[----:B------:R-:W3:Y:S01]  /*1b3e0*/  LDL.LU.64 R66, [R1+0x1e28] ;  /* 0x001e280001427983 */ /* 0x000ee20000300a00 */
[----:B------:R-:W-:Y:S02]  /*1b3f0*/  PRMT R70, RZ, 0x7610, R70 ;  /* 0x00007610ff467816 */ /* 0x000fe40000000046 */
[----:B------:R-:W-:Y:S01]  /*1b400*/  @P0 LOP3.LUT R7, R7, R6, RZ, 0x3c, !PT ;  /* 0x0000000607070212 */ /* 0x000fe200078e3cff */
[----:B------:R-:W3:Y:S04]  /*1b410*/  LDL R89, [R1+0x1024] ;  /* 0x0010240001597983 */ /* 0x000ee80000100800 */
[----:B------:R-:W3:Y:S04]  /*1b420*/  @P0 LDG.E.U16 R49, desc[UR20][R6.64] ;  /* 0x0000001406310981 */ /* 0x000ee8000c1e1500 */
[----:B--2---:R0:W-:Y:S02]  /*1b430*/  STL [R1+0x91c], R68 ;  /* 0x00091c4401007387 */ /* 0x0041e40000100800 */
[----:B0-----:R-:W-:-:S05]  /*1b440*/  @P0 IMAD.MOV.U32 R68, RZ, RZ, R71 ;  /* 0x000000ffff440224 */ /* 0x001fca00078e0047 */
[----:B------:R-:W2:Y:S01]  /*1b450*/  @P0 LDG.E.U16 R70, desc[UR20][R68.64] ;  /* 0x0000001444460981 */ /* 0x000ea2000c1e1500 */
[-C--:B----4-:R-:W-:Y:S01]  /*1b460*/  @P0 LOP3.LUT R5, R5, R4.reuse, RZ, 0x3c, !PT ;  /* 0x0000000405050212 */ /* 0x090fe200078e3cff */
[----:B------:R-:W-:Y:S01]  /*1b470*/  @P0 IMAD.MOV.U32 R71, RZ, RZ, R84 ;  /* 0x000000ffff470224 */ /* 0x000fe200078e0054 */
[----:B------:R-:W-:Y:S02]  /*1b480*/  PRMT R81, RZ, 0x7610, R81 ;  /* 0x00007610ff517816 */ /* 0x000fe40000000051 */
[----:B------:R-:W-:Y:S01]  /*1b490*/  @P0 LOP3.LUT R4, R5, R4, RZ, 0x3c, !PT ;  /* 0x0000000405040212 */ /* 0x000fe200078e3cff */
[----:B------:R-:W4:Y:S04]  /*1b4a0*/  LDL.LU.64 R68, [R1+0x1e20] ;  /* 0x001e200001447983 */ /* 0x000f280000300a00 */
[----:B------:R-:W4:Y:S04]  /*1b4b0*/  LDL R6, [R1+0x10a4] ;  /* 0x0010a40001067983 */ /* 0x000f280000100800 */
[----:B------:R-:W4:Y:S04]  /*1b4c0*/  LDL R7, [R1+0x10a8] ;  /* 0x0010a80001077983 */ /* 0x000f280000100800 */
[----:B---3--:R-:W-:Y:S01]  /*1b4d0*/  STL [R1+0x1c84], R49 ;  /* 0x001c843101007387 */ /* 0x008fe20000100800 */
[----:B------:R-:W-:Y:S01]  /*1b4e0*/  PRMT R19, RZ, 0x7610, R19 ;  /* 0x00007610ff137816 */ /* 0x000fe20000000013 */
[----:B------:R-:W-:Y:S01]  /*1b4f0*/  @P0 IMAD.MOV.U32 R84, RZ, RZ, R87 ;  /* 0x000000ffff540224 */ /* 0x000fe200078e0057 */
[----:B------:R-:W-:-:S02]  /*1b500*/  PRMT R48, RZ, 0x7610, R48 ;  /* 0x00007610ff307816 */ /* 0x000fc40000000030 */
[----:B------:R-:W-:Y:S02]  /*1b510*/  @P0 LOP3.LUT R5, R5, R4, RZ, 0x3c, !PT ;  /* 0x0000000405050212 */ /* 0x000fe400078e3cff */
[----:B------:R-:W3:Y:S04]  /*1b520*/  @P0 LDG.E.U16 R19, desc[UR20][R84.64] ;  /* 0x0000001454130981 */ /* 0x000ee8000c1e1500 */
[----:B------:R-:W3:Y:S04]  /*1b530*/  @P0 LDG.E.U16 R48, desc[UR20][R4.64] ;  /* 0x0000001404300981 */ /* 0x000ee8000c1e1500 */
[----:B--2---:R0:W-:Y:S02]  /*1b540*/  STL [R1+0x918], R70 ;  /* 0x0009184601007387 */ /* 0x0041e40000100800 */
[----:B0-----:R-:W-:-:S05]  /*1b550*/  @P0 IMAD.MOV.U32 R70, RZ, RZ, R86 ;  /* 0x000000ffff460224 */ /* 0x001fca00078e0056 */
[----:B------:R-:W2:Y:S01]  /*1b560*/  @P0 LDG.E.U16 R81, desc[UR20][R70.64] ;  /* 0x0000001446510981 */ /* 0x000ea2000c1e1500 */
[----:B------:R-:W-:Y:S01]  /*1b570*/  PRMT R18, RZ, 0x7610, R18 ;  /* 0x00007610ff127816 */ /* 0x000fe20000000012 */
[----:B------:R-:W-:Y:S02]  /*1b580*/  @P0 IMAD.MOV.U32 R49, RZ, RZ, R9 ;  /* 0x000000ffff310224 */ /* 0x000fe400078e0009 */
[----:B------:R-:W3:Y:S04]  /*1b590*/  LDL.LU.64 R70, [R1+0x1e18] ;  /* 0x001e180001467983 */ /* 0x000ee80000300a00 */
[----:B------:R-:W4:Y:S04]  /*1b5a0*/  LDL R86, [R1+0x10e4] ;  /* 0x0010e40001567983 */ /* 0x000f280000100800 */
[----:B--2---:R-:W-:Y:S04]  /*1b5b0*/  STL [R1+0x1c88], R81 ;  /* 0x001c885101007387 */ /* 0x004fe80000100800 */
[----:B------:R-:W2:Y:S04]  /*1b5c0*/  LDL.LU.64 R84, [R1+0x1e10] ;  /* 0x001e100001547983 */ /* 0x000ea80000300a00 */
[----:B------:R-:W2:Y:S04]  /*1b5d0*/  LDL R87, [R1+0x1124] ;  /* 0x0011240001577983 */ /* 0x000ea80000100800 */
[----:B---3--:R0:W-:Y:S04]  /*1b5e0*/  STL [R1+0x1c8c], R19 ;  /* 0x001c8c1301007387 */ /* 0x0081e80000100800 */
[----:B------:R-:W3:Y:S04]  /*1b5f0*/  LDL.LU.64 R4, [R1+0x1e08] ;  /* 0x001e080001047983 */ /* 0x000ee80000300a00 */
[----:B------:R1:W-:Y:S01]  /*1b600*/  STL [R1+0x1c90], R48 ;  /* 0x001c903001007387 */ /* 0x0003e20000100800 */
[----:B------:R-:W-:-:S03]  /*1b610*/  PRMT R51, RZ, 0x7610, R51 ;  /* 0x00007610ff337816 */ /* 0x000fc60000000033 */
[----:B0-----:R-:W2:Y:S01]  /*1b620*/  LDL R19, [R1+0x11a8] ;  /* 0x0011a80001137983 */ /* 0x001ea20000100800 */
[----:B-1----:R-:W-:-:S05]  /*1b630*/  @P0 IMAD.MOV.U32 R48, RZ, RZ, R88 ;  /* 0x000000ffff300224 */ /* 0x002fca00078e0058 */
[----:B------:R-:W2:Y:S01]  /*1b640*/  @P0 LDG.E.U16 R18, desc[UR20][R48.64] ;  /* 0x0000001430120981 */ /* 0x000ea2000c1e1500 */
[----:B------:R-:W-:-:S05]  /*1b650*/  @P0 IMAD.MOV.U32 R88, RZ, RZ, R32 ;  /* 0x000000ffff580224 */ /* 0x000fca00078e0020 */
[----:B------:R-:W3:Y:S04]  /*1b660*/  @P0 LDG.E.U16 R51, desc[UR20][R88.64] ;  /* 0x0000001458330981 */ /* 0x000ee8000c1e1500 */
[----:B------:R-:W3:Y:S04]  /*1b670*/  LDL R48, [R1+0x11a4] ;  /* 0x0011a40001307983 */ /* 0x000ee80000100800 */
[----:B--2---:R-:W-:Y:S04]  /*1b680*/  STL [R1+0x1c94], R18 ;  /* 0x001c941201007387 */ /* 0x004fe80000100800 */
[----:B------:R-:W2:Y:S04]  /*1b690*/  LDL.LU R32, [R1+0x1e00] ;  /* 0x001e000001207983 */ /* 0x000ea80000300800 */
[----:B------:R-:W2:Y:S01]  /*1b6a0*/  LDL.LU.64 R88, [R1+0x1df8] ;  /* 0x001df80001587983 */ /* 0x000ea20000300a00 */
[----:B------:R-:W-:-:S03]  /*1b6b0*/  PRMT R92, RZ, 0x7610, R92 ;  /* 0x00007610ff5c7816 */ /* 0x000fc6000000005c */
[----:B------:R-:W2:Y:S04]  /*1b6c0*/  LDL R81, [R1+0x11e4] ;  /* 0x0011e40001517983 */ /* 0x000ea80000100800 */
[----:B---3--:R-:W-:Y:S01]  /*1b6d0*/  STL [R1+0x1c98], R51 ;  /* 0x001c983301007387 */ /* 0x008fe20000100800 */
[----:B----4-:R-:W-:-:S03]  /*1b6e0*/  @P0 LOP3.LUT R7, R7, R6, RZ, 0x3c, !PT ;  /* 0x0000000607070212 */ /* 0x010fc600078e3cff */
[----:B--2---:R-:W2:Y:S04]  /*1b6f0*/  @P0 LDG.E.U16 R92, desc[UR20][R88.64] ;  /* 0x00000014585c0981 */ /* 0x004ea8000c1e1500 */
[----:B------:R-:W3:Y:S01]  /*1b700*/  LDL.LU.64 R88, [R1+0x1df0] ;  /* 0x001df00001587983 */ /* 0x000ee20000300a00 */
[C---:B------:R-:W-:Y:S02]  /*1b710*/  @P0 LOP3.LUT R6, R7.reuse, R6, RZ, 0x3c, !PT ;  /* 0x0000000607060212 */ /* 0x040fe400078e3cff */
[----:B------:R-:W-:Y:S02]  /*1b720*/  PRMT R91, RZ, 0x7610, R91 ;  /* 0x00007610ff5b7816 */ /* 0x000fe4000000005b */
[----:B------:R-:W-:-:S05]  /*1b730*/  @P0 LOP3.LUT R7, R7, R6, RZ, 0x3c, !PT ;  /* 0x0000000607070212 */ /* 0x000fca00078e3cff */
[----:B------:R0:W4:Y:S02]  /*1b740*/  @P0 LDG.E.U16 R91, desc[UR20][R6.64] ;  /* 0x00000014065b0981 */ /* 0x000124000c1e1500 */
[----:B0-----:R-:W-:Y:S02]  /*1b750*/  @P0 IMAD.MOV.U32 R6, RZ, RZ, R54 ;  /* 0x000000ffff060224 */ /* 0x001fe400078e0036 */
[----:B------:R-:W-:Y:S01]  /*1b760*/  @P0 IMAD.MOV.U32 R7, RZ, RZ, R86 ;  /* 0x000000ffff070224 */ /* 0x000fe200078e0056 */
[----:B---3--:R-:W-:-:S06]  /*1b770*/  PRMT R89, RZ, 0x7610, R89 ;  /* 0x00007610ff597816 */ /* 0x008fcc0000000059 */
[----:B------:R-:W3:Y:S01]  /*1b780*/  @P0 LDG.E.U16 R89, desc[UR20][R6.64] ;  /* 0x0000001406590981 */ /* 0x000ee2000c1e1500 */
[----:B------:R-:W-:Y:S01]  /*1b790*/  PRMT R32, RZ, 0x7610, R32 ;  /* 0x00007610ff207816 */ /* 0x000fe20000000020 */
[----:B------:R-:W-:Y:S02]  /*1b7a0*/  @P0 IMAD.MOV.U32 R86, RZ, RZ, R5 ;  /* 0x000000ffff560224 */ /* 0x000fe400078e0005 */
[----:B--2---:R0:W-:Y:S04]  /*1b7b0*/  STL [R1+0x1c9c], R92 ;  /* 0x001c9c5c01007387 */ /* 0x0041e80000100800 */
[----:B----4-:R-:W-:Y:S04]  /*1b7c0*/  STL [R1+0x1ca0], R91 ;  /* 0x001ca05b01007387 */ /* 0x010fe80000100800 */
[----:B------:R-:W2:Y:S04]  /*1b7d0*/  LDL.LU R54, [R1+0x1de8] ;  /* 0x001de80001367983 */ /* 0x000ea80000300800 */
[----:B------:R-:W4:Y:S04]  /*1b7e0*/  LDL R49, [R1+0x125c] ;  /* 0x00125c0001317983 */ /* 0x000f280000100800 */
[----:B------:R-:W2:Y:S04]  /*1b7f0*/  LDL.LU.64 R6, [R1+0x1de0] ;  /* 0x001de00001067983 */ /* 0x000ea80000300a00 */
[----:B------:R-:W2:Y:S04]  /*1b800*/  @P0 LDG.E.U16 R32, desc[UR20][R86.64] ;  /* 0x0000001456200981 */ /* 0x000ea8000c1e1500 */
[----:B---3--:R1:W-:Y:S04]  /*1b810*/  STL [R1+0x1ca4], R89 ;  /* 0x001ca45901007387 */ /* 0x0083e80000100800 */
[----:B------:R-:W3:Y:S04]  /*1b820*/  LDL.LU R5, [R1+0x1dd8] ;  /* 0x001dd80001057983 */ /* 0x000ee80000300800 */
[----:B0-----:R-:W3:Y:S04]  /*1b830*/  LDL R92, [R1+0x1294] ;  /* 0x00129400015c7983 */ /* 0x001ee80000100800 */
[----:B------:R-:W3:Y:S01]  /*1b840*/  LDL.LU.64 R86, [R1+0x1dd0] ;  /* 0x001dd00001567983 */ /* 0x000ee20000300a00 */
[----:B------:R-:W-:-:S03]  /*1b850*/  PRMT R88, RZ, 0x7610, R88 ;  /* 0x00007610ff587816 */ /* 0x000fc60000000058 */
[----:B------:R-:W4:Y:S04]  /*1b860*/  LDL R51, [R1+0xaec] ;  /* 0x000aec0001337983 */ /* 0x000f280000100800 */
[----:B------:R-:W4:Y:S04]  /*1b870*/  LDL R18, [R1+0xaf0] ;  /* 0x000af00001127983 */ /* 0x000f280000100800 */
[----:B--2---:R-:W-:Y:S04]  /*1b880*/  STL [R1+0x1ca8], R32 ;  /* 0x001ca82001007387 */ /* 0x004fe80000100800 */
[----:B---3--:R-:W2:Y:S04]  /*1b890*/  @P0 LDG.E.U16 R88, desc[UR20][R86.64] ;  /* 0x0000001456580981 */ /* 0x008ea8000c1e1500 */
[----:B------:R-:W3:Y:S01]  /*1b8a0*/  LDL.LU.64 R86, [R1+0x1dc8] ;  /* 0x001dc80001567983 */ /* 0x000ee20000300a00 */
[----:B------:R-:W-:Y:S01]  /*1b8b0*/  PRMT R54, RZ, 0x7610, R54 ;  /* 0x00007610ff367816 */ /* 0x000fe20000000036 */
[----:B-1----:R-:W-:-:S02]  /*1b8c0*/  @P0 IMAD.MOV.U32 R89, RZ, RZ, R48 ;  /* 0x000000ffff590224 */ /* 0x002fc400078e0030 */
[----:B------:R-:W4:Y:S04]  /*1b8d0*/  LDL R9, [R1+0xb2c] ;  /* 0x000b2c0001097983 */ /* 0x000f280000100800 */
[----:B--2---:R0:W-:Y:S02]  /*1b8e0*/  STL [R1+0x1cac], R88 ;  /* 0x001cac5801007387 */ /* 0x0041e40000100800 */
[----:B0-----:R-:W-:Y:S01]  /*1b8f0*/  @P0 IMAD.MOV.U32 R88, RZ, RZ, R19 ;  /* 0x000000ffff580224 */ /* 0x001fe200078e0013 */
[----:B---3--:R-:W-:-:S04]  /*1b900*/  PRMT R87, RZ, 0x7610, R87 ;  /* 0x00007610ff577816 */ /* 0x008fc80000000057 */
[----:B------:R0:W2:Y:S02]  /*1b910*/  @P0 LDG.E.U16 R54, desc[UR20][R88.64] ;  /* 0x0000001458360981 */ /* 0x0000a4000c1e1500 */
[----:B0-----:R-:W-:Y:S02]  /*1b920*/  @P0 IMAD.MOV.U32 R88, RZ, RZ, R8 ;  /* 0x000000ffff580224 */ /* 0x001fe400078e0008 */
[----:B------:R-:W-:-:S05]  /*1b930*/  @P0 IMAD.MOV.U32 R89, RZ, RZ, R81 ;  /* 0x000000ffff590224 */ /* 0x000fca00078e0051 */
[----:B------:R0:W3:Y:S01]  /*1b940*/  @P0 LDG.E.U16 R87, desc[UR20][R88.64] ;  /* 0x0000001458570981 */ /* 0x0000e2000c1e1500 */
[----:B------:R-:W-:Y:S01]  /*1b950*/  PRMT R86, RZ, 0x7610, R86 ;  /* 0x00007610ff567816 */ /* 0x000fe20000000056 */
[----:B0-----:R-:W-:Y:S02]  /*1b960*/  @P0 IMAD.MOV.U32 R88, RZ, RZ, R6 ;  /* 0x000000ffff580224 */ /* 0x001fe400078e0006 */
[----:B------:R-:W-:-:S05]  /*1b970*/  @P0 IMAD.MOV.U32 R89, RZ, RZ, R7 ;  /* 0x000000ffff590224 */ /* 0x000fca00078e0007 */
[----:B------:R-:W4:Y:S04]  /*1b980*/  @P0 LDG.E.U16 R86, desc[UR20][R88.64] ;  /* 0x0000001458560981 */ /* 0x000f28000c1e1500 */
[----:B--2---:R-:W-:Y:S04]  /*1b990*/  STL [R1+0x1cb0], R54 ;  /* 0x001cb03601007387 */ /* 0x004fe80000100800 */
[----:B------:R-:W2:Y:S04]  /*1b9a0*/  LDL.LU R8, [R1+0x1dc4] ;  /* 0x001dc40001087983 */ /* 0x000ea80000300800 */
[----:B---3--:R0:W-:Y:S04]  /*1b9b0*/  STL [R1+0x1cb4], R87 ;  /* 0x001cb45701007387 */ /* 0x0081e80000100800 */
[----:B------:R-:W3:Y:S04]  /*1b9c0*/  LDL.LU R7, [R1+0x1dc0] ;  /* 0x001dc00001077983 */ /* 0x000ee80000300800 */
[----:B------:R-:W3:Y:S01]  /*1b9d0*/  LDL.LU R6, [R1+0x1dbc] ;  /* 0x001dbc0001067983 */ /* 0x000ee20000300800 */
[----:B0-----:R-:W-:-:S03]  /*1b9e0*/  @P0 IMAD.MOV.U32 R87, RZ, RZ, R92 ;  /* 0x000000ffff570224 */ /* 0x001fc600078e005c */
[----:B------:R-:W3:Y:S04]  /*1b9f0*/  LDL R48, [R1+0xbac] ;  /* 0x000bac0001307983 */ /* 0x000ee80000100800 */
[----:B------:R-:W3:Y:S04]  /*1ba00*/  LDL R19, [R1+0xbec] ;  /* 0x000bec0001137983 */ /* 0x000ee80000100800 */
[----:B------:R-:W3:Y:S01]  /*1ba10*/  LDL R81, [R1+0xbf0] ;  /* 0x000bf00001517983 */ /* 0x000ee20000100800 */
[----:B------:R-:W-:-:S03]  /*1ba20*/  PRMT R5, RZ, 0x7610, R5 ;  /* 0x00007610ff057816 */ /* 0x000fc60000000005 */
[----:B----4-:R0:W-:Y:S01]  /*1ba30*/  STL [R1+0x1cb8], R86 ;  /* 0x001cb85601007387 */ /* 0x0101e20000100800 */
[----:B------:R-:W-:Y:S02]  /*1ba40*/  @P0 IMAD.MOV.U32 R88, RZ, RZ, R4 ;  /* 0x000000ffff580224 */ /* 0x000fe400078e0004 */
[----:B------:R-:W-:Y:S01]  /*1ba50*/  @P0 IMAD.MOV.U32 R89, RZ, RZ, R49 ;  /* 0x000000ffff590224 */ /* 0x000fe200078e0031 */
[----:B------:R-:W4:Y:S04]  /*1ba60*/  LDL.LU R4, [R1+0x1db8] ;  /* 0x001db80001047983 */ /* 0x000f280000300800 */
[----:B------:R-:W4:Y:S01]  /*1ba70*/  @P0 LDG.E.U16 R5, desc[UR20][R88.64] ;  /* 0x0000001458050981 */ /* 0x000f22000c1e1500 */
[----:B0-----:R-:W-:-:S03]  /*1ba80*/  @P0 IMAD.MOV.U32 R86, RZ, RZ, R85 ;  /* 0x000000ffff560224 */ /* 0x001fc600078e0055 */
[----:B------:R-:W4:Y:S01]  /*1ba90*/  LDL R49, [R1+0xc2c] ;  /* 0x000c2c0001317983 */ /* 0x000f220000100800 */
[----:B--2---:R-:W-:-:S06]  /*1baa0*/  PRMT R8, RZ, 0x7610, R8 ;  /* 0x00007610ff087816 */ /* 0x004fcc0000000008 */
[----:B------:R0:W2:Y:S02]  /*1bab0*/  @P0 LDG.E.U16 R8, desc[UR20][R86.64] ;  /* 0x0000001456080981 */ /* 0x0000a4000c1e1500 */
[----:B0-----:R-:W-:Y:S01]  /*1bac0*/  @P0 MOV R86, R18 ;  /* 0x0000001200560202 */ /* 0x001fe20000000f00 */
[----:B------:R-:W-:Y:S01]  /*1bad0*/  @P0 IMAD.MOV.U32 R87, RZ, RZ, R51 ;  /* 0x000000ffff570224 */ /* 0x000fe200078e0033 */
[----:B---3--:R-:W-:Y:S02]  /*1bae0*/  PRMT R7, RZ, 0x7610, R7 ;  /* 0x00007610ff077816 */ /* 0x008fe40000000007 */
[----:B------:R-:W-:-:S04]  /*1baf0*/  PRMT R6, RZ, 0x7610, R6 ;  /* 0x00007610ff067816 */ /* 0x000fc80000000006 */
[----:B------:R0:W3:Y:S02]  /*1bb00*/  @P0 LDG.E.U16 R7, desc[UR20][R86.64] ;  /* 0x0000001456070981 */ /* 0x0000e4000c1e1500 */
[----:B0-----:R-:W-:Y:S02]  /*1bb10*/  @P0 IMAD.MOV.U32 R86, RZ, RZ, R84 ;  /* 0x000000ffff560224 */ /* 0x001fe400078e0054 */
[----:B------:R-:W-:-:S05]  /*1bb20*/  @P0 IMAD.MOV.U32 R87, RZ, RZ, R9 ;  /* 0x000000ffff570224 */ /* 0x000fca00078e0009 */
[----:B------:R0:W3:Y:S01]  /*1bb30*/  @P0 LDG.E.U16 R6, desc[UR20][R86.64] ;  /* 0x0000001456060981 */ /* 0x0000e2000c1e1500 */
[----:B----4-:R-:W-:-:S03]  /*1bb40*/  PRMT R4, RZ, 0x7610, R4 ;  /* 0x00007610ff047816 */ /* 0x010fc60000000004 */
[----:B------:R-:W-:Y:S04]  /*1bb50*/  STL [R1+0x1cbc], R5 ;  /* 0x001cbc0501007387 */ /* 0x000fe80000100800 */
[----:B------:R-:W4:Y:S01]  /*1bb60*/  LDL.LU R85, [R1+0x1db4] ;  /* 0x001db40001557983 */ /* 0x000f220000300800 */
[----:B0-----:R-:W-:Y:S02]  /*1bb70*/  @P0 IMAD.MOV.U32 R86, RZ, RZ, R70 ;  /* 0x000000ffff560224 */ /* 0x001fe400078e0046 */
[----:B------:R-:W-:-:S05]  /*1bb80*/  @P0 IMAD.MOV.U32 R87, RZ, RZ, R71 ;  /* 0x000000ffff570224 */ /* 0x000fca00078e0047 */
[----:B------:R-:W4:Y:S04]  /*1bb90*/  @P0 LDG.E.U16 R4, desc[UR20][R86.64] ;  /* 0x0000001456040981 */ /* 0x000f28000c1e1500 */
[----:B--2---:R-:W-:Y:S04]  /*1bba0*/  STL [R1+0x1cc0], R8 ;  /* 0x001cc00801007387 */ /* 0x004fe80000100800 */
[----:B---3--:R0:W-:Y:S04]  /*1bbb0*/  STL [R1+0x1cc4], R7 ;  /* 0x001cc40701007387 */ /* 0x0081e80000100800 */
[----:B------:R-:W2:Y:S04]  /*1bbc0*/  LDL.LU R84, [R1+0x1db0] ;  /* 0x001db00001547983 */ /* 0x000ea80000300800 */
[----:B------:R-:W3:Y:S04]  /*1bbd0*/  LDL R9, [R1+0xcac] ;  /* 0x000cac0001097983 */ /* 0x000ee80000100800 */
[----:B------:R1:W-:Y:S04]  /*1bbe0*/  STL [R1+0x1cc8], R6 ;  /* 0x001cc80601007387 */ /* 0x0003e80000100800 */
[----:B------:R-:W3:Y:S01]  /*1bbf0*/  LDL.LU R71, [R1+0x1dac] ;  /* 0x001dac0001477983 */ /* 0x000ee20000300800 */
[----:B0-----:R-:W-:-:S03]  /*1bc00*/  @P0 IMAD.MOV.U32 R7, RZ, RZ, R48 ;  /* 0x000000ffff070224 */ /* 0x001fc600078e0030 */
[----:B------:R-:W3:Y:S01]  /*1bc10*/  LDL.LU R70, [R1+0x1da8] ;  /* 0x001da80001467983 */ /* 0x000ee20000300800 */
[----:B----4-:R-:W-:Y:S01]  /*1bc20*/  PRMT R85, RZ, 0x7610, R85 ;  /* 0x00007610ff557816 */ /* 0x010fe20000000055 */
[----:B-1----:R-:W-:Y:S02]  /*1bc30*/  @P0 IMAD.MOV.U32 R6, RZ, RZ, R69 ;  /* 0x000000ffff060224 */ /* 0x002fe400078e0045 */
[----:B------:R-:W4:Y:S01]  /*1bc40*/  LDL R92, [R1+0xcec] ;  /* 0x000cec00015c7983 */ /* 0x000f220000100800 */
[----:B------:R-:W-:-:S03]  /*1bc50*/  @P0 IMAD.MOV.U32 R5, RZ, RZ, R19 ;  /* 0x000000ffff050224 */ /* 0x000fc600078e0013 */
[----:B------:R-:W4:Y:S04]  /*1bc60*/  LDL R51, [R1+0xd2c] ;  /* 0x000d2c0001337983 */ /* 0x000f280000100800 */
[----:B------:R-:W4:Y:S04]  /*1bc70*/  LDL R18, [R1+0xd30] ;  /* 0x000d300001127983 */ /* 0x000f280000100800 */
[----:B------:R0:W-:Y:S04]  /*1bc80*/  STL [R1+0x1ccc], R4 ;  /* 0x001ccc0401007387 */ /* 0x0001e80000100800 */
[----:B------:R-:W4:Y:S04]  /*1bc90*/  @P0 LDG.E.U16 R85, desc[UR20][R6.64] ;  /* 0x0000001406550981 */ /* 0x000f28000c1e1500 */
[----:B------:R-:W4:Y:S01]  /*1bca0*/  LDL.LU R69, [R1+0x1da4] ;  /* 0x001da40001457983 */ /* 0x000f220000300800 */
[----:B0-----:R-:W-:-:S03]  /*1bcb0*/  @P0 IMAD.MOV.U32 R4, RZ, RZ, R81 ;  /* 0x000000ffff040224 */ /* 0x001fc600078e0051 */
[----:B------:R-:W4:Y:S01]  /*1bcc0*/  LDL R48, [R1+0xd6c] ;  /* 0x000d6c0001307983 */ /* 0x000f220000100800 */
[----:B--2---:R-:W-:-:S06]  /*1bcd0*/  PRMT R84, RZ, 0x7610, R84 ;  /* 0x00007610ff547816 */ /* 0x004fcc0000000054 */
[----:B------:R0:W2:Y:S02]  /*1bce0*/  @P0 LDG.E.U16 R84, desc[UR20][R4.64] ;  /* 0x0000001404540981 */ /* 0x0000a4000c1e1500 */
[----:B0-----:R-:W-:Y:S01]  /*1bcf0*/  @P0 IMAD.MOV.U32 R4, RZ, RZ, R68 ;  /* 0x000000ffff040224 */ /* 0x001fe200078e0044 */
[----:B---3--:R-:W-:Y:S01]  /*1bd00*/  PRMT R71, RZ, 0x7610, R71 ;  /* 0x00007610ff477816 */ /* 0x008fe20000000047 */
[----:B------:R-:W-:-:S05]  /*1bd10*/  @P0 IMAD.MOV.U32 R5, RZ, RZ, R49 ;  /* 0x000000ffff050224 */ /* 0x000fca00078e0031 */
[----:B------:R0:W3:Y:S01]  /*1bd20*/  @P0 LDG.E.U16 R71, desc[UR20][R4.64] ;  /* 0x0000001404470981 */ /* 0x0000e2000c1e1500 */
[----:B------:R-:W-:Y:S01]  /*1bd30*/  PRMT R70, RZ, 0x7610, R70 ;  /* 0x00007610ff467816 */ /* 0x000fe20000000046 */
[----:B0-----:R-:W-:Y:S02]  /*1bd40*/  @P0 IMAD.MOV.U32 R4, RZ, RZ, R66 ;  /* 0x000000ffff040224 */ /* 0x001fe400078e0042 */
[----:B------:R-:W-:-:S05]  /*1bd50*/  @P0 IMAD.MOV.U32 R5, RZ, RZ, R67 ;  /* 0x000000ffff050224 */ /* 0x000fca00078e0043 */
[----:B------:R0:W3:Y:S04]  /*1bd60*/  @P0 LDG.E.U16 R70, desc[UR20][R4.64] ;  /* 0x0000001404460981 */ /* 0x0000e8000c1e1500 */
[----:B----4-:R-:W-:Y:S04]  /*1bd70*/  STL [R1+0x1cd0], R85 ;  /* 0x001cd05501007387 */ /* 0x010fe80000100800 */
[----:B--2---:R-:W-:Y:S04]  /*1bd80*/  STL [R1+0x1cd4], R84 ;  /* 0x001cd45401007387 */ /* 0x004fe80000100800 */
[----:B------:R-:W2:Y:S04]  /*1bd90*/  LDL.LU R68, [R1+0x1da0] ;  /* 0x001da00001447983 */ /* 0x000ea80000300800 */
[----:B---3--:R-:W-:Y:S04]  /*1bda0*/  STL [R1+0x1cdc], R71 ;  /* 0x001cdc4701007387 */ /* 0x008fe80000100800 */
[----:B------:R-:W3:Y:S04]  /*1bdb0*/  LDL.LU R67, [R1+0x1d9c] ;  /* 0x001d9c0001437983 */ /* 0x000ee80000300800 */
[----:B------:R-:W4:Y:S01]  /*1bdc0*/  LDL.LU R66, [R1+0x1d98] ;  /* 0x001d980001427983 */ /* 0x000f220000300800 */
[----:B------:R-:W-:Y:S01]  /*1bdd0*/  PRMT R69, RZ, 0x7610, R69 ;  /* 0x00007610ff457816 */ /* 0x000fe20000000045 */
[----:B0-----:R-:W-:-:S02]  /*1bde0*/  @P0 IMAD.MOV.U32 R4, RZ, RZ, R21 ;  /* 0x000000ffff040224 */ /* 0x001fc400078e0015 */
[----:B------:R-:W-:Y:S01]  /*1bdf0*/  @P0 IMAD.MOV.U32 R5, RZ, RZ, R9 ;  /* 0x000000ffff050224 */ /* 0x000fe200078e0009 */
[----:B------:R-:W4:Y:S04]  /*1be00*/  LDL R19, [R1+0xdec] ;  /* 0x000dec0001137983 */ /* 0x000f280000100800 */
[----:B------:R0:W4:Y:S04]  /*1be10*/  @P0 LDG.E.U16 R69, desc[UR20][R4.64] ;  /* 0x0000001404450981 */ /* 0x000128000c1e1500 */
[----:B------:R-:W4:Y:S04]  /*1be20*/  LDL R81, [R1+0xe2c] ;  /* 0x000e2c0001517983 */ /* 0x000f280000100800 */
[----:B------:R-:W4:Y:S01]  /*1be30*/  LDL R49, [R1+0xe30] ;  /* 0x000e300001317983 */ /* 0x000f220000100800 */
[----:B0-----:R-:W-:-:S02]  /*1be40*/  @P0 IMAD.MOV.U32 R4, RZ, RZ, R50 ;  /* 0x000000ffff040224 */ /* 0x001fc400078e0032 */
[----:B------:R-:W-:Y:S01]  /*1be50*/  @P0 IMAD.MOV.U32 R5, RZ, RZ, R92 ;  /* 0x000000ffff050224 */ /* 0x000fe200078e005c */
[----:B------:R-:W-:Y:S04]  /*1be60*/  STL [R1+0x1ce0], R70 ;  /* 0x001ce04601007387 */ /* 0x000fe80000100800 */
[----:B------:R-:W4:Y:S04]  /*1be70*/  LDL.LU R21, [R1+0x1d94] ;  /* 0x001d940001157983 */ /* 0x000f280000300800 */
[----:B------:R-:W4:Y:S01]  /*1be80*/  LDL R9, [R1+0xe6c] ;  /* 0x000e6c0001097983 */ /* 0x000f220000100800 */
[----:B--2---:R-:W-:-:S06]  /*1be90*/  PRMT R68, RZ, 0x7610, R68 ;  /* 0x00007610ff447816 */ /* 0x004fcc0000000044 */
[----:B------:R0:W2:Y:S02]  /*1bea0*/  @P0 LDG.E.U16 R68, desc[UR20][R4.64] ;  /* 0x0000001404440981 */ /* 0x0000a4000c1e1500 */
[----:B0-----:R-:W-:Y:S01]  /*1beb0*/  @P0 IMAD.MOV.U32 R4, RZ, RZ, R18 ;  /* 0x000000ffff040224 */ /* 0x001fe200078e0012 */
[----:B---3--:R-:W-:Y:S01]  /*1bec0*/  PRMT R67, RZ, 0x7610, R67 ;  /* 0x00007610ff437816 */ /* 0x008fe20000000043 */
[----:B------:R-:W-:Y:S01]  /*1bed0*/  @P0 IMAD.MOV.U32 R5, RZ, RZ, R51 ;  /* 0x000000ffff050224 */ /* 0x000fe200078e0033 */
[----:B----4-:R-:W-:-:S04]  /*1bee0*/  PRMT R66, RZ, 0x7610, R66 ;  /* 0x00007610ff427816 */ /* 0x010fc80000000042 */
[----:B------:R0:W3:Y:S02]  /*1bef0*/  @P0 LDG.E.U16 R67, desc[UR20][R4.64] ;  /* 0x0000001404430981 */ /* 0x0000e4000c1e1500 */
[----:B0-----:R-:W-:Y:S02]  /*1bf00*/  @P0 IMAD.MOV.U32 R4, RZ, RZ, R20 ;  /* 0x000000ffff040224 */ /* 0x001fe400078e0014 */
[----:B------:R-:W-:-:S05]  /*1bf10*/  @P0 IMAD.MOV.U32 R5, RZ, RZ, R48 ;  /* 0x000000ffff050224 */ /* 0x000fca00078e0030 */
[----:B------:R0:W4:Y:S04]  /*1bf20*/  @P0 LDG.E.U16 R66, desc[UR20][R4.64] ;  /* 0x0000001404420981 */ /* 0x000128000c1e1500 */
[----:B------:R-:W-:Y:S01]  /*1bf30*/  STL [R1+0x1ce4], R69 ;  /* 0x001ce44501007387 */ /* 0x000fe20000100800 */
[----:B------:R-:W-:-:S03]  /*1bf40*/  PRMT R21, RZ, 0x7610, R21 ;  /* 0x00007610ff157816 */ /* 0x000fc60000000015 */
[----:B------:R-:W4:Y:S01]  /*1bf50*/  LDL.LU R50, [R1+0x1d90] ;  /* 0x001d900001327983 */ /* 0x000f220000300800 */
[----:B0-----:R-:W-:Y:S02]  /*1bf60*/  @P0 IMAD.MOV.U32 R4, RZ, RZ, R52 ;  /* 0x000000ffff040224 */ /* 0x001fe400078e0034 */
[----:B------:R-:W-:-:S05]  /*1bf70*/  @P0 IMAD.MOV.U32 R5, RZ, RZ, R53 ;  /* 0x000000ffff050224 */ /* 0x000fca00078e0035 */
[----:B------:R0:W4:Y:S04]  /*1bf80*/  @P0 LDG.E.U16 R21, desc[UR20][R4.64] ;  /* 0x0000001404150981 */ /* 0x000128000c1e1500 */
[----:B--2---:R-:W-:Y:S04]  /*1bf90*/  STL [R1+0x1ce8], R68 ;  /* 0x001ce84401007387 */ /* 0x004fe80000100800 */
[----:B---3--:R-:W-:Y:S04]  /*1bfa0*/  STL [R1+0x1cec], R67 ;  /* 0x001cec4301007387 */ /* 0x008fe80000100800 */
[----:B------:R-:W2:Y:S04]  /*1bfb0*/  LDL.LU R20, [R1+0x1d8c] ;  /* 0x001d8c0001147983 */ /* 0x000ea80000300800 */
[----:B------:R-:W3:Y:S04]  /*1bfc0*/  LDL R88, [R1+0xf2c] ;  /* 0x000f2c0001587983 */ /* 0x000ee80000100800 */
[----:B----4-:R-:W-:Y:S04]  /*1bfd0*/  STL [R1+0x1cf0], R66 ;  /* 0x001cf04201007387 */ /* 0x010fe80000100800 */
[----:B------:R-:W4:Y:S04]  /*1bfe0*/  LDL.LU R53, [R1+0x1d88] ;  /* 0x001d880001357983 */ /* 0x000f280000300800 */
[----:B------:R-:W3:Y:S01]  /*1bff0*/  LDL.LU R52, [R1+0x1d84] ;  /* 0x001d840001347983 */ /* 0x000ee20000300800 */
[----:B------:R-:W-:Y:S01]  /*1c000*/  PRMT R50, RZ, 0x7610, R50 ;  /* 0x00007610ff327816 */ /* 0x000fe20000000032 */
[----:B0-----:R-:W-:-:S02]  /*1c010*/  @P0 IMAD.MOV.U32 R4, RZ, RZ, R23 ;  /* 0x000000ffff040224 */ /* 0x001fc400078e0017 */
[----:B------:R-:W-:Y:S01]  /*1c020*/  @P0 IMAD.MOV.U32 R5, RZ, RZ, R19 ;  /* 0x000000ffff050224 */ /* 0x000fe200078e0013 */
[----:B------:R-:W3:Y:S04]  /*1c030*/  LDL R32, [R1+0xf6c] ;  /* 0x000f6c0001207983 */ /* 0x000ee80000100800 */
[----:B------:R-:W3:Y:S04]  /*1c040*/  LDL R89, [R1+0xfac] ;  /* 0x000fac0001597983 */ /* 0x000ee80000100800 */
[----:B------:R-:W3:Y:S04]  /*1c050*/  LDL R91, [R1+0xfb0] ;  /* 0x000fb000015b7983 */ /* 0x000ee80000100800 */
[----:B------:R0:W3:Y:S04]  /*1c060*/  @P0 LDG.E.U16 R50, desc[UR20][R4.64] ;  /* 0x0000001404320981 */ /* 0x0000e8000c1e1500 */
[----:B------:R-:W-:Y:S04]  /*1c070*/  STL [R1+0x1cf4], R21 ;  /* 0x001cf41501007387 */ /* 0x000fe80000100800 */
[----:B------:R-:W3:Y:S01]  /*1c080*/  LDL.LU R23, [R1+0x1d80] ;  /* 0x001d800001177983 */ /* 0x000ee20000300800 */
[----:B0-----:R-:W-:-:S02]  /*1c090*/  @P0 IMAD.MOV.U32 R4, RZ, RZ, R49 ;  /* 0x000000ffff040224 */ /* 0x001fc400078e0031 */
[----:B------:R-:W-:Y:S01]  /*1c0a0*/  @P0 IMAD.MOV.U32 R5, RZ, RZ, R81 ;  /* 0x000000ffff050224 */ /* 0x000fe200078e0051 */
[----:B------:R-:W3:Y:S04]  /*1c0b0*/  LDL R92, [R1+0xfec] ;  /* 0x000fec00015c7983 */ /* 0x000ee80000100800 */
[----:B------:R-:W3:Y:S01]  /*1c0c0*/  LDL R51, [R1+0x102c] ;  /* 0x00102c0001337983 */ /* 0x000ee20000100800 */
[----:B--2---:R-:W-:-:S06]  /*1c0d0*/  PRMT R20, RZ, 0x7610, R20 ;  /* 0x00007610ff147816 */ /* 0x004fcc0000000014 */
[----:B------:R0:W2:Y:S02]  /*1c0e0*/  @P0 LDG.E.U16 R20, desc[UR20][R4.64] ;  /* 0x0000001404140981 */ /* 0x0000a4000c1e1500 */
[----:B0-----:R-:W-:Y:S01]  /*1c0f0*/  @P0 IMAD.MOV.U32 R4, RZ, RZ, R24 ;  /* 0x000000ffff040224 */ /* 0x001fe200078e0018 */
[----:B----4-:R-:W-:Y:S01]  /*1c100*/  PRMT R53, RZ, 0x7610, R53 ;  /* 0x00007610ff357816 */ /* 0x010fe20000000035 */
[----:B------:R-:W-:Y:S01]  /*1c110*/  @P0 IMAD.MOV.U32 R5, RZ, RZ, R9 ;  /* 0x000000ffff050224 */ /* 0x000fe200078e0009 */
[----:B------:R-:W4:Y:S04]  /*1c120*/  LDL.LU R24, [R1+0x1d7c] ;  /* 0x001d7c0001187983 */ /* 0x000f280000300800 */
[----:B------:R0:W2:Y:S04]  /*1c130*/  @P0 LDG.E.U16 R53, desc[UR20][R4.64] ;  /* 0x0000001404350981 */ /* 0x0000a8000c1e1500 */
[----:B------:R-:W2:Y:S01]  /*1c140*/  LDL R18, [R1+0x10ac] ;  /* 0x0010ac0001127983 */ /* 0x000ea20000100800 */
[----:B---3--:R-:W-:Y:S01]  /*1c150*/  PRMT R52, RZ, 0x7610, R52 ;  /* 0x00007610ff347816 */ /* 0x008fe20000000034 */
[----:B0-----:R-:W-:-:S02]  /*1c160*/  @P0 IMAD.MOV.U32 R5, RZ, RZ, R65 ;  /* 0x000000ffff050224 */ /* 0x001fc400078e0041 */
[----:B------:R-:W3:Y:S01]  /*1c170*/  LDL.LU R65, [R1+0x1d78] ;  /* 0x001d780001417983 */ /* 0x000ee20000300800 */
[----:B------:R-:W-:-:S03]  /*1c180*/  @P0 IMAD.MOV.U32 R4, RZ, RZ, R29 ;  /* 0x000000ffff040224 */ /* 0x000fc600078e001d */
[----:B------:R-:W2:Y:S04]  /*1c190*/  LDL.LU R29, [R1+0x1d74] ;  /* 0x001d7400011d7983 */ /* 0x000ea80000300800 */
[----:B------:R0:W2:Y:S04]  /*1c1a0*/  @P0 LDG.E.U16 R52, desc[UR20][R4.64] ;  /* 0x0000001404340981 */ /* 0x0000a8000c1e1500 */
[----:B------:R-:W2:Y:S04]  /*1c1b0*/  LDL R48, [R1+0x10ec] ;  /* 0x0010ec0001307983 */ /* 0x000ea80000100800 */
[----:B------:R-:W2:Y:S01]  /*1c1c0*/  LDL R19, [R1+0x112c] ;  /* 0x00112c0001137983 */ /* 0x000ea20000100800 */
[----:B0-----:R-:W-:-:S03]  /*1c1d0*/  @P0 IMAD.MOV.U32 R5, RZ, RZ, R64 ;  /* 0x000000ffff050224 */ /* 0x001fc600078e0040 */
[----:B------:R-:W2:Y:S04]  /*1c1e0*/  LDL R81, [R1+0x1130] ;  /* 0x0011300001517983 */ /* 0x000ea80000100800 */
[----:B------:R-:W2:Y:S01]  /*1c1f0*/  LDL.LU R64, [R1+0x1d70] ;  /* 0x001d700001407983 */ /* 0x000ea20000300800 */
[----:B------:R-:W-:Y:S01]  /*1c200*/  PRMT R23, RZ, 0x7610, R23 ;  /* 0x00007610ff177816 */ /* 0x000fe20000000017 */
[----:B------:R-:W-:Y:S02]  /*1c210*/  @P0 IMAD.MOV.U32 R4, RZ, RZ, R63 ;  /* 0x000000ffff040224 */ /* 0x000fe400078e003f */
[----:B------:R-:W2:Y:S04]  /*1c220*/  LDL.LU R63, [R1+0x1d6c] ;  /* 0x001d6c00013f7983 */ /* 0x000ea80000300800 */
[----:B------:R0:W2:Y:S04]  /*1c230*/  @P0 LDG.E.U16 R23, desc[UR20][R4.64] ;  /* 0x0000001404170981 */ /* 0x0000a8000c1e1500 */
[----:B------:R-:W2:Y:S04]  /*1c240*/  LDL R49, [R1+0x116c] ;  /* 0x00116c0001317983 */ /* 0x000ea80000100800 */
[----:B------:R-:W2:Y:S01]  /*1c250*/  LDL R9, [R1+0x11ac] ;  /* 0x0011ac0001097983 */ /* 0x000ea20000100800 */
[----:B0-----:R-:W-:-:S02]  /*1c260*/  @P0 IMAD.MOV.U32 R4, RZ, RZ, R62 ;  /* 0x000000ffff040224 */ /* 0x001fc400078e003e */
[----:B------:R-:W-:Y:S01]  /*1c270*/  @P0 IMAD.MOV.U32 R5, RZ, RZ, R88 ;  /* 0x000000ffff050224 */ /* 0x000fe200078e0058 */
[----:B------:R-:W2:Y:S01]  /*1c280*/  LDL.LU R62, [R1+0x1d68] ;  /* 0x001d6800013e7983 */ /* 0x000ea20000300800 */
[----:B----4-:R-:W-:-:S06]  /*1c290*/  PRMT R24, RZ, 0x7610, R24 ;  /* 0x00007610ff187816 */ /* 0x010fcc0000000018 */
[----:B------:R0:W4:Y:S01]  /*1c2a0*/  @P0 LDG.E.U16 R24, desc[UR20][R4.64] ;  /* 0x0000001404180981 */ /* 0x000122000c1e1500 */
[----:B---3--:R-:W-:Y:S01]  /*1c2b0*/  PRMT R65, RZ, 0x7610, R65 ;  /* 0x00007610ff417816 */ /* 0x008fe20000000041 */
[----:B0-----:R-:W-:Y:S02]  /*1c2c0*/  @P0 IMAD.MOV.U32 R4, RZ, RZ, R30 ;  /* 0x000000ffff040224 */ /* 0x001fe400078e001e */
[----:B------:R-:W-:Y:S01]  /*1c2d0*/  @P0 IMAD.MOV.U32 R5, RZ, RZ, R32 ;  /* 0x000000ffff050224 */ /* 0x000fe200078e0020 */
[----:B--2---:R-:W-:Y:S01]  /*1c2e0*/  PRMT R29, RZ, 0x7610, R29 ;  /* 0x00007610ff1d7816 */ /* 0x004fe2000000001d */
[----:B------:R-:W2:Y:S04]  /*1c2f0*/  LDL.LU R30, [R1+0x1d64] ;  /* 0x001d6400011e7983 */ /* 0x000ea80000300800 */
[----:B------:R0:W3:Y:S02]  /*1c300*/  @P0 LDG.E.U16 R65, desc[UR20][R4.64] ;  /* 0x0000001404410981 */ /* 0x0000e4000c1e1500 */
[----:B0-----:R-:W-:-:S02]  /*1c310*/  @P0 IMAD.MOV.U32 R4, RZ, RZ, R91 ;  /* 0x000000ffff040224 */ /* 0x001fc400078e005b */
[----:B------:R-:W-:Y:S01]  /*1c320*/  @P0 IMAD.MOV.U32 R5, RZ, RZ, R89 ;  /* 0x000000ffff050224 */ /* 0x000fe200078e0059 */
[----:B------:R-:W-:-:S04]  /*1c330*/  PRMT R64, RZ, 0x7610, R64 ;  /* 0x00007610ff407816 */ /* 0x000fc80000000040 */
[----:B------:R0:W3:Y:S02]  /*1c340*/  @P0 LDG.E.U16 R29, desc[UR20][R4.64] ;  /* 0x00000014041d0981 */ /* 0x0000e4000c1e1500 */
[----:B0-----:R-:W-:Y:S02]  /*1c350*/  @P0 IMAD.MOV.U32 R4, RZ, RZ, R61 ;  /* 0x000000ffff040224 */ /* 0x001fe400078e003d */
[----:B------:R-:W-:Y:S01]  /*1c360*/  @P0 IMAD.MOV.U32 R5, RZ, RZ, R92 ;  /* 0x000000ffff050224 */ /* 0x000fe200078e005c */
[----:B------:R-:W3:Y:S04]  /*1c370*/  LDL.LU R61, [R1+0x1d60] ;  /* 0x001d6000013d7983 */ /* 0x000ee80000300800 */
[----:B------:R0:W4:Y:S02]  /*1c380*/  @P0 LDG.E.U16 R64, desc[UR20][R4.64] ;  /* 0x0000001404400981 */ /* 0x000124000c1e1500 */
[----:B0-----:R-:W-:-:S02]  /*1c390*/  @P0 IMAD.MOV.U32 R4, RZ, RZ, R60 ;  /* 0x000000ffff040224 */ /* 0x001fc400078e003c */
[----:B------:R-:W4:Y:S01]  /*1c3a0*/  LDL.LU R60, [R1+0x1d5c] ;  /* 0x001d5c00013c7983 */ /* 0x000f220000300800 */
[----:B------:R-:W-:Y:S01]  /*1c3b0*/  PRMT R63, RZ, 0x7610, R63 ;  /* 0x00007610ff3f7816 */ /* 0x000fe2000000003f */
[----:B------:R-:W-:-:S05]  /*1c3c0*/  @P0 IMAD.MOV.U32 R5, RZ, RZ, R51 ;  /* 0x000000ffff050224 */ /* 0x000fca00078e0033 */
[----:B------:R0:W4:Y:S01]  /*1c3d0*/  @P0 LDG.E.U16 R63, desc[UR20][R4.64] ;  /* 0x00000014043f0981 */ /* 0x000122000c1e1500 */
[----:B------:R-:W-:Y:S01]  /*1c3e0*/  PRMT R62, RZ, 0x7610, R62 ;  /* 0x00007610ff3e7816 */ /* 0x000fe2000000003e */
[----:B0-----:R-:W-:Y:S02]  /*1c3f0*/  @P0 IMAD.MOV.U32 R5, RZ, RZ, R59 ;  /* 0x000000ffff050224 */ /* 0x001fe400078e003b */
[----:B------:R-:W4:Y:S01]  /*1c400*/  LDL.LU R59, [R1+0x1d58] ;  /* 0x001d5800013b7983 */ /* 0x000f220000300800 */
[----:B------:R-:W-:-:S03]  /*1c410*/  @P0 IMAD.MOV.U32 R4, RZ, RZ, R58 ;  /* 0x000000ffff040224 */ /* 0x000fc600078e003a */
[----:B------:R-:W4:Y:S04]  /*1c420*/  LDL.LU R58, [R1+0x1d54] ;  /* 0x001d5400013a7983 */ /* 0x000f280000300800 */
[----:B------:R0:W4:Y:S02]  /*1c430*/  @P0 LDG.E.U16 R62, desc[UR20][R4.64] ;  /* 0x00000014043e0981 */ /* 0x000124000c1e1500 */
[----:B0-----:R-:W-:Y:S01]  /*1c440*/  @P0 IMAD.MOV.U32 R4, RZ, RZ, R22 ;  /* 0x000000ffff040224 */ /* 0x001fe200078e0016 */
[----:B------:R-:W-:Y:S01]  /*1c450*/  @P0 MOV R5, R18 ;  /* 0x0000001200050202 */ /* 0x000fe20000000f00 */
[----:B------:R-:W4:Y:S01]  /*1c460*/  LDL.LU R22, [R1+0x1d50] ;  /* 0x001d500001167983 */ /* 0x000f220000300800 */
[----:B--2---:R-:W-:-:S06]  /*1c470*/  PRMT R30, RZ, 0x7610, R30 ;  /* 0x00007610ff1e7816 */ /* 0x004fcc000000001e */
[----:B------:R0:W2:Y:S02]  /*1c480*/  @P0 LDG.E.U16 R30, desc[UR20][R4.64] ;  /* 0x00000014041e0981 */ /* 0x0000a4000c1e1500 */
[----:B0-----:R-:W-:Y:S02]  /*1c490*/  @P0 IMAD.MOV.U32 R4, RZ, RZ, R57 ;  /* 0x000000ffff040224 */ /* 0x001fe400078e0039 */
[----:B------:R-:W-:Y:S01]  /*1c4a0*/  @P0 IMAD.MOV.U32 R5, RZ, RZ, R48 ;  /* 0x000000ffff050224 */ /* 0x000fe200078e0030 */
[----:B------:R-:W2:Y:S01]  /*1c4b0*/  LDL.LU R57, [R1+0x1d4c] ;  /* 0x001d4c0001397983 */ /* 0x000ea20000300800 */
[----:B---3--:R-:W-:-:S06]  /*1c4c0*/  PRMT R61, RZ, 0x7610, R61 ;  /* 0x00007610ff3d7816 */ /* 0x008fcc000000003d */
[----:B------:R0:W3:Y:S01]  /*1c4d0*/  @P0 LDG.E.U16 R61, desc[UR20][R4.64] ;  /* 0x00000014043d0981 */ /* 0x0000e2000c1e1500 */
[----:B----4-:R-:W-:Y:S01]  /*1c4e0*/  PRMT R60, RZ, 0x7610, R60 ;  /* 0x00007610ff3c7816 */ /* 0x010fe2000000003c */
[----:B0-----:R-:W-:Y:S02]  /*1c4f0*/  @P0 IMAD.MOV.U32 R4, RZ, RZ, R81 ;  /* 0x000000ffff040224 */ /* 0x001fe400078e0051 */
[----:B------:R-:W-:-:S05]  /*1c500*/  @P0 IMAD.MOV.U32 R5, RZ, RZ, R19 ;  /* 0x000000ffff050224 */ /* 0x000fca00078e0013 */
[----:B------:R0:W4:Y:S02]  /*1c510*/  @P0 LDG.E.U16 R60, desc[UR20][R4.64] ;  /* 0x00000014043c0981 */ /* 0x000124000c1e1500 */
[----:B0-----:R-:W-:Y:S02]  /*1c520*/  @P0 IMAD.MOV.U32 R4, RZ, RZ, R56 ;  /* 0x000000ffff040224 */ /* 0x001fe400078e0038 */
[----:B------:R-:W3:Y:S01]  /*1c530*/  LDL.LU R56, [R1+0x1d48] ;  /* 0x001d480001387983 */ /* 0x000ee20000300800 */
[----:B------:R-:W-:Y:S01]  /*1c540*/  PRMT R59, RZ, 0x7610, R59 ;  /* 0x00007610ff3b7816 */ /* 0x000fe2000000003b */
[----:B------:R-:W-:Y:S01]  /*1c550*/  @P0 IMAD.MOV.U32 R5, RZ, RZ, R49 ;  /* 0x000000ffff050224 */ /* 0x000fe200078e0031 */
[----:B------:R-:W-:-:S04]  /*1c560*/  PRMT R58, RZ, 0x7610, R58 ;  /* 0x00007610ff3a7816 */ /* 0x000fc8000000003a */
[----:B------:R0:W4:Y:S02]  /*1c570*/  @P0 LDG.E.U16 R59, desc[UR20][R4.64] ;  /* 0x00000014043b0981 */ /* 0x000124000c1e1500 */
[----:B0-----:R-:W-:Y:S02]  /*1c580*/  @P0 IMAD.MOV.U32 R4, RZ, RZ, R31 ;  /* 0x000000ffff040224 */ /* 0x001fe400078e001f */
[----:B------:R-:W-:Y:S01]  /*1c590*/  @P0 IMAD.MOV.U32 R5, RZ, RZ, R9 ;  /* 0x000000ffff050224 */ /* 0x000fe200078e0009 */
[----:B------:R-:W4:Y:S04]  /*1c5a0*/  LDL.LU R31, [R1+0x1d44] ;  /* 0x001d4400011f7983 */ /* 0x000f280000300800 */
[----:B------:R0:W4:Y:S01]  /*1c5b0*/  @P0 LDG.E.U16 R58, desc[UR20][R4.64] ;  /* 0x00000014043a0981 */ /* 0x000122000c1e1500 */
[----:B------:R-:W-:Y:S01]  /*1c5c0*/  PRMT R22, RZ, 0x7610, R22 ;  /* 0x00007610ff167816 */ /* 0x000fe20000000016 */
[----:B0-----:R-:W-:-:S02]  /*1c5d0*/  @P0 IMAD.MOV.U32 R5, RZ, RZ, R82 ;  /* 0x000000ffff050224 */ /* 0x001fc400078e0052 */
[----:B------:R-:W-:Y:S01]  /*1c5e0*/  @P0 IMAD.MOV.U32 R4, RZ, RZ, R41 ;  /* 0x000000ffff040224 */ /* 0x000fe200078e0029 */
[----:B------:R-:W4:Y:S04]  /*1c5f0*/  LDL.LU R82, [R1+0x1d40] ;  /* 0x001d400001527983 */ /* 0x000f280000300800 */
[----:B------:R-:W4:Y:S04]  /*1c600*/  LDL.LU R41, [R1+0x1d3c] ;  /* 0x001d3c0001297983 */ /* 0x000f280000300800 */
[----:B------:R0:W4:Y:S02]  /*1c610*/  @P0 LDG.E.U16 R22, desc[UR20][R4.64] ;  /* 0x0000001404160981 */ /* 0x000124000c1e1500 */
[----:B0-----:R-:W-:-:S02]  /*1c620*/  @P0 IMAD.MOV.U32 R4, RZ, RZ, R39 ;  /* 0x000000ffff040224 */ /* 0x001fc400078e0027 */
[----:B------:R-:W-:Y:S02]  /*1c630*/  @P0 IMAD.MOV.U32 R5, RZ, RZ, R83 ;  /* 0x000000ffff050224 */ /* 0x000fe400078e0053 */
[----:B------:R-:W4:Y:S04]  /*1c640*/  LDL.LU R83, [R1+0x1d38] ;  /* 0x001d380001537983 */ /* 0x000f280000300800 */
[----:B------:R-:W4:Y:S01]  /*1c650*/  LDL.LU R39, [R1+0x1d34] ;  /* 0x001d340001277983 */ /* 0x000f220000300800 */
[----:B--2---:R-:W-:-:S06]  /*1c660*/  PRMT R57, RZ, 0x7610, R57 ;  /* 0x00007610ff397816 */ /* 0x004fcc0000000039 */
[----:B------:R0:W2:Y:S02]  /*1c670*/  @P0 LDG.E.U16 R57, desc[UR20][R4.64] ;  /* 0x0000001404390981 */ /* 0x0000a4000c1e1500 */
[----:B0-----:R-:W-:Y:S02]  /*1c680*/  @P0 IMAD.MOV.U32 R4, RZ, RZ, R55 ;  /* 0x000000ffff040224 */ /* 0x001fe400078e0037 */
[----:B------:R-:W-:Y:S02]  /*1c690*/  @P0 IMAD.MOV.U32 R5, RZ, RZ, R2 ;  /* 0x000000ffff050224 */ /* 0x000fe400078e0002 */
[----:B------:R-:W2:Y:S04]  /*1c6a0*/  LDL.LU R2, [R1+0x1d30] ;  /* 0x001d300001027983 */ /* 0x000ea80000300800 */
[----:B------:R-:W2:Y:S01]  /*1c6b0*/  LDL.LU R55, [R1+0x1d2c] ;  /* 0x001d2c0001377983 */ /* 0x000ea20000300800 */
[----:B---3--:R-:W-:-:S06]  /*1c6c0*/  PRMT R56, RZ, 0x7610, R56 ;  /* 0x00007610ff387816 */ /* 0x008fcc0000000038 */
[----:B------:R0:W3:Y:S02]  /*1c6d0*/  @P0 LDG.E.U16 R56, desc[UR20][R4.64] ;  /* 0x0000001404380981 */ /* 0x0000e4000c1e1500 */
[----:B0-----:R-:W-:Y:S02]  /*1c6e0*/  @P0 IMAD.MOV.U32 R5, RZ, RZ, R3 ;  /* 0x000000ffff050224 */ /* 0x001fe400078e0003 */
[----:B------:R-:W-:Y:S01]  /*1c6f0*/  @P0 IMAD.MOV.U32 R4, RZ, RZ, R38 ;  /* 0x000000ffff040224 */ /* 0x000fe200078e0026 */
[----:B------:R-:W3:Y:S04]  /*1c700*/  LDL.LU R3, [R1+0x1d28] ;  /* 0x001d280001037983 */ /* 0x000ee80000300800 */
[----:B------:R-:W3:Y:S01]  /*1c710*/  LDL.LU R38, [R1+0x1d24] ;  /* 0x001d240001267983 */ /* 0x000ee20000300800 */
[----:B----4-:R-:W-:-:S06]  /*1c720*/  PRMT R31, RZ, 0x7610, R31 ;  /* 0x00007610ff1f7816 */ /* 0x010fcc000000001f */
[----:B------:R0:W4:Y:S02]  /*1c730*/  @P0 LDG.E.U16 R31, desc[UR20][R4.64] ;  /* 0x00000014041f0981 */ /* 0x000124000c1e1500 */
[----:B0-----:R-:W-:Y:S01]  /*1c740*/  @P0 IMAD.MOV.U32 R4, RZ, RZ, R36 ;  /* 0x000000ffff040224 */ /* 0x001fe200078e0024 */
[----:B------:R-:W-:Y:S01]  /*1c750*/  PRMT R41, RZ, 0x7610, R41 ;  /* 0x00007610ff297816 */ /* 0x000fe20000000029 */
[----:B------:R-:W-:Y:S02]  /*1c760*/  @P0 IMAD.MOV.U32 R5, RZ, RZ, R37 ;  /* 0x000000ffff050224 */ /* 0x000fe400078e0025 */
[----:B------:R-:W4:Y:S04]  /*1c770*/  LDL.LU R37, [R1+0x1d20] ;  /* 0x001d200001257983 */ /* 0x000f280000300800 */
[----:B------:R0:W4:Y:S04]  /*1c780*/  @P0 LDG.E.U16 R41, desc[UR20][R4.64] ;  /* 0x0000001404290981 */ /* 0x000128000c1e1500 */
[----:B------:R-:W4:Y:S01]  /*1c790*/  LDL.LU R36, [R1+0x1d1c] ;  /* 0x001d1c0001247983 */ /* 0x000f220000300800 */
[----:B0-----:R-:W-:-:S02]  /*1c7a0*/  @P0 IMAD.MOV.U32 R5, RZ, RZ, R35 ;  /* 0x000000ffff050224 */ /* 0x001fc400078e0023 */
[----:B------:R-:W-:Y:S01]  /*1c7b0*/  @P0 IMAD.MOV.U32 R4, RZ, RZ, R25 ;  /* 0x000000ffff040224 */ /* 0x000fe200078e0019 */
[----:B------:R-:W4:Y:S04]  /*1c7c0*/  LDL.LU R35, [R1+0x1d18] ;  /* 0x001d180001237983 */ /* 0x000f280000300800 */
[----:B------:R-:W4:Y:S01]  /*1c7d0*/  LDL.LU R25, [R1+0x1d14] ;  /* 0x001d140001197983 */ /* 0x000f220000300800 */
[----:B------:R-:W-:-:S06]  /*1c7e0*/  PRMT R39, RZ, 0x7610, R39 ;  /* 0x00007610ff277816 */ /* 0x000fcc0000000027 */
[----:B------:R0:W4:Y:S02]  /*1c7f0*/  @P0 LDG.E.U16 R39, desc[UR20][R4.64] ;  /* 0x0000001404270981 */ /* 0x000124000c1e1500 */
[----:B0-----:R-:W-:Y:S02]  /*1c800*/  @P0 IMAD.MOV.U32 R4, RZ, RZ, R33 ;  /* 0x000000ffff040224 */ /* 0x001fe400078e0021 */
        /* <DEDUP_REMOVED lines=12> */
[----:B------:R-:W3:Y:S01]  /*1c8d0*/  LDL.LU R26, [R1+0x1d00] ;  /* 0x001d0000011a7983 */ /* 0x000ee20000300800 */
[----:B------:R-:W-:Y:S01]  /*1c8e0*/  @P0 IMAD.MOV.U32 R4, RZ, RZ, R79 ;  /* 0x000000ffff040224 */ /* 0x000fe200078e004f */
[----:B----4-:R-:W-:-:S06]  /*1c8f0*/  PRMT R37, RZ, 0x7610, R37 ;  /* 0x00007610ff257816 */ /* 0x010fcc0000000025 */
[----:B------:R0:W4:Y:S01]  /*1c900*/  @P0 LDG.E.U16 R37, desc[UR20][R4.64] ;  /* 0x0000001404250981 */ /* 0x000122000c1e1500 */
[----:B------:R-:W-:Y:S01]  /*1c910*/  PRMT R36, RZ, 0x7610, R36 ;  /* 0x00007610ff247816 */ /* 0x000fe20000000024 */
[----:B0-----:R-:W-:Y:S02]  /*1c920*/  @P0 IMAD.MOV.U32 R4, RZ, RZ, R77 ;  /* 0x000000ffff040224 */ /* 0x001fe400078e004d */
[----:B------:R-:W-:Y:S01]  /*1c930*/  @P0 IMAD.MOV.U32 R5, RZ, RZ, R78 ;  /* 0x000000ffff050224 */ /* 0x000fe200078e004e */
[----:B------:R-:W-:-:S06]  /*1c940*/  PRMT R25, RZ, 0x7610, R25 ;  /* 0x00007610ff197816 */ /* 0x000fcc0000000019 */
[----:B------:R0:W4:Y:S01]  /*1c950*/  @P0 LDG.E.U16 R25, desc[UR20][R4.64] ;  /* 0x0000001404190981 */ /* 0x000122000c1e1500 */
[----:B------:R-:W-:Y:S01]  /*1c960*/  PRMT R35, RZ, 0x7610, R35 ;  /* 0x00007610ff237816 */ /* 0x000fe20000000023 */
[----:B0-----:R-:W-:Y:S02]  /*1c970*/  @P0 IMAD.MOV.U32 R4, RZ, RZ, R75 ;  /* 0x000000ffff040224 */ /* 0x001fe400078e004b */
[----:B------:R-:W-:-:S05]  /*1c980*/  @P0 IMAD.MOV.U32 R5, RZ, RZ, R76 ;  /* 0x000000ffff050224 */ /* 0x000fca00078e004c */
[----:B------:R0:W4:Y:S01]  /*1c990*/  @P0 LDG.E.U16 R36, desc[UR20][R4.64] ;  /* 0x0000001404240981 */ /* 0x000122000c1e1500 */
[----:B------:R-:W-:Y:S01]  /*1c9a0*/  PRMT R34, RZ, 0x7610, R34 ;  /* 0x00007610ff227816 */ /* 0x000fe20000000022 */
[----:B0-----:R-:W-:Y:S02]  /*1c9b0*/  @P0 IMAD.MOV.U32 R4, RZ, RZ, R73 ;  /* 0x000000ffff040224 */ /* 0x001fe400078e0049 */
[----:B------:R-:W-:-:S05]  /*1c9c0*/  @P0 IMAD.MOV.U32 R5, RZ, RZ, R74 ;  /* 0x000000ffff050224 */ /* 0x000fca00078e004a */
[----:B------:R0:W4:Y:S02]  /*1c9d0*/  @P0 LDG.E.U16 R35, desc[UR20][R4.64] ;  /* 0x0000001404230981 */ /* 0x000124000c1e1500 */
[----:B0-----:R-:W-:Y:S02]  /*1c9e0*/  @P0 IMAD.MOV.U32 R4, RZ, RZ, R47 ;  /* 0x000000ffff040224 */ /* 0x001fe400078e002f */
[----:B------:R-:W-:-:S05]  /*1c9f0*/  @P0 IMAD.MOV.U32 R5, RZ, RZ, R72 ;  /* 0x000000ffff050224 */ /* 0x000fca00078e0048 */
[----:B------:R0:W4:Y:S02]  /*1ca00*/  @P0 LDG.E.U16 R34, desc[UR20][R4.64] ;  /* 0x0000001404220981 */ /* 0x000124000c1e1500 */
[----:B0-----:R-:W-:Y:S02]  /*1ca10*/  @P0 IMAD.MOV.U32 R4, RZ, RZ, R45 ;  /* 0x000000ffff040224 */ /* 0x001fe400078e002d */
[----:B------:R-:W-:Y:S01]  /*1ca20*/  @P0 IMAD.MOV.U32 R5, RZ, RZ, R46 ;  /* 0x000000ffff050224 */ /* 0x000fe200078e002e */
[----:B------:R-:W-:Y:S02]  /*1ca30*/  PRMT R80, RZ, 0x7610, R80 ;  /* 0x00007610ff507816 */ /* 0x000fe40000000050 */
[----:B------:R-:W-:Y:S02]  /*1ca40*/  PRMT R33, RZ, 0x7610, R33 ;  /* 0x00007610ff217816 */ /* 0x000fe40000000021 */
[----:B------:R-:W-:Y:S01]  /*1ca50*/  PRMT R82, RZ, 0x7610, R82 ;  /* 0x00007610ff527816 */ /* 0x000fe20000000052 */
[----:B------:R-:W-:-:S02]  /*1ca60*/  VIADD R79, R93, 0xc5 ;  /* 0x000000c55d4f7836 */ /* 0x000fc40000000000 */
[C---:B------:R-:W-:Y:S02]  /*1ca70*/  VIADD R77, R93.reuse, 0xc6 ;  /* 0x000000c65d4d7836 */ /* 0x040fe40000000000 */
[C---:B------:R-:W-:Y:S02]  /*1ca80*/  VIADD R75, R93.reuse, 0xcc ;  /* 0x000000cc5d4b7836 */ /* 0x040fe40000000000 */
[C---:B------:R-:W-:Y:S02]  /*1ca90*/  VIADD R73, R93.reuse, 0xcd ;  /* 0x000000cd5d497836 */ /* 0x040fe40000000000 */
[C---:B------:R-:W-:Y:S02]  /*1caa0*/  VIADD R76, R93.reuse, 0xc7 ;  /* 0x000000c75d4c7836 */ /* 0x040fe40000000000 */
[----:B------:R-:W-:Y:S01]  /*1cab0*/  VIADD R47, R93, 0xce ;  /* 0x000000ce5d2f7836 */ /* 0x000fe20000000000 */
[----:B------:R-:W-:Y:S02]  /*1cac0*/  PRMT R83, RZ, 0x7610, R83 ;  /* 0x00007610ff537816 */ /* 0x000fe40000000053 */
[----:B--2---:R-:W-:-:S02]  /*1cad0*/  PRMT R27, RZ, 0x7610, R27 ;  /* 0x00007610ff1b7816 */ /* 0x004fc4000000001b */
[----:B------:R-:W-:Y:S02]  /*1cae0*/  PRMT R28, RZ, 0x7610, R28 ;  /* 0x00007610ff1c7816 */ /* 0x000fe4000000001c */
[----:B---3--:R-:W-:-:S06]  /*1caf0*/  PRMT R26, RZ, 0x7610, R26 ;  /* 0x00007610ff1a7816 */ /* 0x008fcc000000001a */
[----:B------:R0:W2:Y:S02]  /*1cb00*/  @P0 LDG.E.U16 R26, desc[UR20][R4.64] ;  /* 0x00000014041a0981 */ /* 0x0000a4000c1e1500 */
[----:B0-----:R-:W-:Y:S02]  /*1cb10*/  @P0 IMAD.MOV.U32 R4, RZ, RZ, R43 ;  /* 0x000000ffff040224 */ /* 0x001fe400078e002b */
[----:B------:R-:W-:-:S05]  /*1cb20*/  @P0 IMAD.MOV.U32 R5, RZ, RZ, R44 ;  /* 0x000000ffff050224 */ /* 0x000fca00078e002c */
[----:B------:R0:W3:Y:S02]  /*1cb30*/  @P0 LDG.E.U16 R27, desc[UR20][R4.64] ;  /* 0x00000014041b0981 */ /* 0x0000e4000c1e1500 */
[----:B0-----:R-:W-:Y:S02]  /*1cb40*/  @P0 IMAD.MOV.U32 R4, RZ, RZ, R40 ;  /* 0x000000ffff040224 */ /* 0x001fe400078e0028 */
[----:B------:R-:W-:-:S05]  /*1cb50*/  @P0 IMAD.MOV.U32 R5, RZ, RZ, R42 ;  /* 0x000000ffff050224 */ /* 0x000fca00078e002a */
[----:B------:R0:W2:Y:S02]  /*1cb60*/  @P0 LDG.E.U16 R80, desc[UR20][R4.64] ;  /* 0x0000001404500981 */ /* 0x0000a4000c1e1500 */
        /* <DEDUP_REMOVED lines=9> */
[C---:B0-----:R-:W-:Y:S01]  /*1cc00*/  IADD3 R5, PT, PT, R93.reuse, 0xbf, RZ ;  /* 0x000000bf5d057810 */ /* 0x041fe20007ffe0ff */
[----:B------:R-:W-:-:S03]  /*1cc10*/  VIADD R4, R93, 0xc4 ;  /* 0x000000c45d047836 */ /* 0x000fc60000000000 */
[----:B------:R-:W-:Y:S01]  /*1cc20*/  IABS R7, R5 ;  /* 0x0000000500077213 */ /* 0x000fe20000000000 */
[----:B------:R0:W-:Y:S01]  /*1cc30*/  STL [R1+0x15c0], R5 ;  /* 0x0015c00501007387 */ /* 0x0001e20000100800 */
[----:B------:R-:W-:-:S03]  /*1cc40*/  IABS R6, R4 ;  /* 0x0000000400067213 */ /* 0x000fc60000000000 */
[----:B------:R1:W-:Y:S01]  /*1cc50*/  STL [R1+0x15c4], R4 ;  /* 0x0015c40401007387 */ /* 0x0003e20000100800 */
[----:B------:R-:W-:Y:S01]  /*1cc60*/  IMAD.MOV.U32 R11, RZ, RZ, R7 ;  /* 0x000000ffff0b7224 */ /* 0x000fe200078e0007 */
[----:B0-----:R-:W-:Y:S02]  /*1cc70*/  IABS R5, R79 ;  /* 0x0000004f00057213 */ /* 0x001fe40000000000 */
[----:B-1----:R-:W-:-:S03]  /*1cc80*/  IABS R4, R77 ;  /* 0x0000004d00047213 */ /* 0x002fc60000000000 */
[----:B------:R-:W-:Y:S02]  /*1cc90*/  IMAD.MOV.U32 R7, RZ, RZ, R5 ;  /* 0x000000ffff077224 */ /* 0x000fe400078e0005 */
[----:B------:R-:W-:-:S04]  /*1cca0*/  IMAD.MOV.U32 R5, RZ, RZ, R4 ;  /* 0x000000ffff057224 */ /* 0x000fc800078e0004 */
[----:B------:R-:W-:-:S04]  /*1ccb0*/  IMAD.HI.U32 R4, R0, R5, RZ ;  /* 0x0000000500047227 */ /* 0x000fc800078e00ff */
[----:B------:R-:W-:Y:S02]  /*1ccc0*/  IMAD.MOV.U32 R9, RZ, RZ, R6 ;  /* 0x000000ffff097224 */ /* 0x000fe400078e0006 */
[----:B------:R-:W-:Y:S02]  /*1ccd0*/  IMAD.MOV R4, RZ, RZ, -R4 ;  /* 0x000000ffff047224 */ /* 0x000fe400078e0a04 */
[----:B------:R-:W-:-:S04]  /*1cce0*/  IMAD.HI.U32 R6, R0, R7, RZ ;  /* 0x0000000700067227 */ /* 0x000fc800078e00ff */
[----:B------:R-:W-:Y:S01]  /*1ccf0*/  IMAD R46, R90, R4, R5 ;  /* 0x000000045a2e7224 */ /* 0x000fe200078e0205 */
[----:B------:R-:W-:Y:S01]  /*1cd00*/  IABS R5, R75 ;  /* 0x0000004b00057213 */ /* 0x000fe20000000000 */
[----:B------:R-:W-:Y:S01]  /*1cd10*/  IMAD.MOV R6, RZ, RZ, -R6 ;  /* 0x000000ffff067224 */ /* 0x000fe200078e0a06 */
[----:B------:R-:W-:Y:S01]  /*1cd20*/  IABS R4, R73 ;  /* 0x0000004900047213 */ /* 0x000fe20000000000 */
[----:B------:R-:W-:-:S04]  /*1cd30*/  IMAD.HI.U32 R8, R0, R9, RZ ;  /* 0x0000000900087227 */ /* 0x000fc800078e00ff */
[----:B------:R-:W-:Y:S02]  /*1cd40*/  IMAD R78, R90, R6, R7 ;  /* 0x000000065a4e7224 */ /* 0x000fe400078e0207 */
[----:B------:R-:W-:Y:S02]  /*1cd50*/  IMAD.MOV.U32 R7, RZ, RZ, R5 ;  /* 0x000000ffff077224 */ /* 0x000fe400078e0005 */
[----:B------:R-:W-:Y:S01]  /*1cd60*/  IMAD.MOV.U32 R5, RZ, RZ, R4 ;  /* 0x000000ffff057224 */ /* 0x000fe200078e0004 */
[----:B------:R-:W-:Y:S01]  /*1cd70*/  IABS R6, R76 ;  /* 0x0000004c00067213 */ /* 0x000fe20000000000 */
[----:B------:R-:W-:Y:S02]  /*1cd80*/  IMAD.MOV R8, RZ, RZ, -R8 ;  /* 0x000000ffff087224 */ /* 0x000fe400078e0a08 */
[----:B------:R-:W-:-:S04]  /*1cd90*/  IMAD.HI.U32 R4, R0, R5, RZ ;  /* 0x0000000500047227 */ /* 0x000fc800078e00ff */
[----:B------:R-:W-:Y:S02]  /*1cda0*/  IMAD R8, R90, R8, R9 ;  /* 0x000000085a087224 */ /* 0x000fe400078e0209 */
[----:B------:R-:W-:Y:S02]  /*1cdb0*/  IMAD.MOV.U32 R9, RZ, RZ, R6 ;  /* 0x000000ffff097224 */ /* 0x000fe400078e0006 */
[----:B------:R-:W-:Y:S02]  /*1cdc0*/  IMAD.MOV R4, RZ, RZ, -R4 ;  /* 0x000000ffff047224 */ /* 0x000fe400078e0a04 */
[----:B------:R-:W-:Y:S02]  /*1cdd0*/  VIADD R44, R93, 0xcf ;  /* 0x000000cf5d2c7836 */ /* 0x000fe40000000000 */
[----:B------:R-:W-:-:S04]  /*1cde0*/  IMAD.HI.U32 R6, R0, R7, RZ ;  /* 0x0000000700067227 */ /* 0x000fc800078e00ff */
[----:B------:R-:W-:Y:S02]  /*1cdf0*/  VIADD R43, R93, 0xd4 ;  /* 0x000000d45d2b7836 */ /* 0x000fe40000000000 */
[C---:B------:R-:W-:Y:S01]  /*1ce00*/  IMAD R72, R90.reuse, R4, R5 ;  /* 0x000000045a487224 */ /* 0x040fe200078e0205 */
[----:B------:R-:W-:Y:S01]  /*1ce10*/  IABS R5, R44 ;  /* 0x0000002c00057213 */ /* 0x000fe20000000000 */
[----:B------:R-:W-:Y:S01]  /*1ce20*/  IMAD.MOV R6, RZ, RZ, -R6 ;  /* 0x000000ffff067224 */ /* 0x000fe200078e0a06 */
[----:B------:R-:W-:Y:S01]  /*1ce30*/  IABS R4, R43 ;  /* 0x0000002b00047213 */ /* 0x000fe20000000000 */
[----:B------:R-:W-:Y:S02]  /*1ce40*/  STL [R1+0x15c8], R79 ;  /* 0x0015c84f01007387 */ /* 0x000fe40000100800 */
[----:B------:R-:W-:Y:S02]  /*1ce50*/  IMAD R74, R90, R6, R7 ;  /* 0x000000065a4a7224 */ /* 0x000fe400078e0207 */
[----:B------:R-:W-:Y:S01]  /*1ce60*/  STL [R1+0x15d0], R77 ;  /* 0x0015d04d01007387 */ /* 0x000fe20000100800 */
[----:B------:R-:W-:-:S03]  /*1ce70*/  IMAD.MOV.U32 R7, RZ, RZ, R5 ;  /* 0x000000ffff077224 */ /* 0x000fc600078e0005 */
[----:B------:R0:W-:Y:S01]  /*1ce80*/  STL [R1+0x7e8], R8 ;  /* 0x0007e80801007387 */ /* 0x0001e20000100800 */
[----:B------:R-:W-:Y:S01]  /*1ce90*/  IMAD.MOV.U32 R5, RZ, RZ, R4 ;  /* 0x000000ffff057224 */ /* 0x000fe200078e0004 */
[----:B------:R-:W-:Y:S01]  /*1cea0*/  IABS R6, R47 ;  /* 0x0000002f00067213 */ /* 0x000fe20000000000 */
[----:B------:R-:W-:Y:S02]  /*1ceb0*/  @P0 IMAD.MOV.U32 R13, RZ, RZ, R12 ;  /* 0x000000ffff0d0224 */ /* 0x000fe400078e000c */
[----:B------:R-:W-:-:S04]  /*1cec0*/  IMAD.HI.U32 R4, R0, R5, RZ ;  /* 0x0000000500047227 */ /* 0x000fc800078e00ff */
[----:B0-----:R-:W-:-:S04]  /*1ced0*/  IMAD.HI.U32 R8, R0, R9, RZ ;  /* 0x0000000900087227 */ /* 0x001fc800078e00ff */
[----:B------:R-:W-:Y:S02]  /*1cee0*/  IMAD.MOV R8, RZ, RZ, -R8 ;  /* 0x000000ffff087224 */ /* 0x000fe400078e0a08 */
[----:B------:R-:W-:Y:S02]  /*1cef0*/  @P0 IMAD.MOV.U32 R12, RZ, RZ, R10 ;  /* 0x000000ffff0c0224 */ /* 0x000fe400078e000a */
[----:B------:R-:W-:Y:S02]  /*1cf00*/  IMAD R17, R90, R8, R9 ;  /* 0x000000085a117224 */ /* 0x000fe400078e0209 */
[----:B------:R-:W-:Y:S02]  /*1cf10*/  IMAD.MOV.U32 R9, RZ, RZ, R6 ;  /* 0x000000ffff097224 */ /* 0x000fe400078e0006 */
[----:B------:R-:W-:Y:S01]  /*1cf20*/  VIADD R15, R93, 0xd5 ;  /* 0x000000d55d0f7836 */ /* 0x000fe20000000000 */
[----:B------:R-:W-:Y:S01]  /*1cf30*/  STL [R1+0x15cc], R76 ;  /* 0x0015cc4c01007387 */ /* 0x000fe20000100800 */
[----:B------:R-:W-:-:S02]  /*1cf40*/  IMAD.MOV R4, RZ, RZ, -R4 ;  /* 0x000000ffff047224 */ /* 0x000fc400078e0a04 */
[C---:B------:R-:W-:Y:S01]  /*1cf50*/  IMAD.HI.U32 R6, R0.reuse, R7, RZ ;  /* 0x0000000700067227 */ /* 0x040fe200078e00ff */
[----:B------:R0:W2:Y:S03]  /*1cf60*/  @P0 LDG.E.U16 R83, desc[UR20][R12.64] ;  /* 0x000000140c530981 */ /* 0x0000a6000c1e1500 */
[----:B------:R-:W-:Y:S01]  /*1cf70*/  IMAD.HI.U32 R8, R0, R9, RZ ;  /* 0x0000000900087227 */ /* 0x000fe200078e00ff */
[----:B------:R-:W-:Y:S03]  /*1cf80*/  STL [R1+0x15d4], R75 ;  /* 0x0015d44b01007387 */ /* 0x000fe60000100800 */
[----:B------:R-:W-:Y:S01]  /*1cf90*/  IMAD R14, R90, R4, R5 ;  /* 0x000000045a0e7224 */ /* 0x000fe200078e0205 */
[----:B------:R-:W-:Y:S01]  /*1cfa0*/  STL [R1+0x15dc], R73 ;  /* 0x0015dc4901007387 */ /* 0x000fe20000100800 */
[C---:B------:R-:W-:Y:S01]  /*1cfb0*/  VIADD R40, R93.reuse, 0xd7 ;  /* 0x000000d75d287836 */ /* 0x040fe20000000000 */
[----:B------:R-:W-:Y:S01]  /*1cfc0*/  IABS R4, R15 ;  /* 0x0000000f00047213 */ /* 0x000fe20000000000 */
[----:B0-----:R-:W-:Y:S01]  /*1cfd0*/  VIADD R12, R93, 0xd6 ;  /* 0x000000d65d0c7836 */ /* 0x001fe20000000000 */
[----:B------:R-:W-:Y:S01]  /*1cfe0*/  STL [R1+0x15d8], R47 ;  /* 0x0015d82f01007387 */ /* 0x000fe20000100800 */
[----:B------:R-:W-:-:S03]  /*1cff0*/  IMAD.MOV R6, RZ, RZ, -R6 ;  /* 0x000000ffff067224 */ /* 0x000fc600078e0a06 */
[----:B------:R-:W-:Y:S01]  /*1d000*/  STL [R1+0x15e0], R44 ;  /* 0x0015e02c01007387 */ /* 0x000fe20000100800 */
[----:B------:R-:W-:-:S03]  /*1d010*/  IMAD.MOV R8, RZ, RZ, -R8 ;  /* 0x000000ffff087224 */ /* 0x000fc600078e0a08 */
[----:B------:R-:W-:Y:S01]  /*1d020*/  STL [R1+0x15e8], R43 ;  /* 0x0015e82b01007387 */ /* 0x000fe20000100800 */
[----:B------:R-:W-:-:S03]  /*1d030*/  IMAD.MOV.U32 R67, RZ, RZ, R4 ;  /* 0x000000ffff437224 */ /* 0x000fc600078e0004 */
[----:B------:R-:W-:Y:S01]  /*1d040*/  STL [R1+0x15e4], R15 ;  /* 0x0015e40f01007387 */ /* 0x000fe20000100800 */
[----:B------:R-:W-:-:S03]  /*1d050*/  IMAD R42, R90, R6, R7 ;  /* 0x000000065a2a7224 */ /* 0x000fc600078e0207 */
[----:B------:R-:W-:Y:S01]  /*1d060*/  STL [R1+0x15ec], R12 ;  /* 0x0015ec0c01007387 */ /* 0x000fe20000100800 */
[----:B------:R-:W-:-:S03]  /*1d070*/  IMAD R45, R90, R8, R9 ;  /* 0x000000085a2d7224 */ /* 0x000fc600078e0209 */
[----:B------:R-:W-:Y:S04]  /*1d080*/  STL [R1+0x15f0], R40 ;  /* 0x0015f02801007387 */ /* 0x000fe80000100800 */
[----:B------:R-:W2:Y:S04]  /*1d090*/  LDL.LU R4, [R1+0xe48] ;  /* 0x000e480001047983 */ /* 0x000ea80000300800 */
[----:B------:R-:W3:Y:S04]  /*1d0a0*/  LDL.LU R6, [R1+0xe44] ;  /* 0x000e440001067983 */ /* 0x000ee80000300800 */
        /* <DEDUP_REMOVED lines=9> */
[----:B------:R-:W-:-:S05]  /*1d140*/  IABS R9, R12 ;  /* 0x0000000c00097213 */ /* 0x000fca0000000000 */
[----:B------:R-:W-:Y:S02]  /*1d150*/  IMAD.MOV.U32 R66, RZ, RZ, R9 ;  /* 0x000000ffff427224 */ /* 0x000fe400078e0009 */
        /* <DEDUP_REMOVED lines=9> */
[----:B--2---:R-:W-:Y:S04]  /*1d1f0*/  STS.U16 [R19+UR4+0x1300], R4 ;  /* 0x0013000413007988 */ /* 0x004fe80008000404 */
[----:B---3--:R-:W-:Y:S04]  /*1d200*/  STS.U16 [R19+UR4+0x9300], R6 ;  /* 0x0093000613007988 */ /* 0x008fe80008000404 */
[----:B----4-:R-:W-:Y:S04]  /*1d210*/  STS.U16 [R19+UR4+0x1700], R7 ;  /* 0x0017000713007988 */ /* 0x010fe80008000404 */
[----:B------:R-:W-:Y:S04]  /*1d220*/  STS.U16 [R19+UR4+0x9700], R8 ;  /* 0x0097000813007988 */ /* 0x000fe80008000404 */
[----:B------:R-:W-:Y:S04]  /*1d230*/  STS.U16 [R19+UR4+0x1b00], R5 ;  /* 0x001b000513007988 */ /* 0x000fe80008000404 */
[----:B------:R-:W-:Y:S04]  /*1d240*/  STS.U16 [R19+UR4+0x9b00], R86 ;  /* 0x009b005613007988 */ /* 0x000fe80008000404 */
[----:B------:R-:W-:Y:S04]  /*1d250*/  STS.U16 [R19+UR4+0x1f00], R87 ;  /* 0x001f005713007988 */ /* 0x000fe80008000404 */
[----:B------:R-:W-:Y:S04]  /*1d260*/  STS.U16 [R19+UR4+0x9f00], R54 ;  /* 0x009f003613007988 */ /* 0x000fe80008000404 */
[----:B------:R0:W-:Y:S04]  /*1d270*/  STS.U16 [R19+UR4+0x2300], R81 ;  /* 0x0023005113007988 */ /* 0x0001e80008000404 */
[----:B------:R-:W-:Y:S04]  /*1d280*/  STS.U16 [R19+UR4+0xa300], R88 ;  /* 0x00a3005813007988 */ /* 0x000fe80008000404 */
[----:B------:R1:W-:Y:S04]  /*1d290*/  STS.U16 [R19+UR4+0x2700], R49 ;  /* 0x0027003113007988 */ /* 0x0003e80008000404 */
[----:B0-----:R-:W2:Y:S04]  /*1d2a0*/  LDL.LU R81, [R1+0xc7c] ;  /* 0x000c7c0001517983 */ /* 0x001ea80000300800 */
[----:B-1----:R-:W3:Y:S04]  /*1d2b0*/  LDL.LU R49, [R1+0xd40] ;  /* 0x000d400001317983 */ /* 0x002ee80000300800 */
[----:B------:R0:W-:Y:S04]  /*1d2c0*/  STS.U16 [R19+UR4+0xa700], R9 ;  /* 0x00a7000913007988 */ /* 0x0001e80008000404 */
[----:B0-----:R-:W4:Y:S04]  /*1d2d0*/  LDL.LU R9, [R1+0xd3c] ;  /* 0x000d3c0001097983 */ /* 0x001f280000300800 */
[----:B------:R-:W-:Y:S04]  /*1d2e0*/  STS.U16 [R19+UR4+0x2b00], R32 ;  /* 0x002b002013007988 */ /* 0x000fe80008000404 */
[----:B------:R-:W-:Y:S04]  /*1d2f0*/  STS.U16 [R19+UR4+0xab00], R89 ;  /* 0x00ab005913007988 */ /* 0x000fe80008000404 */
[----:B------:R-:W-:Y:S04]  /*1d300*/  STS.U16 [R19+UR4+0x2f00], R91 ;  /* 0x002f005b13007988 */ /* 0x000fe80008000404 */
[----:B------:R0:W-:Y:S04]  /*1d310*/  STS.U16 [R19+UR4+0xaf00], R51 ;  /* 0x00af003313007988 */ /* 0x0001e80008000404 */
        /* <DEDUP_REMOVED lines=16> */
[----:B------:R1:W-:Y:S04]  /*1d420*/  STS.U16 [R19+UR4+0xb300], R18 ;  /* 0x00b3001213007988 */ /* 0x0003e80008000404 */
[----:B------:R-:W4:Y:S04]  /*1d430*/  LDL.LU R91, [R1+0xdc8] ;  /* 0x000dc800015b7983 */ /* 0x000f280000300800 */
[----:B------:R-:W-:Y:S04]  /*1d440*/  STS.U16 [R19+UR4+0x3700], R48 ;  /* 0x0037003013007988 */ /* 0x000fe80008000404 */
[----:B0-----:R-:W4:Y:S04]  /*1d450*/  LDL.LU R92, [R1+0xdc4] ;  /* 0x000dc400015c7983 */ /* 0x001f280000300800 */
[----:B-1----:R-:W4:Y:S04]  /*1d460*/  LDL.LU R18, [R1+0xdc0] ;  /* 0x000dc00001127983 */ /* 0x002f280000300800 */
[----:B--2---:R0:W-:Y:S04]  /*1d470*/  STS.U16 [R19+UR4+0xb700], R81 ;  /* 0x00b7005113007988 */ /* 0x0041e80008000404 */
[----:B---3--:R1:W-:Y:S04]  /*1d480*/  STS.U16 [R19+UR4+0x3b00], R49 ;  /* 0x003b003113007988 */ /* 0x0083e80008000404 */
[----:B0-----:R-:W2:Y:S04]  /*1d490*/  LDL.LU R81, [R1+0xdbc] ;  /* 0x000dbc0001517983 */ /* 0x001ea80000300800 */
[----:B------:R-:W-:Y:S04]  /*1d4a0*/  STL [R1+0x1a54], R3 ;  /* 0x001a540301007387 */ /* 0x000fe80000100800 */
[----:B-1----:R-:W3:Y:S04]  /*1d4b0*/  LDL.LU R49, [R1+0xd90] ;  /* 0x000d900001317983 */ /* 0x002ee80000300800 */
[----:B----4-:R0:W-:Y:S04]  /*1d4c0*/  STS.U16 [R19+UR4+0xbb00], R9 ;  /* 0x00bb000913007988 */ /* 0x0101e80008000404 */
[----:B------:R-:W4:Y:S04]  /*1d4d0*/  LDL.LU R48, [R1+0xd8c] ;  /* 0x000d8c0001307983 */ /* 0x000f280000300800 */
[----:B0-----:R-:W4:Y:S01]  /*1d4e0*/  LDL.LU R9, [R1+0xd88] ;  /* 0x000d880001097983 */ /* 0x001f220000300800 */
[----:B------:R-:W-:-:S04]  /*1d4f0*/  IMAD.HI.U32 R10, R0, R11, RZ ;  /* 0x0000000b000a7227 */ /* 0x000fc800078e00ff */
[----:B------:R-:W-:-:S04]  /*1d500*/  IMAD.MOV R10, RZ, RZ, -R10 ;  /* 0x000000ffff0a7224 */ /* 0x000fc800078e0a0a */
[----:B------:R-:W-:Y:S01]  /*1d510*/  IMAD R16, R90, R10, R11 ;  /* 0x0000000a5a107224 */ /* 0x000fe200078e020b */
[----:B------:R-:W-:-:S05]  /*1d520*/  IABS R10, R40 ;  /* 0x00000028000a7213 */ /* 0x000fca0000000000 */
[----:B------:R-:W-:-:S04]  /*1d530*/  IMAD.MOV.U32 R21, RZ, RZ, R10 ;  /* 0x000000ffff157224 */ /* 0x000fc800078e000a */
[----:B------:R-:W-:-:S04]  /*1d540*/  IMAD.HI.U32 R10, R0, R21, RZ ;  /* 0x00000015000a7227 */ /* 0x000fc800078e00ff */
[----:B------:R-:W-:-:S04]  /*1d550*/  IMAD.MOV R10, RZ, RZ, -R10 ;  /* 0x000000ffff0a7224 */ /* 0x000fc800078e0a0a */
[----:B------:R-:W-:Y:S01]  /*1d560*/  IMAD R10, R90, R10, R21 ;  /* 0x0000000a5a0a7224 */ /* 0x000fe200078e0215 */
[----:B------:R-:W-:Y:S01]  /*1d570*/  LOP3.LUT R21, R3, 0x70, RZ, 0x3c, !PT ;  /* 0x0000007003157812 */ /* 0x000fe200078e3cff */
[----:B------:R-:W-:Y:S04]  /*1d580*/  STS.U16 [R19+UR4+0x3f00], R51 ;  /* 0x003f003313007988 */ /* 0x000fe80008000404 */
[----:B------:R0:W-:Y:S04]  /*1d590*/  STS.U16 [R19+UR4+0xbf00], R2 ;  /* 0x00bf000213007988 */ /* 0x0001e80008000404 */
        /* <DEDUP_REMOVED lines=9> */
[----:B------:R-:W-:Y:S04]  /*1d630*/  STL [R1+0x1550], R21 ;  /* 0x0015501501007387 */ /* 0x000fe80000100800 */
[----:B------:R-:W-:Y:S04]  /*1d640*/  STS.U16 [R21+UR4+0x9380], R87 ;  /* 0x0093805715007988 */ /* 0x000fe80008000404 */
[----:B0-----:R-:W4:Y:S04]  /*1d650*/  LDL.LU R2, [R1+0x1cfc] ;  /* 0x001cfc0001027983 */ /* 0x001f280000300800 */
[----:B------:R-:W-:Y:S04]  /*1d660*/  STS.U16 [R21+UR4+0x1780], R54 ;  /* 0x0017803615007988 */ /* 0x000fe80008000404 */
[----:B------:R-:W4:Y:S04]  /*1d670*/  LDL.LU R51, [R1+0xd84] ;  /* 0x000d840001337983 */ /* 0x000f280000300800 */
[----:B------:R-:W-:Y:S04]  /*1d680*/  STS.U16 [R21+UR4+0x9780], R88 ;  /* 0x0097805815007988 */ /* 0x000fe80008000404 */
[----:B------:R-:W4:Y:S04]  /*1d690*/  LDL.LU R19, [R1+0xd80] ;  /* 0x000d800001137983 */ /* 0x000f280000300800 */
[----:B------:R-:W-:Y:S04]  /*1d6a0*/  STS.U16 [R21+UR4+0x1b80], R32 ;  /* 0x001b802015007988 */ /* 0x000fe80008000404 */
[----:B------:R-:W-:Y:S04]  /*1d6b0*/  STS.U16 [R21+UR4+0x9b80], R89 ;  /* 0x009b805915007988 */ /* 0x000fe80008000404 */
[----:B------:R-:W4:Y:S04]  /*1d6c0*/  LDL.LU R69, [R1+0xd7c] ;  /* 0x000d7c0001457983 */ /* 0x000f280000300800 */
[----:B------:R-:W-:Y:S04]  /*1d6d0*/  STS.U16 [R21+UR4+0x1f80], R91 ;  /* 0x001f805b15007988 */ /* 0x000fe80008000404 */
[----:B------:R-:W4:Y:S04]  /*1d6e0*/  LDL.LU R70, [R1+0xd50] ;  /* 0x000d500001467983 */ /* 0x000f280000300800 */
[----:B------:R-:W-:Y:S04]  /*1d6f0*/  STS.U16 [R21+UR4+0x9f80], R92 ;  /* 0x009f805c15007988 */ /* 0x000fe80008000404 */
[----:B-1----:R-:W4:Y:S04]  /*1d700*/  LDL.LU R71, [R1+0xd4c] ;  /* 0x000d4c0001477983 */ /* 0x002f280000300800 */
[----:B------:R0:W-:Y:S04]  /*1d710*/  STS.U16 [R21+UR4+0x2380], R18 ;  /* 0x0023801215007988 */ /* 0x0001e80008000404 */
[----:B0-----:R-:W4:Y:S04]  /*1d720*/  LDL.LU R18, [R1+0xd44] ;  /* 0x000d440001127983 */ /* 0x001f280000300800 */
[----:B--2---:R0:W-:Y:S04]  /*1d730*/  STS.U16 [R21+UR4+0xa380], R81 ;  /* 0x00a3805115007988 */ /* 0x0041e80008000404 */
[----:B---3--:R1:W-:Y:S04]  /*1d740*/  STS.U16 [R21+UR4+0x2780], R49 ;  /* 0x0027803115007988 */ /* 0x0083e80008000404 */
[----:B0-----:R-:W2:Y:S04]  /*1d750*/  LDL.LU R81, [R1+0xd10] ;  /* 0x000d100001517983 */ /* 0x001ea80000300800 */
[----:B-1----:R-:W3:Y:S04]  /*1d760*/  LDL.LU R49, [R1+0xd0c] ;  /* 0x000d0c0001317983 */ /* 0x002ee80000300800 */
[----:B----4-:R0:W-:Y:S04]  /*1d770*/  STS.U16 [R21+UR4+0xa780], R48 ;  /* 0x00a7803015007988 */ /* 0x0101e80008000404 */
[----:B------:R1:W-:Y:S04]  /*1d780*/  STS.U16 [R21+UR4+0x2b80], R9 ;  /* 0x002b800915007988 */ /* 0x0003e80008000404 */
[----:B0-----:R-:W4:Y:S04]  /*1d790*/  LDL.LU R48, [R1+0xc50] ;  /* 0x000c500001307983 */ /* 0x001f280000300800 */
[----:B-1----:R-:W4:Y:S04]  /*1d7a0*/  LDL.LU R9, [R1+0xc4c] ;  /* 0x000c4c0001097983 */ /* 0x002f280000300800 */
        /* <DEDUP_REMOVED lines=16> */
[----:B------:R1:W-:Y:S04]  /*1d8b0*/  STS.U16 [R21+UR4+0x2f80], R19 ;  /* 0x002f801315007988 */ /* 0x0003e80008000404 */
[----:B0-----:R-:W4:Y:S04]  /*1d8c0*/  LDL.LU R51, [R1+0xa18] ;  /* 0x000a180001337983 */ /* 0x001f280000300800 */
[----:B-1----:R-:W4:Y:S04]  /*1d8d0*/  LDL.LU R19, [R1+0xa14] ;  /* 0x000a140001137983 */ /* 0x002f280000300800 */
[----:B------:R-:W-:Y:S04]  /*1d8e0*/  STS.U16 [R21+UR4+0xaf80], R69 ;  /* 0x00af804515007988 */ /* 0x000fe80008000404 */
[----:B------:R-:W-:Y:S04]  /*1d8f0*/  STS.U16 [R21+UR4+0x3380], R70 ;  /* 0x0033804615007988 */ /* 0x000fe80008000404 */
[----:B------:R-:W-:Y:S04]  /*1d900*/  STS.U16 [R21+UR4+0xb380], R71 ;  /* 0x00b3804715007988 */ /* 0x000fe80008000404 */
[----:B------:R0:W-:Y:S04]  /*1d910*/  STS.U16 [R21+UR4+0x3780], R2 ;  /* 0x0037800215007988 */ /* 0x0001e80008000404 */
[----:B0-----:R-:W4:Y:S04]  /*1d920*/  LDL.LU R2, [R1+0x1cf8] ;  /* 0x001cf80001027983 */ /* 0x001f280000300800 */
[----:B------:R-:W-:Y:S04]  /*1d930*/  STS.U16 [R21+UR4+0xb780], R18 ;  /* 0x00b7801215007988 */ /* 0x000fe80008000404 */
[----:B--2---:R0:W-:Y:S04]  /*1d940*/  STS.U16 [R21+UR4+0x3b80], R81 ;  /* 0x003b805115007988 */ /* 0x0041e80008000404 */
[----:B---3--:R1:W-:Y:S04]  /*1d950*/  STS.U16 [R21+UR4+0xbb80], R49 ;  /* 0x00bb803115007988 */ /* 0x0083e80008000404 */
[----:B0-----:R-:W2:Y:S04]  /*1d960*/  LDL.LU R81, [R1+0xa10] ;  /* 0x000a100001517983 */ /* 0x001ea80000300800 */
[----:B------:R-:W3:Y:S04]  /*1d970*/  LDL.LU R18, [R1+0xa0c] ;  /* 0x000a0c0001127983 */ /* 0x000ee80000300800 */
        /* <DEDUP_REMOVED lines=9> */
[----:B------:R0:W-:Y:S04]  /*1da10*/  STS.U16 [R2+UR4+0x10c00], R6 ;  /* 0x010c000602007988 */ /* 0x0001e80008000404 */
[----:B------:R1:W-:Y:S04]  /*1da20*/  STS.U16 [R2+UR4+0x14000], R19 ;  /* 0x0140001302007988 */ /* 0x0003e80008000404 */
[----:B------:R-:W-:Y:S04]  /*1da30*/  STS.U16 [R2+UR4+0x10000], R84 ;  /* 0x0100005402007988 */ /* 0x000fe80008000404 */
[----:B0-----:R-:W4:Y:S04]  /*1da40*/  LDL.LU R6, [R1+0x9ec] ;  /* 0x0009ec0001067983 */ /* 0x001f280000300800 */
[----:B-1----:R-:W4:Y:S04]  /*1da50*/  LDL.LU R19, [R1+0x9e8] ;  /* 0x0009e80001137983 */ /* 0x002f280000300800 */
        /* <DEDUP_REMOVED lines=14> */
[----:B--2---:R0:W-:Y:S04]  /*1db40*/  STS.U16 [R2+UR4+0x14400], R81 ;  /* 0x0144005102007988 */ /* 0x0041e80008000404 */
[----:B---3--:R1:W-:Y:S04]  /*1db50*/  STS.U16 [R2+UR4+0x14c00], R49 ;  /* 0x014c003102007988 */ /* 0x0083e80008000404 */
[----:B0-----:R-:W2:Y:S04]  /*1db60*/  LDL.LU R81, [R1+0x9e4] ;  /* 0x0009e40001517983 */ /* 0x001ea80000300800 */
[----:B------:R-:W3:Y:S04]  /*1db70*/  LDL.LU R84, [R1+0x9e0] ;  /* 0x0009e00001547983 */ /* 0x000ee80000300800 */
        /* <DEDUP_REMOVED lines=14> */
[----:B------:R0:W-:Y:S04]  /*1dc60*/  STS.U16 [R2+UR4+0x14800], R18 ;  /* 0x0148001202007988 */ /* 0x0001e80008000404 */
[----:B------:R-:W3:Y:S04]  /*1dc70*/  LDL.LU R51, [R1+0x9a4] ;  /* 0x0009a40001337983 */ /* 0x000ee80000300800 */
[----:B----4-:R1:W-:Y:S04]  /*1dc80*/  STS.U16 [R2+UR4+0x15000], R48 ;  /* 0x0150003002007988 */ /* 0x0103e80008000404 */
[----:B0-----:R-:W4:Y:S04]  /*1dc90*/  LDL.LU R18, [R1+0x9a0] ;  /* 0x0009a00001127983 */ /* 0x001f280000300800 */
[----:B------:R0:W-:Y:S04]  /*1dca0*/  STS.U16 [R2+UR4+0x15400], R9 ;  /* 0x0154000902007988 */ /* 0x0001e80008000404 */
[----:B-1----:R-:W4:Y:S04]  /*1dcb0*/  LDL.LU R48, [R1+0x99c] ;  /* 0x00099c0001307983 */ /* 0x002f280000300800 */
[----:B0-----:R-:W4:Y:S01]  /*1dcc0*/  LDL.LU R9, [R1+0x998] ;  /* 0x0009980001097983 */ /* 0x001f220000300800 */
[----:B------:R-:W-:-:S03]  /*1dcd0*/  IMAD.HI.U32 R11, R0, R66, RZ ;  /* 0x00000042000b7227 */ /* 0x000fc600078e00ff */
[----:B------:R-:W-:Y:S01]  /*1dce0*/  STS.U16 [R2+UR4+0x15800], R68 ;  /* 0x0158004402007988 */ /* 0x000fe20008000404 */
[----:B------:R-:W-:-:S03]  /*1dcf0*/  IMAD.HI.U32 R13, R0, R67, RZ ;  /* 0x00000043000d7227 */ /* 0x000fc600078e00ff */
[----:B------:R-:W-:Y:S04]  /*1dd00*/  STS.U16 [R2+UR4+0x15c00], R69 ;  /* 0x015c004502007988 */ /* 0x000fe80008000404 */
[----:B------:R-:W-:Y:S04]  /*1dd10*/  STS.U16 [R2+UR4+0x16000], R70 ;  /* 0x0160004602007988 */ /* 0x000fe80008000404 */
[----:B------:R-:W-:Y:S01]  /*1dd20*/  STS.U16 [R2+UR4+0x16400], R71 ;  /* 0x0164004702007988 */ /* 0x000fe20008000404 */
[----:B------:R-:W-:Y:S02]  /*1dd30*/  IMAD.MOV R11, RZ, RZ, -R11 ;  /* 0x000000ffff0b7224 */ /* 0x000fe400078e0a0b */
[----:B------:R-:W-:-:S02]  /*1dd40*/  IMAD.MOV R13, RZ, RZ, -R13 ;  /* 0x000000ffff0d7224 */ /* 0x000fc400078e0a0d */
[C---:B------:R-:W-:Y:S02]  /*1dd50*/  IMAD R11, R90.reuse, R11, R66 ;  /* 0x0000000b5a0b7224 */ /* 0x040fe400078e0242 */
[----:B------:R-:W-:Y:S01]  /*1dd60*/  IMAD R13, R90, R13, R67 ;  /* 0x0000000d5a0d7224 */ /* 0x000fe200078e0243 */
[----:B------:R0:W-:Y:S04]  /*1dd70*/  STS.U16 [R2+UR4+0x16800], R6 ;  /* 0x0168000602007988 */ /* 0x0001e80008000404 */
[----:B------:R1:W-:Y:S01]  /*1dd80*/  STS.U16 [R2+UR4+0x16c00], R19 ;  /* 0x016c001302007988 */ /* 0x0003e20008000404 */
[----:B0-----:R-:W-:-:S03]  /*1dd90*/  LOP3.LUT R6, R2, 0x10, RZ, 0x3c, !PT ;  /* 0x0000001002067812 */ /* 0x001fc600078e3cff */
[----:B-1----:R-:W4:Y:S04]  /*1dda0*/  LDL.LU R19, [R1+0x994] ;  /* 0x0009940001137983 */ /* 0x002f280000300800 */
[----:B--2---:R0:W-:Y:S04]  /*1ddb0*/  STS.U16 [R2+UR4+0x17000], R81 ;  /* 0x0170005102007988 */ /* 0x0041e80008000404 */
[----:B---3--:R-:W-:Y:S04]  /*1ddc0*/  STS.U16 [R2+UR4+0x17400], R84 ;  /* 0x0174005402007988 */ /* 0x008fe80008000404 */
        /* <DEDUP_REMOVED lines=9> */
[----:B0-----:R-:W2:Y:S04]  /*1de60*/  LDL.LU R81, [R1+0x990] ;  /* 0x0009900001517983 */ /* 0x001ea80000300800 */
[----:B------:R-:W-:Y:S04]  /*1de70*/  STS.U16 [R6+UR4+0x11c80], R88 ;  /* 0x011c805806007988 */ /* 0x000fe80008000404 */
[----:B-1----:R-:W3:Y:S04]  /*1de80*/  LDL.LU R49, [R1+0x98c] ;  /* 0x00098c0001317983 */ /* 0x002ee80000300800 */
[----:B------:R-:W-:Y:S04]  /*1de90*/  STS.U16 [R6+UR4+0x12080], R32 ;  /* 0x0120802006007988 */ /* 0x000fe80008000404 */
[----:B------:R-:W-:Y:S04]  /*1dea0*/  STS.U16 [R6+UR4+0x12480], R89 ;  /* 0x0124805906007988 */ /* 0x000fe80008000404 */
[----:B------:R-:W3:Y:S04]  /*1deb0*/  LDL.LU R21, [R1+0x988] ;  /* 0x0009880001157983 */ /* 0x000ee80000300800 */
[----:B------:R-:W-:Y:S04]  /*1dec0*/  STS.U16 [R6+UR4+0x12880], R91 ;  /* 0x0128805b06007988 */ /* 0x000fe80008000404 */
[----:B------:R-:W3:Y:S04]  /*1ded0*/  LDL.LU R66, [R1+0x984] ;  /* 0x0009840001427983 */ /* 0x000ee80000300800 */
[----:B------:R-:W-:Y:S04]  /*1dee0*/  STS.U16 [R6+UR4+0x12c80], R92 ;  /* 0x012c805c06007988 */ /* 0x000fe80008000404 */
[----:B------:R-:W3:Y:S04]  /*1def0*/  LDL.LU R67, [R1+0x980] ;  /* 0x0009800001437983 */ /* 0x000ee80000300800 */
[----:B------:R-:W-:Y:S04]  /*1df00*/  STS.U16 [R6+UR4+0x13080], R51 ;  /* 0x0130803306007988 */ /* 0x000fe80008000404 */
[----:B------:R-:W3:Y:S04]  /*1df10*/  LDL.LU R68, [R1+0x97c] ;  /* 0x00097c0001447983 */ /* 0x000ee80000300800 */
[----:B----4-:R-:W-:Y:S04]  /*1df20*/  STS.U16 [R6+UR4+0x13480], R18 ;  /* 0x0134801206007988 */ /* 0x010fe80008000404 */
[----:B------:R-:W4:Y:S04]  /*1df30*/  LDL.LU R69, [R1+0x978] ;  /* 0x0009780001457983 */ /* 0x000f280000300800 */
[----:B------:R-:W-:Y:S04]  /*1df40*/  STS.U16 [R6+UR4+0x13880], R48 ;  /* 0x0138803006007988 */ /* 0x000fe80008000404 */
[----:B------:R-:W4:Y:S04]  /*1df50*/  LDL.LU R70, [R1+0x974] ;  /* 0x0009740001467983 */ /* 0x000f280000300800 */
[----:B------:R0:W-:Y:S04]  /*1df60*/  STS.U16 [R6+UR4+0x13c80], R9 ;  /* 0x013c800906007988 */ /* 0x0001e80008000404 */
[----:B------:R-:W4:Y:S04]  /*1df70*/  LDL.LU R71, [R1+0x970] ;  /* 0x0009700001477983 */ /* 0x000f280000300800 */
        /* <DEDUP_REMOVED lines=22> */
[----:B0-----:R-:W2:Y:S04]  /*1e0e0*/  LDL.LU R81, [R1+0x91c] ;  /* 0x00091c0001517983 */ /* 0x001ea80000300800 */
[----:B-1----:R-:W3:Y:S04]  /*1e0f0*/  LDL.LU R49, [R1+0x918] ;  /* 0x0009180001317983 */ /* 0x002ee80000300800 */
[----:B------:R0:W-:Y:S04]  /*1e100*/  STS.U16 [R6+UR4+0x14c80], R21 ;  /* 0x014c801506007988 */ /* 0x0001e80008000404 */
[----:B------:R1:W-:Y:S04]  /*1e110*/  STS.U16 [R6+UR4+0x15080], R66 ;  /* 0x0150804206007988 */ /* 0x0003e80008000404 */
[----:B0-----:R-:W2:Y:S04]  /*1e120*/  LDL.LU R21, [R1+0x1cf4] ;  /* 0x001cf40001157983 */ /* 0x001ea80000300800 */
[----:B------:R0:W-:Y:S04]  /*1e130*/  STS.U16 [R6+UR4+0x15480], R67 ;  /* 0x0154804306007988 */ /* 0x0001e80008000404 */
[----:B-1----:R-:W2:Y:S04]  /*1e140*/  LDL.LU R66, [R1+0x1cf0] ;  /* 0x001cf00001427983 */ /* 0x002ea80000300800 */
[----:B------:R1:W-:Y:S04]  /*1e150*/  STS.U16 [R6+UR4+0x15880], R68 ;  /* 0x0158804406007988 */ /* 0x0003e80008000404 */
[----:B0-----:R-:W2:Y:S04]  /*1e160*/  LDL.LU R67, [R1+0x1cec] ;  /* 0x001cec0001437983 */ /* 0x001ea80000300800 */
[----:B----4-:R0:W-:Y:S04]  /*1e170*/  STS.U16 [R6+UR4+0x15c80], R69 ;  /* 0x015c804506007988 */ /* 0x0101e80008000404 */
[----:B-1----:R-:W4:Y:S04]  /*1e180*/  LDL.LU R68, [R1+0x1ce8] ;  /* 0x001ce80001447983 */ /* 0x002f280000300800 */
[----:B------:R1:W-:Y:S04]  /*1e190*/  STS.U16 [R6+UR4+0x16080], R70 ;  /* 0x0160804606007988 */ /* 0x0003e80008000404 */
[----:B0-----:R-:W2:Y:S04]  /*1e1a0*/  LDL.LU R69, [R1+0x1ce4] ;  /* 0x001ce40001457983 */ /* 0x001ea80000300800 */
[----:B------:R0:W-:Y:S04]  /*1e1b0*/  STS.U16 [R6+UR4+0x16480], R71 ;  /* 0x0164804706007988 */ /* 0x0001e80008000404 */
[----:B-1----:R-:W2:Y:S04]  /*1e1c0*/  LDL.LU R70, [R1+0x1ce0] ;  /* 0x001ce00001467983 */ /* 0x002ea80000300800 */
[----:B------:R1:W-:Y:S04]  /*1e1d0*/  STS.U16 [R6+UR4+0x16880], R9 ;  /* 0x0168800906007988 */ /* 0x0003e80008000404 */
[----:B0-----:R-:W2:Y:S04]  /*1e1e0*/  LDL.LU R71, [R1+0x1cdc] ;  /* 0x001cdc0001477983 */ /* 0x001ea80000300800 */
[----:B-1----:R-:W2:Y:S04]  /*1e1f0*/  LDL.LU R9, [R1+0x1cd8] ;  /* 0x001cd80001097983 */ /* 0x002ea80000300800 */
[----:B--2---:R0:W-:Y:S04]  /*1e200*/  STS.U16 [R6+UR4+0x16c80], R9 ;  /* 0x016c800906007988 */ /* 0x0041e80008000404 */
[----:B------:R1:W-:Y:S04]  /*1e210*/  STS.U16 [R6+UR4+0x17080], R84 ;  /* 0x0170805406007988 */ /* 0x0003e80008000404 */
[----:B------:R2:W-:Y:S01]  /*1e220*/  STS.U16 [R6+UR4+0x17480], R85 ;  /* 0x0174805506007988 */ /* 0x0005e20008000404 */
[----:B0-----:R-:W-:-:S03]  /*1e230*/  LOP3.LUT R9, R2, 0x20, RZ, 0x3c, !PT ;  /* 0x0000002002097812 */ /* 0x001fc600078e3cff */
[----:B------:R0:W-:Y:S04]  /*1e240*/  STS.U16 [R6+UR4+0x17880], R4 ;  /* 0x0178800406007988 */ /* 0x0001e80008000404 */
[----:B-1----:R-:W4:Y:S04]  /*1e250*/  LDL.LU R84, [R1+0x1cd4] ;  /* 0x001cd40001547983 */ /* 0x002f280000300800 */
[----:B--2---:R-:W2:Y:S04]  /*1e260*/  LDL.LU R85, [R1+0x1cd0] ;  /* 0x001cd00001557983 */ /* 0x004ea80000300800 */
[----:B0-----:R-:W2:Y:S04]  /*1e270*/  LDL.LU R4, [R1+0x1ccc] ;  /* 0x001ccc0001047983 */ /* 0x001ea80000300800 */
[----:B------:R0:W-:Y:S04]  /*1e280*/  STS.U16 [R6+UR4+0x17c80], R7 ;  /* 0x017c800706007988 */ /* 0x0001e80008000404 */
[----:B------:R1:W-:Y:S04]  /*1e290*/  STS.U16 [R9+UR4+0x10100], R8 ;  /* 0x0101000809007988 */ /* 0x0003e80008000404 */
[----:B------:R1:W-:Y:S04]  /*1e2a0*/  STS.U16 [R9+UR4+0x10500], R5 ;  /* 0x0105000509007988 */ /* 0x0003e80008000404 */
[----:B0-----:R-:W2:Y:S04]  /*1e2b0*/  LDL.LU R6, [R1+0x1cc8] ;  /* 0x001cc80001067983 */ /* 0x001ea80000300800 */
[----:B------:R-:W2:Y:S04]  /*1e2c0*/  LDL.LU R7, [R1+0x1cc4] ;  /* 0x001cc40001077983 */ /* 0x000ea80000300800 */
[----:B-1----:R-:W2:Y:S04]  /*1e2d0*/  LDL.LU R8, [R1+0x1cc0] ;  /* 0x001cc00001087983 */ /* 0x002ea80000300800 */
[----:B------:R-:W2:Y:S04]  /*1e2e0*/  LDL.LU R5, [R1+0x1cbc] ;  /* 0x001cbc0001057983 */ /* 0x000ea80000300800 */
[----:B------:R0:W-:Y:S04]  /*1e2f0*/  STS.U16 [R9+UR4+0x10900], R86 ;  /* 0x0109005609007988 */ /* 0x0001e80008000404 */
[----:B------:R1:W-:Y:S04]  /*1e300*/  STS.U16 [R9+UR4+0x10d00], R87 ;  /* 0x010d005709007988 */ /* 0x0003e80008000404 */
[----:B------:R3:W-:Y:S04]  /*1e310*/  STS.U16 [R9+UR4+0x11100], R54 ;  /* 0x0111003609007988 */ /* 0x0007e80008000404 */
[----:B0-----:R-:W2:Y:S04]  /*1e320*/  LDL.LU R86, [R1+0x1cb8] ;  /* 0x001cb80001567983 */ /* 0x001ea80000300800 */
[----:B-1----:R-:W2:Y:S04]  /*1e330*/  LDL.LU R87, [R1+0x1cb4] ;  /* 0x001cb40001577983 */ /* 0x002ea80000300800 */
[----:B---3--:R-:W3:Y:S04]  /*1e340*/  LDL.LU R54, [R1+0x1cb0] ;  /* 0x001cb00001367983 */ /* 0x008ee80000300800 */
[----:B------:R0:W-:Y:S04]  /*1e350*/  STS.U16 [R9+UR4+0x11500], R88 ;  /* 0x0115005809007988 */ /* 0x0001e80008000404 */
[----:B------:R1:W-:Y:S04]  /*1e360*/  STS.U16 [R9+UR4+0x11900], R32 ;  /* 0x0119002009007988 */ /* 0x0003e80008000404 */
[----:B------:R1:W-:Y:S04]  /*1e370*/  STS.U16 [R9+UR4+0x11d00], R89 ;  /* 0x011d005909007988 */ /* 0x0003e80008000404 */
[----:B0-----:R-:W2:Y:S04]  /*1e380*/  LDL.LU R88, [R1+0x1cac] ;  /* 0x001cac0001587983 */ /* 0x001ea80000300800 */
[----:B-1----:R-:W2:Y:S04]  /*1e390*/  LDL.LU R32, [R1+0x1ca8] ;  /* 0x001ca80001207983 */ /* 0x002ea80000300800 */
[----:B------:R-:W2:Y:S04]  /*1e3a0*/  LDL.LU R89, [R1+0x1ca4] ;  /* 0x001ca40001597983 */ /* 0x000ea80000300800 */
        /* <DEDUP_REMOVED lines=14> */
[----:B0-----:R-:W2:Y:S04]  /*1e490*/  LDL.LU R81, [R1+0x1c88] ;  /* 0x001c880001517983 */ /* 0x001ea80000300800 */
[----:B-1----:R-:W2:Y:S04]  /*1e4a0*/  LDL.LU R49, [R1+0x1c84] ;  /* 0x001c840001317983 */ /* 0x002ea80000300800 */
[----:B--2---:R0:W-:Y:S04]  /*1e4b0*/  STS.U16 [R9+UR4+0x14100], R49 ;  /* 0x0141003109007988 */ /* 0x0041e80008000404 */
[----:B------:R1:W-:Y:S04]  /*1e4c0*/  STS.U16 [R9+UR4+0x14500], R81 ;  /* 0x0145005109007988 */ /* 0x0003e80008000404 */
[----:B------:R2:W-:Y:S04]  /*1e4d0*/  STS.U16 [R9+UR4+0x14900], R19 ;  /* 0x0149001309007988 */ /* 0x0005e80008000404 */
[----:B0-----:R-:W4:Y:S04]  /*1e4e0*/  LDL.LU R49, [R1+0x1c80] ;  /* 0x001c800001317983 */ /* 0x001f280000300800 */
[----:B-1----:R-:W4:Y:S04]  /*1e4f0*/  LDL.LU R81, [R1+0x1c7c] ;  /* 0x001c7c0001517983 */ /* 0x002f280000300800 */
[----:B------:R0:W-:Y:S04]  /*1e500*/  STS.U16 [R9+UR4+0x14d00], R48 ;  /* 0x014d003009007988 */ /* 0x0001e80008000404 */
[----:B--2---:R-:W2:Y:S04]  /*1e510*/  LDL.LU R19, [R1+0x1c78] ;  /* 0x001c780001137983 */ /* 0x004ea80000300800 */
[----:B------:R1:W-:Y:S04]  /*1e520*/  STS.U16 [R9+UR4+0x15100], R18 ;  /* 0x0151001209007988 */ /* 0x0003e80008000404 */
[----:B0-----:R-:W2:Y:S04]  /*1e530*/  LDL.LU R48, [R1+0x1c74] ;  /* 0x001c740001307983 */ /* 0x001ea80000300800 */
[----:B------:R0:W-:Y:S04]  /*1e540*/  STS.U16 [R9+UR4+0x15500], R51 ;  /* 0x0155003309007988 */ /* 0x0001e80008000404 */
[----:B-1----:R-:W2:Y:S04]  /*1e550*/  LDL.LU R18, [R1+0x1c70] ;  /* 0x001c700001127983 */ /* 0x002ea80000300800 */
        /* <DEDUP_REMOVED lines=10> */
[----:B---3--:R0:W-:Y:S04]  /*1e600*/  STS.U16 [R9+UR4+0x16d00], R54 ;  /* 0x016d003609007988 */ /* 0x0081e80008000404 */
[----:B-1----:R-:W3:Y:S04]  /*1e610*/  LDL.LU R88, [R1+0x1c5c] ;  /* 0x001c5c0001587983 */ /* 0x002ee80000300800 */
[----:B------:R1:W-:Y:S01]  /*1e620*/  STS.U16 [R9+UR4+0x17100], R87 ;  /* 0x0171005709007988 */ /* 0x0003e20008000404 */
[----:B0-----:R-:W-:-:S03]  /*1e630*/  LOP3.LUT R54, R2, 0x30, RZ, 0x3c, !PT ;  /* 0x0000003002367812 */ /* 0x001fc600078e3cff */
[----:B------:R0:W-:Y:S04]  /*1e640*/  STS.U16 [R9+UR4+0x17500], R86 ;  /* 0x0175005609007988 */ /* 0x0001e80008000404 */
[----:B------:R0:W-:Y:S04]  /*1e650*/  STS.U16 [R9+UR4+0x17900], R5 ;  /* 0x0179000509007988 */ /* 0x0001e80008000404 */
[----:B-1----:R-:W2:Y:S04]  /*1e660*/  LDL.LU R87, [R1+0x1c58] ;  /* 0x001c580001577983 */ /* 0x002ea80000300800 */
[----:B0-----:R-:W2:Y:S04]  /*1e670*/  LDL.LU R86, [R1+0x1c54] ;  /* 0x001c540001567983 */ /* 0x001ea80000300800 */
[----:B------:R-:W2:Y:S04]  /*1e680*/  LDL.LU R5, [R1+0x1c50] ;  /* 0x001c500001057983 */ /* 0x000ea80000300800 */
        /* <DEDUP_REMOVED lines=9> */
[----:B----4-:R4:W-:Y:S04]  /*1e720*/  STS.U16 [R54+UR4+0x11180], R84 ;  /* 0x0111805436007988 */ /* 0x0109e80008000404 */
[----:B0-----:R-:W2:Y:S04]  /*1e730*/  LDL.LU R4, [R1+0x1c3c] ;  /* 0x001c3c0001047983 */ /* 0x001ea80000300800 */
[----:B-1----:R-:W2:Y:S04]  /*1e740*/  LDL.LU R85, [R1+0x1c38] ;  /* 0x001c380001557983 */ /* 0x002ea80000300800 */
[----:B----4-:R-:W4:Y:S04]  /*1e750*/  LDL.LU R84, [R1+0x1c34] ;  /* 0x001c340001547983 */ /* 0x010f280000300800 */
        /* <DEDUP_REMOVED lines=15> */
[----:B0-----:R-:W3:Y:S04]  /*1e850*/  LDL.LU R21, [R1+0x1c18] ;  /* 0x001c180001157983 */ /* 0x001ee80000300800 */
[----:B-1----:R-:W3:Y:S04]  /*1e860*/  LDL.LU R50, [R1+0x1c14] ;  /* 0x001c140001327983 */ /* 0x002ee80000300800 */
[----:B------:R-:W3:Y:S04]  /*1e870*/  LDL.LU R20, [R1+0x1c10] ;  /* 0x001c100001147983 */ /* 0x000ee80000300800 */
[----:B------:R0:W-:Y:S04]  /*1e880*/  STS.U16 [R54+UR4+0x13980], R53 ;  /* 0x0139803536007988 */ /* 0x0001e80008000404 */
[----:B------:R1:W-:Y:S04]  /*1e890*/  STS.U16 [R54+UR4+0x13d80], R52 ;  /* 0x013d803436007988 */ /* 0x0003e80008000404 */
[----:B------:R1:W-:Y:S04]  /*1e8a0*/  STS.U16 [R54+UR4+0x14180], R23 ;  /* 0x0141801736007988 */ /* 0x0003e80008000404 */
[----:B0-----:R-:W3:Y:S04]  /*1e8b0*/  LDL.LU R53, [R1+0x1c0c] ;  /* 0x001c0c0001357983 */ /* 0x001ee80000300800 */
[----:B-1----:R-:W3:Y:S04]  /*1e8c0*/  LDL.LU R52, [R1+0x1c08] ;  /* 0x001c080001347983 */ /* 0x002ee80000300800 */
[----:B------:R-:W3:Y:S04]  /*1e8d0*/  LDL.LU R23, [R1+0x1c04] ;  /* 0x001c040001177983 */ /* 0x000ee80000300800 */
[----:B------:R0:W-:Y:S04]  /*1e8e0*/  STS.U16 [R54+UR4+0x14580], R24 ;  /* 0x0145801836007988 */ /* 0x0001e80008000404 */
[----:B0-----:R-:W3:Y:S04]  /*1e8f0*/  LDL.LU R24, [R1+0x6b8] ;  /* 0x0006b80001187983 */ /* 0x001ee80000300800 */
[----:B------:R0:W-:Y:S04]  /*1e900*/  STS.U16 [R54+UR4+0x14980], R65 ;  /* 0x0149804136007988 */ /* 0x0001e80008000404 */
[----:B------:R1:W-:Y:S04]  /*1e910*/  STS.U16 [R54+UR4+0x14d80], R29 ;  /* 0x014d801d36007988 */ /* 0x0003e80008000404 */
[----:B------:R1:W-:Y:S04]  /*1e920*/  STS.U16 [R54+UR4+0x15180], R64 ;  /* 0x0151804036007988 */ /* 0x0003e80008000404 */
[----:B0-----:R-:W4:Y:S04]  /*1e930*/  LDL.LU R65, [R1+0x1c00] ;  /* 0x001c000001417983 */ /* 0x001f280000300800 */
        /* <DEDUP_REMOVED lines=16> */
[----:B0-----:R-:W4:Y:S01]  /*1ea40*/  LDL.LU R58, [R1+0x1be4] ;  /* 0x001be400013a7983 */ /* 0x001f220000300800 */
[----:B-1----:R-:W-:-:S03]  /*1ea50*/  LOP3.LUT R22, R2, 0x40, RZ, 0x3c, !PT ;  /* 0x0000004002167812 */ /* 0x002fc600078e3cff */
[----:B------:R0:W-:Y:S04]  /*1ea60*/  STL [R1+0x1ac4], R2 ;  /* 0x001ac40201007387 */ /* 0x0001e80000100800 */
[----:B0-----:R-:W4:Y:S04]  /*1ea70*/  LDL.LU R2, [R1+0x708] ;  /* 0x0007080001027983 */ /* 0x001f280000300800 */
        /* <DEDUP_REMOVED lines=9> */
[----:B------:R0:W-:Y:S04]  /*1eb10*/  STS.U16 [R22+UR4+0x10e00], R38 ;  /* 0x010e002616007988 */ /* 0x0001e80008000404 */
[----:B------:R0:W-:Y:S04]  /*1eb20*/  STS.U16 [R22+UR4+0x11200], R37 ;  /* 0x0112002516007988 */ /* 0x0001e80008000404 */
[----:B------:R0:W-:Y:S04]  /*1eb30*/  STS.U16 [R22+UR4+0x11600], R25 ;  /* 0x0116001916007988 */ /* 0x0001e80008000404 */
[----:B------:R-:W4:Y:S04]  /*1eb40*/  LDL.LU R31, [R1+0x6c0] ;  /* 0x0006c000011f7983 */ /* 0x000f280000300800 */
[----:B------:R1:W-:Y:S04]  /*1eb50*/  STS.U16 [R22+UR4+0x11a00], R36 ;  /* 0x011a002416007988 */ /* 0x0003e80008000404 */
[----:B0-----:R-:W4:Y:S04]  /*1eb60*/  LDL.LU R41, [R1+0x1bd4] ;  /* 0x001bd40001297983 */ /* 0x001f280000300800 */
[----:B------:R0:W-:Y:S04]  /*1eb70*/  STS.U16 [R22+UR4+0x11e00], R35 ;  /* 0x011e002316007988 */ /* 0x0001e80008000404 */
[----:B-1----:R-:W4:Y:S04]  /*1eb80*/  LDL.LU R39, [R1+0x1bd0] ;  /* 0x001bd00001277983 */ /* 0x002f280000300800 */
[----:B------:R1:W-:Y:S04]  /*1eb90*/  STS.U16 [R22+UR4+0x12200], R34 ;  /* 0x0122002216007988 */ /* 0x0003e80008000404 */
[----:B------:R-:W4:Y:S04]  /*1eba0*/  LDL.LU R55, [R1+0xebc] ;  /* 0x000ebc0001377983 */ /* 0x000f280000300800 */
[----:B------:R0:W-:Y:S04]  /*1ebb0*/  STS.U16 [R22+UR4+0x12600], R26 ;  /* 0x0126001a16007988 */ /* 0x0001e80008000404 */
[----:B------:R-:W4:Y:S04]  /*1ebc0*/  LDL.LU R38, [R1+0x1bcc] ;  /* 0x001bcc0001267983 */ /* 0x000f280000300800 */
[----:B------:R0:W-:Y:S04]  /*1ebd0*/  STS.U16 [R22+UR4+0x12a00], R27 ;  /* 0x012a001b16007988 */ /* 0x0001e80008000404 */
[----:B------:R-:W4:Y:S04]  /*1ebe0*/  LDL.LU R37, [R1+0x1bc8] ;  /* 0x001bc80001257983 */ /* 0x000f280000300800 */
[----:B------:R0:W-:Y:S04]  /*1ebf0*/  STS.U16 [R22+UR4+0x12e00], R80 ;  /* 0x012e005016007988 */ /* 0x0001e80008000404 */
[----:B------:R-:W4:Y:S04]  /*1ec00*/  LDL.LU R25, [R1+0xec0] ;  /* 0x000ec00001197983 */ /* 0x000f280000300800 */
[----:B------:R-:W4:Y:S04]  /*1ec10*/  LDL.LU R36, [R1+0x1bc4] ;  /* 0x001bc40001247983 */ /* 0x000f280000300800 */
[----:B0-----:R-:W4:Y:S04]  /*1ec20*/  LDL.LU R35, [R1+0x1bc0] ;  /* 0x001bc00001237983 */ /* 0x001f280000300800 */
[----:B------:R0:W-:Y:S04]  /*1ec30*/  STS.U16 [R22+UR4+0x13200], R33 ;  /* 0x0132002116007988 */ /* 0x0001e80008000404 */
[----:B-1----:R-:W4:Y:S04]  /*1ec40*/  LDL.LU R34, [R1+0x1bbc] ;  /* 0x001bbc0001227983 */ /* 0x002f280000300800 */
[----:B------:R1:W-:Y:S04]  /*1ec50*/  STS.U16 [R22+UR4+0x13600], R82 ;  /* 0x0136005216007988 */ /* 0x0003e80008000404 */
[----:B------:R-:W4:Y:S04]  /*1ec60*/  LDL.LU R26, [R1+0x1bb8] ;  /* 0x001bb800011a7983 */ /* 0x000f280000300800 */
[----:B------:R-:W4:Y:S04]  /*1ec70*/  LDL.LU R27, [R1+0x1bb4] ;  /* 0x001bb400011b7983 */ /* 0x000f280000300800 */
[----:B------:R-:W-:Y:S04]  /*1ec80*/  STS.U16 [R22+UR4+0x13a00], R28 ;  /* 0x013a001c16007988 */ /* 0x000fe80008000404 */
[----:B------:R0:W-:Y:S01]  /*1ec90*/  STS.U16 [R22+UR4+0x13e00], R83 ;  /* 0x013e005316007988 */ /* 0x0001e20008000404 */
[----:B--2---:R-:W-:Y:S01]  /*1eca0*/  PRMT R70, RZ, 0x7610, R70 ;  /* 0x00007610ff467816 */ /* 0x004fe20000000046 */
[----:B---3--:R-:W-:Y:S01]  /*1ecb0*/  @!P2 IMAD.MOV R24, RZ, RZ, -R24 ;  /* 0x000000ffff18a224 */ /* 0x008fe200078e0a18 */
[----:B------:R-:W-:-:S13]  /*1ecc0*/  ISETP.GT.U32.AND P2, PT, R90, R32, PT ;  /* 0x000000205a00720c */ /* 0x000fda0003f44070 */
[----:B------:R-:W-:-:S05]  /*1ecd0*/  @!P2 IMAD.IADD R32, R32, 0x1, -R90 ;  /* 0x000000012020a824 */ /* 0x000fca00078e0a5a */
[----:B------:R-:W-:-:S13]  /*1ece0*/  ISETP.GT.U32.AND P2, PT, R90, R32, PT ;  /* 0x000000205a00720c */ /* 0x000fda0003f44070 */
[----:B------:R-:W-:Y:S01]  /*1ecf0*/  @!P2 IMAD.IADD R32, R32, 0x1, -R90 ;  /* 0x000000012020a824 */ /* 0x000fe200078e0a5a */
[----:B----4-:R-:W-:-:S05]  /*1ed00*/  SEL R29, R2, R29, !P3 ;  /* 0x0000001d021d7207 */ /* 0x010fca0005800000 */
[----:B------:R-:W-:Y:S01]  /*1ed10*/  IMAD R29, R29, UR7, RZ ;  /* 0x000000071d1d7c24 */ /* 0x000fe2000f8e02ff */
[----:B------:R-:W-:-:S04]  /*1ed20*/  SEL R30, R2, R30, !P3 ;  /* 0x0000001e021e7207 */ /* 0x000fc80005800000 */
[C---:B------:R-:W-:Y:S01]  /*1ed30*/  LEA R80, P2, R29.reuse, R91, 0x1 ;  /* 0x0000005b1d507211 */ /* 0x040fe200078408ff */
[----:B0-----:R-:W-:Y:S02]  /*1ed40*/  IMAD R33, R30, UR7, RZ ;  /* 0x000000071e217c24 */ /* 0x001fe4000f8e02ff */
[----:B------:R-:W2:Y:S01]  /*1ed50*/  LDL.LU R30, [R1+0x6c4] ;  /* 0x0006c400011e7983 */ /* 0x000ea20000300800 */
[----:B-1----:R-:W-:-:S03]  /*1ed60*/  LEA.HI.X.SX32 R82, R29, R92, 0x1, P2 ;  /* 0x0000005c1d527211 */ /* 0x002fc600010f0eff */
[----:B------:R-:W-:Y:S02]  /*1ed70*/  STL [R1+0xb00], R80 ;  /* 0x000b005001007387 */ /* 0x000fe40000100800 */
[----:B------:R-:W-:Y:S02]  /*1ed80*/  @P0 IMAD.MOV.U32 R83, RZ, RZ, R82 ;  /* 0x000000ffff530224 */ /* 0x000fe400078e0052 */
[----:B------:R-:W3:Y:S01]  /*1ed90*/  LDL.LU R28, [R1+0xecc] ;  /* 0x000ecc00011c7983 */ /* 0x000ee20000300800 */
[----:B------:R-:W-:-:S03]  /*1eda0*/  PRMT R54, RZ, 0x7610, R54 ;  /* 0x00007610ff367816 */ /* 0x000fc60000000036 */
[----:B------:R0:W-:Y:S01]  /*1edb0*/  STL [R1+0xafc], R82 ;  /* 0x000afc5201007387 */ /* 0x0001e20000100800 */
[----:B------:R-:W-:-:S03]  /*1edc0*/  LEA R29, P2, R33, R91, 0x1 ;  /* 0x0000005b211d7211 */ /* 0x000fc600078408ff */
[----:B------:R-:W4:Y:S01]  /*1edd0*/  LDL.LU R22, [R1+0x1bb0] ;  /* 0x001bb00001167983 */ /* 0x000f220000300800 */
[----:B0-----:R-:W-:-:S05]  /*1ede0*/  @P0 IMAD.MOV.U32 R82, RZ, RZ, R80 ;  /* 0x000000ffff520224 */ /* 0x001fca00078e0050 */
[----:B------:R0:W2:Y:S01]  /*1edf0*/  @P0 LDG.E.U16 R54, desc[UR20][R82.64] ;  /* 0x0000001452360981 */ /* 0x0000a2000c1e1500 */
[----:B------:R-:W-:Y:S01]  /*1ee00*/  LEA.HI.X.SX32 R33, R33, R92, 0x1, P2 ;  /* 0x0000005c21217211 */ /* 0x000fe200010f0eff */
[----:B0-----:R-:W-:-:S03]  /*1ee10*/  @P0 IMAD.MOV.U32 R82, RZ, RZ, R29 ;  /* 0x000000ffff520224 */ /* 0x001fc600078e001d */
[----:B------:R-:W-:-:S05]  /*1ee20*/  @P0 MOV R83, R33 ;  /* 0x0000002100530202 */ /* 0x000fca0000000f00 */
[----:B------:R-:W3:Y:S01]  /*1ee30*/  @P0 LDG.E.U16 R70, desc[UR20][R82.64] ;  /* 0x0000001452460981 */ /* 0x000ee2000c1e1500 */
[----:B------:R-:W-:-:S03]  /*1ee40*/  ISETP.GT.U32.AND P2, PT, R90, R31, PT ;  /* 0x0000001f5a00720c */ /* 0x000fc60003f44070 */
[----:B------:R-:W-:Y:S01]  /*1ee50*/  STL [R1+0xb08], R29 ;  /* 0x000b081d01007387 */ /* 0x000fe20000100800 */
[----:B------:R-:W-:Y:S01]  /*1ee60*/  @!P4 IMAD.MOV R32, RZ, RZ, -R32 ;  /* 0x000000ffff20c224 */ /* 0x000fe200078e0a20 */
[----:B------:R-:W-:-:S08]  /*1ee70*/  PRMT R41, RZ, 0x7610, R41 ;  /* 0x00007610ff297816 */ /* 0x000fd00000000029 */
[----:B------:R-:W-:Y:S01]  /*1ee80*/  @!P2 IMAD.IADD R31, R31, 0x1, -R90 ;  /* 0x000000011f1fa824 */ /* 0x000fe200078e0a5a */
[C---:B------:R-:W-:Y:S02]  /*1ee90*/  SEL R25, R2.reuse, R25, !P3 ;  /* 0x0000001902197207 */ /* 0x040fe40005800000 */
[----:B------:R-:W-:Y:S01]  /*1eea0*/  PRMT R27, RZ, 0x7610, R27 ;  /* 0x00007610ff1b7816 */ /* 0x000fe2000000001b */
[----:B--2---:R0:W-:Y:S02]  /*1eeb0*/  STL [R1+0x8fc], R54 ;  /* 0x0008fc3601007387 */ /* 0x0041e40000100800 */
[----:B0-----:R-:W-:-:S05]  /*1eec0*/  SEL R54, R2, R55, !P3 ;  /* 0x0000003702367207 */ /* 0x001fca0005800000 */
[----:B------:R-:W-:Y:S02]  /*1eed0*/  IMAD R55, R54, UR7, RZ ;  /* 0x0000000736377c24 */ /* 0x000fe4000f8e02ff */
[----:B------:R-:W-:Y:S01]  /*1eee0*/  IMAD R54, R25, UR7, RZ ;  /* 0x0000000719367c24 */ /* 0x000fe2000f8e02ff */
[----:B------:R0:W-:Y:S01]  /*1eef0*/  STL [R1+0xb04], R33 ;  /* 0x000b042101007387 */ /* 0x0001e20000100800 */
[----:B------:R-:W1:Y:S01]  /*1ef00*/  LDCU UR7, c[0x0][0x3b0] ;  /* 0x00007600ff0777ac */ /* 0x000e620008000800 */
[CC--:B------:R-:W-:Y:S02]  /*1ef10*/  LEA R29, P4, R55.reuse, R91.reuse, 0x1 ;  /* 0x0000005b371d7211 */ /* 0x0c0fe400078808ff */
[----:B---3--:R-:W-:Y:S02]  /*1ef20*/  STL [R1+0x1a58], R70 ;  /* 0x001a584601007387 */ /* 0x008fe40000100800 */
[----:B------:R-:W-:Y:S02]  /*1ef30*/  LEA.HI.X.SX32 R55, R55, R92, 0x1, P4 ;  /* 0x0000005c37377211 */ /* 0x000fe400020f0eff */
[----:B------:R-:W2:Y:S01]  /*1ef40*/  LDL.LU R25, [R1+0x6c8] ;  /* 0x0006c80001197983 */ /* 0x000ea20000300800 */
[----:B0-----:R-:W-:-:S03]  /*1ef50*/  LEA R33, P2, R54, R91, 0x1 ;  /* 0x0000005b36217211 */ /* 0x001fc600078408ff */
[----:B------:R-:W-:Y:S01]  /*1ef60*/  STL [R1+0xb10], R29 ;  /* 0x000b101d01007387 */ /* 0x000fe20000100800 */
[----:B------:R-:W-:Y:S01]  /*1ef70*/  LEA.HI.X.SX32 R54, R54, R92, 0x1, P2 ;  /* 0x0000005c36367211 */ /* 0x000fe200010f0eff */
[----:B------:R-:W-:Y:S02]  /*1ef80*/  @P0 IMAD.MOV.U32 R82, RZ, RZ, R29 ;  /* 0x000000ffff520224 */ /* 0x000fe400078e001d */
[----:B------:R-:W-:Y:S01]  /*1ef90*/  STL [R1+0xb40], R33 ;  /* 0x000b402101007387 */ /* 0x000fe20000100800 */
[----:B------:R-:W-:-:S03]  /*1efa0*/  @P0 IMAD.MOV.U32 R83, RZ, RZ, R55 ;  /* 0x000000ffff530224 */ /* 0x000fc600078e0037 */
[----:B------:R0:W-:Y:S04]  /*1efb0*/  STL [R1+0xb0c], R55 ;  /* 0x000b0c3701007387 */ /* 0x0001e80000100800 */
[----:B------:R3:W-:Y:S04]  /*1efc0*/  STL [R1+0xb3c], R54 ;  /* 0x000b3c3601007387 */ /* 0x0007e80000100800 */
[----:B------:R-:W2:Y:S01]  /*1efd0*/  @P0 LDG.E.U16 R41, desc[UR20][R82.64] ;  /* 0x0000001452290981 */ /* 0x000ea2000c1e1500 */
[----:B0-----:R-:W-:Y:S02]  /*1efe0*/  @P0 IMAD.MOV.U32 R55, RZ, RZ, R54 ;  /* 0x000000ffff370224 */ /* 0x001fe400078e0036 */
[----:B---3--:R-:W-:-:S05]  /*1eff0*/  @P0 IMAD.MOV.U32 R54, RZ, RZ, R33 ;  /* 0x000000ffff360224 */ /* 0x008fca00078e0021 */
[----:B------:R0:W3:Y:S01]  /*1f000*/  @P0 LDG.E.U16 R27, desc[UR20][R54.64] ;  /* 0x00000014361b0981 */ /* 0x0000e2000c1e1500 */
[C---:B------:R-:W-:Y:S02]  /*1f010*/  ISETP.GT.U32.AND P4, PT, R90.reuse, R31, PT ;  /* 0x0000001f5a00720c */ /* 0x040fe40003f84070 */
[----:B------:R-:W-:Y:S02]  /*1f020*/  ISETP.GT.U32.AND P2, PT, R90, R30, PT ;  /* 0x0000001e5a00720c */ /* 0x000fe40003f44070 */
[C---:B------:R-:W-:Y:S02]  /*1f030*/  SEL R28, R2.reuse, R28, !P3 ;  /* 0x0000001c021c7207 */ /* 0x040fe40005800000 */
[----:B------:R-:W-:-:S03]  /*1f040*/  SEL R24, R2, R24, !P3 ;  /* 0x0000001802187207 */ /* 0x000fc60005800000 */
[----:B------:R-:W-:Y:S01]  /*1f050*/  IMAD R28, R28, UR9, RZ ;  /* 0x000000091c1c7c24 */ /* 0x000fe2000f8e02ff */
[----:B------:R-:W-:Y:S01]  /*1f060*/  PRMT R71, RZ, 0x7610, R71 ;  /* 0x00007610ff477816 */ /* 0x000fe20000000047 */
[----:B------:R-:W1:Y:S02]  /*1f070*/  LDCU UR9, c[0x0][0x3b0] ;  /* 0x00007600ff0977ac */ /* 0x000e640008000800 */
[--C-:B------:R-:W-:Y:S01]  /*1f080*/  @!P4 IMAD.IADD R31, R31, 0x1, -R90.reuse ;  /* 0x000000011f1fc824 */ /* 0x100fe200078e0a5a */
[----:B0-----:R-:W-:Y:S01]  /*1f090*/  LEA R54, P4, R28, R91, 0x1 ;  /* 0x0000005b1c367211 */ /* 0x001fe200078808ff */
[----:B------:R-:W-:-:S03]  /*1f0a0*/  @!P2 IMAD.IADD R30, R30, 0x1, -R90 ;  /* 0x000000011e1ea824 */ /* 0x000fc600078e0a5a */
[----:B------:R-:W-:Y:S02]  /*1f0b0*/  LEA.HI.X.SX32 R55, R28, R92, 0x1, P4 ;  /* 0x0000005c1c377211 */ /* 0x000fe400020f0eff */
[----:B------:R-:W-:-:S03]  /*1f0c0*/  PRMT R38, RZ, 0x7610, R38 ;  /* 0x00007610ff267816 */ /* 0x000fc60000000026 */
[----:B------:R0:W4:Y:S04]  /*1f0d0*/  @P0 LDG.E.U16 R71, desc[UR20][R54.64] ;  /* 0x0000001436470981 */ /* 0x000128000c1e1500 */
[----:B--2---:R-:W-:Y:S04]  /*1f0e0*/  STL [R1+0x1a5c], R41 ;  /* 0x001a5c2901007387 */ /* 0x004fe80000100800 */
[----:B------:R-:W2:Y:S04]  /*1f0f0*/  LDL.LU R29, [R1+0x6cc] ;  /* 0x0006cc00011d7983 */ /* 0x000ea80000300800 */
[----:B---3--:R1:W-:Y:S02]  /*1f100*/  STL [R1+0x8f0], R27 ;  /* 0x0008f01b01007387 */ /* 0x0083e40000100800 */
[----:B-1----:R-:W-:-:S02]  /*1f110*/  IMAD R27, R24, UR7, RZ ;  /* 0x00000007181b7c24 */ /* 0x002fc4000f8e02ff */
[----:B------:R0:W-:Y:S01]  /*1f120*/  STL [R1+0xb48], R54 ;  /* 0x000b483601007387 */ /* 0x0001e20000100800 */
[----:B------:R-:W1:Y:S02]  /*1f130*/  LDCU UR7, c[0x0][0x3b0] ;  /* 0x00007600ff0777ac */ /* 0x000e640008000800 */
[C---:B------:R-:W-:Y:S01]  /*1f140*/  LEA R24, P2, R27.reuse, R91, 0x1 ;  /* 0x0000005b1b187211 */ /* 0x040fe200078408ff */
[----:B------:R-:W3:Y:S03]  /*1f150*/  LDL.LU R28, [R1+0x6d0] ;  /* 0x0006d000011c7983 */ /* 0x000ee60000300800 */
[----:B------:R-:W-:Y:S01]  /*1f160*/  LEA.HI.X.SX32 R27, R27, R92, 0x1, P2 ;  /* 0x0000005c1b1b7211 */ /* 0x000fe200010f0eff */
[----:B------:R-:W-:Y:S01]  /*1f170*/  STL [R1+0xb50], R24 ;  /* 0x000b501801007387 */ /* 0x000fe20000100800 */
[----:B0-----:R-:W-:-:S03]  /*1f180*/  @P0 IMAD.MOV.U32 R54, RZ, RZ, R24 ;  /* 0x000000ffff360224 */ /* 0x001fc600078e0018 */
[----:B------:R0:W-:Y:S04]  /*1f190*/  STL [R1+0xb44], R55 ;  /* 0x000b443701007387 */ /* 0x0001e80000100800 */
[----:B------:R-:W3:Y:S01]  /*1f1a0*/  LDL R33, [R1+0x161c] ;  /* 0x00161c0001217983 */ /* 0x000ee20000100800 */
[----:B0-----:R-:W-:-:S05]  /*1f1b0*/  @P0 IMAD.MOV.U32 R55, RZ, RZ, R27 ;  /* 0x000000ffff370224 */ /* 0x001fca00078e001b */
[----:B------:R0:W3:Y:S01]  /*1f1c0*/  @P0 LDG.E.U16 R38, desc[UR20][R54.64] ;  /* 0x0000001436260981 */ /* 0x0000e2000c1e1500 */
[----:B------:R-:W-:Y:S02]  /*1f1d0*/  ISETP.GT.U32.AND P4, PT, R90, R30, PT ;  /* 0x0000001e5a00720c */ /* 0x000fe40003f84070 */
[----:B------:R-:W-:Y:S01]  /*1f1e0*/  SEL R32, R2, R32, !P3 ;  /* 0x0000002002207207 */ /* 0x000fe20005800000 */
[----:B------:R-:W-:-:S04]  /*1f1f0*/  @!P6 IMAD.MOV R31, RZ, RZ, -R31 ;  /* 0x000000ffff1fe224 */ /* 0x000fc800078e0a1f */
[----:B------:R-:W-:Y:S01]  /*1f200*/  IMAD R32, R32, UR10, RZ ;  /* 0x0000000a20207c24 */ /* 0x000fe2000f8e02ff */
[----:B------:R0:W-:Y:S01]  /*1f210*/  STL [R1+0xb4c], R27 ;  /* 0x000b4c1b01007387 */ /* 0x0001e20000100800 */
[----:B------:R-:W-:Y:S01]  /*1f220*/  SEL R31, R2, R31, !P3 ;  /* 0x0000001f021f7207 */ /* 0x000fe20005800000 */
[----:B------:R-:W2:Y:S03]  /*1f230*/  LDCU UR10, c[0x0][0x3b0] ;  /* 0x00007600ff0a77ac */ /* 0x000ea60008000800 */
[----:B------:R-:W-:Y:S01]  /*1f240*/  @!P4 IMAD.IADD R30, R30, 0x1, -R90 ;  /* 0x000000011e1ec824 */ /* 0x000fe200078e0a5a */
[C---:B0-----:R-:W-:Y:S01]  /*1f250*/  LEA R27, P6, R32.reuse, R91, 0x1 ;  /* 0x0000005b201b7211 */ /* 0x041fe200078c08ff */
[----:B-1----:R-:W-:Y:S01]  /*1f260*/  IMAD R31, R31, UR7, RZ ;  /* 0x000000071f1f7c24 */ /* 0x002fe2000f8e02ff */
[----:B----4-:R-:W-:Y:S01]  /*1f270*/  STL [R1+0x1a60], R71 ;  /* 0x001a604701007387 */ /* 0x010fe20000100800 */
[----:B------:R-:W-:Y:S01]  /*1f280*/  PRMT R26, RZ, 0x7610, R26 ;  /* 0x00007610ff1a7816 */ /* 0x000fe2000000001a */
[----:B------:R-:W-:Y:S01]  /*1f290*/  @!P5 IMAD.MOV R30, RZ, RZ, -R30 ;  /* 0x000000ffff1ed224 */ /* 0x000fe200078e0a1e */
[----:B------:R-:W-:Y:S01]  /*1f2a0*/  LEA.HI.X.SX32 R32, R32, R92, 0x1, P6 ;  /* 0x0000005c20207211 */ /* 0x000fe200030f0eff */
[----:B------:R-:W4:Y:S01]  /*1f2b0*/  LDL.LU R24, [R1+0x6d4] ;  /* 0x0006d40001187983 */ /* 0x000f220000300800 */
[----:B------:R-:W-:Y:S01]  /*1f2c0*/  @P0 IMAD.MOV.U32 R54, RZ, RZ, R27 ;  /* 0x000000ffff360224 */ /* 0x000fe200078e001b */
[----:B------:R-:W-:Y:S01]  /*1f2d0*/  PRMT R68, RZ, 0x7610, R68 ;  /* 0x00007610ff447816 */ /* 0x000fe20000000044 */
[----:B------:R-:W0:Y:S01]  /*1f2e0*/  LDCU UR7, c[0x0][0x3b0] ;  /* 0x00007600ff0777ac */ /* 0x000e220008000800 */
[----:B------:R-:W-:-:S05]  /*1f2f0*/  @P0 IMAD.MOV.U32 R55, RZ, RZ, R32 ;  /* 0x000000ffff370224 */ /* 0x000fca00078e0020 */
[----:B------:R-:W4:Y:S01]  /*1f300*/  @P0 LDG.E.U16 R26, desc[UR20][R54.64] ;  /* 0x00000014361a0981 */ /* 0x000f22000c1e1500 */
[----:B--2---:R-:W-:-:S13]  /*1f310*/  ISETP.GT.U32.AND P4, PT, R90, R29, PT ;  /* 0x0000001d5a00720c */ /* 0x004fda0003f84070 */
[----:B------:R-:W-:Y:S01]  /*1f320*/  @!P4 IMAD.IADD R29, R29, 0x1, -R90 ;  /* 0x000000011d1dc824 */ /* 0x000fe200078e0a5a */
[----:B---3--:R-:W-:Y:S01]  /*1f330*/  ISETP.GE.AND P4, PT, R33, RZ, PT ;  /* 0x000000ff2100720c */ /* 0x008fe20003f86270 */
[----:B------:R-:W-:Y:S04]  /*1f340*/  STL [R1+0x1a64], R38 ;  /* 0x001a642601007387 */ /* 0x000fe80000100800 */
[----:B------:R1:W-:Y:S02]  /*1f350*/  STL [R1+0xb80], R27 ;  /* 0x000b801b01007387 */ /* 0x0003e40000100800 */
[----:B-1----:R-:W-:-:S04]  /*1f360*/  LEA R27, P5, R31, R91, 0x1 ;  /* 0x0000005b1f1b7211 */ /* 0x002fc800078a08ff */
[----:B------:R-:W-:Y:S01]  /*1f370*/  LEA.HI.X.SX32 R31, R31, R92, 0x1, P5 ;  /* 0x0000005c1f1f7211 */ /* 0x000fe200028f0eff */
[----:B------:R1:W-:Y:S04]  /*1f380*/  STL [R1+0xb7c], R32 ;  /* 0x000b7c2001007387 */ /* 0x0003e80000100800 */
[----:B------:R-:W-:Y:S01]  /*1f390*/  @P0 IMAD.MOV.U32 R33, RZ, RZ, R31 ;  /* 0x000000ffff210224 */ /* 0x000fe200078e001f */
[----:B------:R-:W2:Y:S01]  /*1f3a0*/  LDL R55, [R1+0x162c] ;  /* 0x00162c0001377983 */ /* 0x000ea20000100800 */
[----:B-1----:R-:W-:-:S05]  /*1f3b0*/  @P0 IMAD.MOV.U32 R32, RZ, RZ, R27 ;  /* 0x000000ffff200224 */ /* 0x002fca00078e001b */
[----:B------:R-:W3:Y:S01]  /*1f3c0*/  @P0 LDG.E.U16 R68, desc[UR20][R32.64] ;  /* 0x0000001420440981 */ /* 0x000ee2000c1e1500 */
[----:B------:R-:W-:Y:S02]  /*1f3d0*/  ISETP.GT.U32.AND P2, PT, R90, R25, PT ;  /* 0x000000195a00720c */ /* 0x000fe40003f44070 */
[----:B------:R-:W-:-:S11]  /*1f3e0*/  SEL R30, R2, R30, !P3 ;  /* 0x0000001e021e7207 */ /* 0x000fd60005800000 */
[----:B------:R-:W-:-:S05]  /*1f3f0*/  @!P2 IMAD.IADD R25, R25, 0x1, -R90 ;  /* 0x000000011919a824 */ /* 0x000fca00078e0a5a */
[----:B------:R-:W-:Y:S01]  /*1f400*/  ISETP.GT.U32.AND P6, PT, R90, R25, PT ;  /* 0x000000195a00720c */ /* 0x000fe20003fc4070 */
[----:B------:R-:W-:Y:S01]  /*1f410*/  IMAD R30, R30, UR9, RZ ;  /* 0x000000091e1e7c24 */ /* 0x000fe2000f8e02ff */
[----:B----4-:R1:W-:Y:S01]  /*1f420*/  STL [R1+0x8e4], R26 ;  /* 0x0008e41a01007387 */ /* 0x0103e20000100800 */
[----:B------:R-:W-:Y:S01]  /*1f430*/  PRMT R39, RZ, 0x7610, R39 ;  /* 0x00007610ff277816 */ /* 0x000fe20000000027 */
[----:B------:R-:W4:Y:S02]  /*1f440*/  LDCU UR9, c[0x0][0x3b0] ;  /* 0x00007600ff0977ac */ /* 0x000f240008000800 */
[----:B-1----:R-:W4:Y:S07]  /*1f450*/  LDL.LU R26, [R1+0x6dc] ;  /* 0x0006dc00011a7983 */ /* 0x002f2e0000300800 */
[----:B------:R-:W-:Y:S01]  /*1f460*/  @!P6 IMAD.IADD R25, R25, 0x1, -R90 ;  /* 0x000000011919e824 */ /* 0x000fe200078e0a5a */
[----:B------:R-:W-:Y:S04]  /*1f470*/  STL [R1+0xb88], R27 ;  /* 0x000b881b01007387 */ /* 0x000fe80000100800 */
[----:B------:R1:W-:Y:S04]  /*1f480*/  STL [R1+0xb84], R31 ;  /* 0x000b841f01007387 */ /* 0x0003e80000100800 */
[----:B------:R-:W4:Y:S04]  /*1f490*/  LDL R83, [R1+0x1628] ;  /* 0x0016280001537983 */ /* 0x000f280000100800 */
[----:B------:R-:W4:Y:S01]  /*1f4a0*/  LDL.LU.64 R32, [R1+0x1ba8] ;  /* 0x001ba80001207983 */ /* 0x000f220000300a00 */
[----:B-1----:R-:W-:-:S03]  /*1f4b0*/  LEA R31, P6, R30, R91, 0x1 ;  /* 0x0000005b1e1f7211 */ /* 0x002fc600078c08ff */
[----:B------:R-:W4:Y:S01]  /*1f4c0*/  LDL.LU R27, [R1+0x6d8] ;  /* 0x0006d800011b7983 */ /* 0x000f220000300800 */
[----:B------:R-:W-:Y:S02]  /*1f4d0*/  LEA.HI.X.SX32 R54, R30, R92, 0x1, P6 ;  /* 0x0000005c1e367211 */ /* 0x000fe400030f0eff */
[----:B--2---:R-:W-:-:S03]  /*1f4e0*/  ISETP.GE.AND P6, PT, R55, RZ, PT ;  /* 0x000000ff3700720c */ /* 0x004fc60003fc6270 */
[----:B------:R-:W-:Y:S01]  /*1f4f0*/  @P0 IMAD.MOV.U32 R55, RZ, RZ, R54 ;  /* 0x000000ffff370224 */ /* 0x000fe200078e0036 */
[----:B---3--:R-:W-:Y:S04]  /*1f500*/  STL [R1+0x1a68], R68 ;  /* 0x001a684401007387 */ /* 0x008fe80000100800 */
[----:B------:R-:W-:Y:S04]  /*1f510*/  STL [R1+0xb90], R31 ;  /* 0x000b901f01007387 */ /* 0x000fe80000100800 */
[----:B------:R-:W2:Y:S04]  /*1f520*/  LDL R30, [R1+0x1624] ;  /* 0x00162400011e7983 */ /* 0x000ea80000100800 */
[----:B------:R1:W-:Y:S02]  /*1f530*/  STL [R1+0xb8c], R54 ;  /* 0x000b8c3601007387 */ /* 0x0003e40000100800 */
[----:B-1----:R-:W-:-:S05]  /*1f540*/  @P0 IMAD.MOV.U32 R54, RZ, RZ, R31 ;  /* 0x000000ffff360224 */ /* 0x002fca00078e001f */
[----:B------:R0:W3:Y:S01]  /*1f550*/  @P0 LDG.E.U16 R39, desc[UR20][R54.64] ;  /* 0x0000001436270981 */ /* 0x0000e2000c1e1500 */
[----:B------:R-:W-:Y:S01]  /*1f560*/  ISETP.GT.U32.AND P2, PT, R90, R28, PT ;  /* 0x0000001c5a00720c */ /* 0x000fe20003f44070 */
[----:B------:R-:W-:-:S12]  /*1f570*/  @!P4 IMAD.MOV R25, RZ, RZ, -R25 ;  /* 0x000000ffff19c224 */ /* 0x000fd800078e0a19 */
[----:B------:R-:W-:Y:S01]  /*1f580*/  @!P2 IMAD.IADD R28, R28, 0x1, -R90 ;  /* 0x000000011c1ca824 */ /* 0x000fe200078e0a5a */
[----:B------:R-:W-:-:S04]  /*1f590*/  SEL R25, R2, R25, !P3 ;  /* 0x0000001902197207 */ /* 0x000fc80005800000 */
[C---:B------:R-:W-:Y:S01]  /*1f5a0*/  ISETP.GT.U32.AND P2, PT, R90.reuse, R28, PT ;  /* 0x0000001c5a00720c */ /* 0x040fe20003f44070 */
[----:B0-----:R-:W-:Y:S01]  /*1f5b0*/  IMAD R54, R25, UR7, RZ ;  /* 0x0000000719367c24 */ /* 0x001fe2000f8e02ff */
[----:B------:R-:W-:Y:S01]  /*1f5c0*/  ISETP.GT.U32.AND P4, PT, R90, R24, PT ;  /* 0x000000185a00720c */ /* 0x000fe20003f84070 */
[----:B------:R-:W0:Y:S01]  /*1f5d0*/  LDCU UR7, c[0x0][0x3b0] ;  /* 0x00007600ff0777ac */ /* 0x000e220008000800 */
[----:B------:R-:W-:-:S09]  /*1f5e0*/  PRMT R38, RZ, 0x7610, R38 ;  /* 0x00007610ff267816 */ /* 0x000fd20000000026 */
[--C-:B------:R-:W-:Y:S01]  /*1f5f0*/  @!P2 IMAD.IADD R28, R28, 0x1, -R90.reuse ;  /* 0x000000011c1ca824 */ /* 0x100fe200078e0a5a */
[----:B------:R-:W-:Y:S01]  /*1f600*/  LEA R31, P2, R54, R91, 0x1 ;  /* 0x0000005b361f7211 */ /* 0x000fe200078408ff */
[----:B------:R-:W-:Y:S01]  /*1f610*/  @!P4 IMAD.IADD R24, R24, 0x1, -R90 ;  /* 0x000000011818c824 */ /* 0x000fe200078e0a5a */
[----:B----4-:R-:W-:-:S03]  /*1f620*/  ISETP.GE.AND P4, PT, R83, RZ, PT ;  /* 0x000000ff5300720c */ /* 0x010fc60003f86270 */
[----:B------:R-:W-:Y:S01]  /*1f630*/  @P0 IMAD.MOV.U32 R82, RZ, RZ, R31 ;  /* 0x000000ffff520224 */ /* 0x000fe200078e001f */
[----:B---3--:R1:W-:Y:S04]  /*1f640*/  STL [R1+0x1a6c], R39 ;  /* 0x001a6c2701007387 */ /* 0x0083e80000100800 */
[----:B------:R-:W3:Y:S01]  /*1f650*/  LDL R55, [R1+0x1618] ;  /* 0x0016180001377983 */ /* 0x000ee20000100800 */
[----:B------:R-:W-:-:S04]  /*1f660*/  ISETP.GT.U32.AND P5, PT, R90, R29, PT ;  /* 0x0000001d5a00720c */ /* 0x000fc80003fa4070 */
[----:B------:R-:W-:Y:S01]  /*1f670*/  @!P4 IMAD.MOV R28, RZ, RZ, -R28 ;  /* 0x000000ffff1cc224 */ /* 0x000fe200078e0a1c */
[----:B------:R-:W4:Y:S01]  /*1f680*/  LDL.LU R25, [R1+0x6e0] ;  /* 0x0006e00001197983 */ /* 0x000f220000300800 */
[----:B-1----:R-:W-:-:S05]  /*1f690*/  LEA.HI.X.SX32 R39, R54, R92, 0x1, P2 ;  /* 0x0000005c36277211 */ /* 0x002fca00010f0eff */
[----:B------:R-:W-:-:S05]  /*1f6a0*/  @P0 IMAD.MOV.U32 R83, RZ, RZ, R39 ;  /* 0x000000ffff530224 */ /* 0x000fca00078e0027 */
[----:B------:R-:W4:Y:S01]  /*1f6b0*/  @P0 LDG.E.U16 R38, desc[UR20][R82.64] ;  /* 0x0000001452260981 */ /* 0x000f22000c1e1500 */
[----:B------:R-:W-:-:S04]  /*1f6c0*/  @!P5 IMAD.IADD R29, R29, 0x1, -R90 ;  /* 0x000000011d1dd824 */ /* 0x000fc800078e0a5a */
[----:B------:R-:W-:Y:S01]  /*1f6d0*/  @!P6 IMAD.MOV R29, RZ, RZ, -R29 ;  /* 0x000000ffff1de224 */ /* 0x000fe200078e0a1d */
[----:B------:R-:W-:-:S04]  /*1f6e0*/  ISETP.GT.U32.AND P6, PT, R90, R27, PT ;  /* 0x0000001b5a00720c */ /* 0x000fc80003fc4070 */
[----:B------:R-:W-:Y:S02]  /*1f6f0*/  SEL R29, R2, R29, !P3 ;  /* 0x0000001d021d7207 */ /* 0x000fe40005800000 */
[----:B------:R-:W-:Y:S02]  /*1f700*/  ISETP.GT.U32.AND P2, PT, R90, R24, PT ;  /* 0x000000185a00720c */ /* 0x000fe40003f44070 */
[----:B--2---:R-:W-:Y:S01]  /*1f710*/  ISETP.GE.AND P4, PT, R30, RZ, PT ;  /* 0x000000ff1e00720c */ /* 0x004fe20003f86270 */
[----:B------:R-:W-:Y:S01]  /*1f720*/  IMAD R30, R29, UR9, RZ ;  /* 0x000000091d1e7c24 */ /* 0x000fe2000f8e02ff */
[----:B------:R1:W-:Y:S01]  /*1f730*/  STL [R1+0xbc0], R31 ;  /* 0x000bc01f01007387 */ /* 0x0003e20000100800 */
[----:B------:R-:W-:Y:S01]  /*1f740*/  PRMT R69, RZ, 0x7610, R69 ;  /* 0x00007610ff457816 */ /* 0x000fe20000000045 */
[----:B------:R-:W2:Y:S01]  /*1f750*/  LDCU UR9, c[0x0][0x3b0] ;  /* 0x00007600ff0977ac */ /* 0x000ea20008000800 */
[--C-:B------:R-:W-:Y:S01]  /*1f760*/  @!P6 IMAD.IADD R27, R27, 0x1, -R90.reuse ;  /* 0x000000011b1be824 */ /* 0x100fe200078e0a5a */
[----:B------:R0:W-:Y:S04]  /*1f770*/  STL [R1+0xbbc], R39 ;  /* 0x000bbc2701007387 */ /* 0x0001e80000100800 */
[----:B-1----:R-:W2:Y:S01]  /*1f780*/  LDL.LU R31, [R1+0x6e4] ;  /* 0x0006e400011f7983 */ /* 0x002ea20000300800 */
[----:B0-----:R-:W-:Y:S01]  /*1f790*/  LEA R39, P6, R30, R91, 0x1 ;  /* 0x0000005b1e277211 */ /* 0x001fe200078c08ff */
[----:B------:R-:W-:-:S03]  /*1f7a0*/  @!P2 IMAD.IADD R24, R24, 0x1, -R90 ;  /* 0x000000011818a824 */ /* 0x000fc600078e0a5a */
[----:B------:R-:W-:Y:S02]  /*1f7b0*/  LEA.HI.X.SX32 R54, R30, R92, 0x1, P6 ;  /* 0x0000005c1e367211 */ /* 0x000fe400030f0eff */
[----:B------:R-:W-:Y:S01]  /*1f7c0*/  SEL R28, R2, R28, !P3 ;  /* 0x0000001c021c7207 */ /* 0x000fe20005800000 */
[----:B------:R-:W-:-:S04]  /*1f7d0*/  @!P4 IMAD.MOV R24, RZ, RZ, -R24 ;  /* 0x000000ffff18c224 */ /* 0x000fc800078e0a18 */
[----:B------:R-:W-:Y:S01]  /*1f7e0*/  IMAD R28, R28, UR7, RZ ;  /* 0x000000071c1c7c24 */ /* 0x000fe2000f8e02ff */
[----:B------:R-:W-:Y:S01]  /*1f7f0*/  PRMT R36, RZ, 0x7610, R36 ;  /* 0x00007610ff247816 */ /* 0x000fe20000000024 */
[----:B------:R-:W0:Y:S03]  /*1f800*/  LDCU UR7, c[0x0][0x3b0] ;  /* 0x00007600ff0777ac */ /* 0x000e260008000800 */
[----:B------:R-:W-:Y:S02]  /*1f810*/  LEA R30, P4, R28, R91, 0x1 ;  /* 0x0000005b1c1e7211 */ /* 0x000fe400078808ff */
[----:B---3--:R-:W-:Y:S01]  /*1f820*/  ISETP.GE.AND P2, PT, R55, RZ, PT ;  /* 0x000000ff3700720c */ /* 0x008fe20003f46270 */
[----:B------:R-:W-:Y:S01]  /*1f830*/  @P0 IMAD.MOV.U32 R55, RZ, RZ, R54 ;  /* 0x000000ffff370224 */ /* 0x000fe200078e0036 */
[----:B----4-:R-:W-:Y:S04]  /*1f840*/  STL [R1+0x1a74], R38 ;  /* 0x001a742601007387 */ /* 0x010fe80000100800 */
[----:B------:R-:W3:Y:S04]  /*1f850*/  LDL R29, [R1+0x1620] ;  /* 0x00162000011d7983 */ /* 0x000ee80000100800 */
[----:B------:R-:W-:Y:S04]  /*1f860*/  STL [R1+0xbc8], R39 ;  /* 0x000bc82701007387 */ /* 0x000fe80000100800 */
[----:B------:R1:W-:Y:S02]  /*1f870*/  STL [R1+0xbc4], R54 ;  /* 0x000bc43601007387 */ /* 0x0003e40000100800 */
[----:B-1----:R-:W-:-:S05]  /*1f880*/  @P0 IMAD.MOV.U32 R54, RZ, RZ, R39 ;  /* 0x000000ffff360224 */ /* 0x002fca00078e0027 */
[----:B------:R1:W4:Y:S01]  /*1f890*/  @P0 LDG.E.U16 R69, desc[UR20][R54.64] ;  /* 0x0000001436450981 */ /* 0x000322000c1e1500 */
[----:B------:R-:W-:Y:S01]  /*1f8a0*/  LEA.HI.X.SX32 R39, R28, R92, 0x1, P4 ;  /* 0x0000005c1c277211 */ /* 0x000fe200020f0eff */
[----:B-1----:R-:W-:-:S04]  /*1f8b0*/  @P0 IMAD.MOV.U32 R54, RZ, RZ, R30 ;  /* 0x000000ffff360224 */ /* 0x002fc800078e001e */
[----:B------:R-:W-:-:S05]  /*1f8c0*/  @P0 IMAD.MOV.U32 R55, RZ, RZ, R39 ;  /* 0x000000ffff370224 */ /* 0x000fca00078e0027 */
[----:B------:R-:W2:Y:S01]  /*1f8d0*/  @P0 LDG.E.U16 R36, desc[UR20][R54.64] ;  /* 0x0000001436240981 */ /* 0x000ea2000c1e1500 */
[----:B------:R-:W-:-:S13]  /*1f8e0*/  ISETP.GT.U32.AND P5, PT, R90, R26, PT ;  /* 0x0000001a5a00720c */ /* 0x000fda0003fa4070 */
[----:B------:R-:W-:-:S05]  /*1f8f0*/  @!P5 IMAD.IADD R26, R26, 0x1, -R90 ;  /* 0x000000011a1ad824 */ /* 0x000fca00078e0a5a */
[----:B------:R-:W-:-:S13]  /*1f900*/  ISETP.GT.U32.AND P5, PT, R90, R26, PT ;  /* 0x0000001a5a00720c */ /* 0x000fda0003fa4070 */
[----:B------:R-:W-:Y:S01]  /*1f910*/  @!P5 IMAD.IADD R26, R26, 0x1, -R90 ;  /* 0x000000011a1ad824 */ /* 0x000fe200078e0a5a */
[----:B------:R-:W-:-:S13]  /*1f920*/  ISETP.GT.U32.AND P5, PT, R90, R25, PT ;  /* 0x000000195a00720c */ /* 0x000fda0003fa4070 */
[----:B------:R-:W-:Y:S01]  /*1f930*/  @!P5 IMAD.IADD R25, R25, 0x1, -R90 ;  /* 0x000000011919d824 */ /* 0x000fe200078e0a5a */
[----:B---3--:R-:W-:Y:S01]  /*1f940*/  ISETP.GE.AND P5, PT, R29, RZ, PT ;  /* 0x000000ff1d00720c */ /* 0x008fe20003fa6270 */
[----:B----4-:R-:W-:Y:S04]  /*1f950*/  STL [R1+0x1a70], R69 ;  /* 0x001a704501007387 */ /* 0x010fe80000100800 */
[----:B------:R1:W-:Y:S04]  /*1f960*/  STL [R1+0xbd0], R30 ;  /* 0x000bd01e01007387 */ /* 0x0003e80000100800 */
[----:B------:R-:W3:Y:S01]  /*1f970*/  LDL R83, [R1+0x1630] ;  /* 0x0016300001537983 */ /* 0x000ee20000100800 */
[----:B------:R-:W-:-:S03]  /*1f980*/  SEL R29, R2, R24, !P3 ;  /* 0x00000018021d7207 */ /* 0x000fc60005800000 */
[----:B------:R-:W4:Y:S04]  /*1f990*/  LDL.LU R28, [R1+0x6e8] ;  /* 0x0006e800011c7983 */ /* 0x000f280000300800 */
[----:B------:R0:W-:Y:S04]  /*1f9a0*/  STL [R1+0xbcc], R39 ;  /* 0x000bcc2701007387 */ /* 0x0001e80000100800 */
[----:B--2---:R-:W-:Y:S04]  /*1f9b0*/  STL [R1+0x1a78], R36 ;  /* 0x001a782401007387 */ /* 0x004fe80000100800 */
[----:B------:R-:W2:Y:S01]  /*1f9c0*/  LDL R24, [R1+0x1638] ;  /* 0x0016380001187983 */ /* 0x000ea20000100800 */
[C---:B------:R-:W-:Y:S01]  /*1f9d0*/  ISETP.GT.U32.AND P6, PT, R90.reuse, R27, PT ;  /* 0x0000001b5a00720c */ /* 0x040fe20003fc4070 */
[----:B------:R-:W-:Y:S01]  /*1f9e0*/  @!P2 IMAD.MOV R26, RZ, RZ, -R26 ;  /* 0x000000ffff1aa224 */ /* 0x000fe200078e0a1a */
[C---:B------:R-:W-:Y:S01]  /*1f9f0*/  ISETP.GT.U32.AND P2, PT, R90.reuse, R25, PT ;  /* 0x000000195a00720c */ /* 0x040fe20003f44070 */
[----:B------:R-:W-:Y:S01]  /*1fa00*/  IMAD R29, R29, UR10, RZ ;  /* 0x0000000a1d1d7c24 */ /* 0x000fe2000f8e02ff */
[----:B------:R-:W-:Y:S01]  /*1fa10*/  ISETP.GT.U32.AND P4, PT, R90, R31, PT ;  /* 0x0000001f5a00720c */ /* 0x000fe20003f84070 */
[----:B------:R-:W2:Y:S01]  /*1fa20*/  LDCU UR10, c[0x0][0x3b0] ;  /* 0x00007600ff0a77ac */ /* 0x000ea20008000800 */
[----:B-1----:R-:W-:-:S02]  /*1fa30*/  SEL R30, R2, R26, !P3 ;  /* 0x0000001a021e7207 */ /* 0x002fc40005800000 */
[----:B------:R-:W-:Y:S01]  /*1fa40*/  PRMT R71, RZ, 0x7610, R71 ;  /* 0x00007610ff477816 */ /* 0x000fe20000000047 */
[----:B------:R-:W4:Y:S02]  /*1fa50*/  LDL.LU R26, [R1+0x6ec] ;  /* 0x0006ec00011a7983 */ /* 0x000f240000300800 */
[----:B0-----:R-:W-:Y:S01]  /*1fa60*/  IMAD R39, R30, UR7, RZ ;  /* 0x000000071e277c24 */ /* 0x001fe2000f8e02ff */
[----:B------:R-:W-:Y:S01]  /*1fa70*/  PRMT R66, RZ, 0x7610, R66 ;  /* 0x00007610ff427816 */ /* 0x000fe20000000042 */
[--C-:B------:R-:W-:Y:S01]  /*1fa80*/  @!P6 IMAD.IADD R27, R27, 0x1, -R90.reuse ;  /* 0x000000011b1be824 */ /* 0x100fe200078e0a5a */
[-C--:B------:R-:W-:Y:S01]  /*1fa90*/  LEA R54, P6, R29, R91.reuse, 0x1 ;  /* 0x0000005b1d367211 */ /* 0x080fe200078c08ff */
[--C-:B------:R-:W-:Y:S01]  /*1faa0*/  @!P2 IMAD.IADD R25, R25, 0x1, -R90.reuse ;  /* 0x000000011919a824 */ /* 0x100fe200078e0a5a */
[----:B------:R-:W-:Y:S01]  /*1fab0*/  PRMT R37, RZ, 0x7610, R37 ;  /* 0x00007610ff257816 */ /* 0x000fe20000000025 */
[----:B------:R-:W-:Y:S01]  /*1fac0*/  @!P5 IMAD.MOV R27, RZ, RZ, -R27 ;  /* 0x000000ffff1bd224 */ /* 0x000fe200078e0a1b */
[----:B------:R-:W-:Y:S01]  /*1fad0*/  LEA.HI.X.SX32 R55, R29, R92, 0x1, P6 ;  /* 0x0000005c1d377211 */ /* 0x000fe200030f0eff */
[----:B------:R-:W-:Y:S01]  /*1fae0*/  @!P4 IMAD.IADD R31, R31, 0x1, -R90 ;  /* 0x000000011f1fc824 */ /* 0x000fe200078e0a5a */
[----:B------:R-:W-:Y:S01]  /*1faf0*/  LEA R30, P5, R39, R91, 0x1 ;  /* 0x0000005b271e7211 */ /* 0x000fe200078a08ff */
[----:B------:R-:W0:Y:S01]  /*1fb00*/  LDCU UR7, c[0x0][0x3b0] ;  /* 0x00007600ff0777ac */ /* 0x000e220008000800 */
[----:B------:R-:W-:-:S02]  /*1fb10*/  @P0 MOV R82, R54 ;  /* 0x0000003600520202 */ /* 0x000fc40000000f00 */
[----:B------:R-:W-:Y:S02]  /*1fb20*/  LEA.HI.X.SX32 R39, R39, R92, 0x1, P5 ;  /* 0x0000005c27277211 */ /* 0x000fe400028f0eff */
[----:B------:R-:W-:Y:S02]  /*1fb30*/  ISETP.GT.U32.AND P4, PT, R90, R31, PT ;  /* 0x0000001f5a00720c */ /* 0x000fe40003f84070 */
[----:B------:R-:W-:-:S05]  /*1fb40*/  SEL R27, R2, R27, !P3 ;  /* 0x0000001b021b7207 */ /* 0x000fca0005800000 */
[----:B------:R-:W-:Y:S01]  /*1fb50*/  IMAD R27, R27, UR9, RZ ;  /* 0x000000091b1b7c24 */ /* 0x000fe2000f8e02ff */
[----:B------:R-:W-:Y:S01]  /*1fb60*/  STL [R1+0xc00], R54 ;  /* 0x000c003601007387 */ /* 0x000fe20000100800 */
[----:B------:R-:W-:Y:S01]  /*1fb70*/  PRMT R41, RZ, 0x7610, R41 ;  /* 0x00007610ff297816 */ /* 0x000fe20000000029 */
[----:B------:R-:W1:Y:S02]  /*1fb80*/  LDCU UR9, c[0x0][0x3b0] ;  /* 0x00007600ff0977ac */ /* 0x000e640008000800 */
[----:B------:R-:W4:Y:S01]  /*1fb90*/  LDL.LU R29, [R1+0x6f0] ;  /* 0x0006f000011d7983 */ /* 0x000f220000300800 */
[----:B------:R-:W-:Y:S01]  /*1fba0*/  @!P4 IMAD.IADD R31, R31, 0x1, -R90 ;  /* 0x000000011f1fc824 */ /* 0x000fe200078e0a5a */
[----:B---3--:R-:W-:Y:S01]  /*1fbb0*/  ISETP.GE.AND P2, PT, R83, RZ, PT ;  /* 0x000000ff5300720c */ /* 0x008fe20003f46270 */
[----:B------:R-:W-:-:S05]  /*1fbc0*/  @P0 IMAD.MOV.U32 R83, RZ, RZ, R55 ;  /* 0x000000ffff530224 */ /* 0x000fca00078e0037 */
[----:B------:R3:W4:Y:S02]  /*1fbd0*/  @P0 LDG.E.U16 R71, desc[UR20][R82.64] ;  /* 0x0000001452470981 */ /* 0x000724000c1e1500 */
[----:B---3--:R-:W-:Y:S02]  /*1fbe0*/  @P0 IMAD.MOV.U32 R82, RZ, RZ, R30 ;  /* 0x000000ffff520224 */ /* 0x008fe400078e001e */
[----:B------:R-:W-:-:S05]  /*1fbf0*/  @P0 IMAD.MOV.U32 R83, RZ, RZ, R39 ;  /* 0x000000ffff530224 */ /* 0x000fca00078e0027 */
[----:B------:R3:W4:Y:S01]  /*1fc00*/  @P0 LDG.E.U16 R66, desc[UR20][R82.64] ;  /* 0x0000001452420981 */ /* 0x000722000c1e1500 */
[----:B--2---:R-:W-:Y:S02]  /*1fc10*/  ISETP.GE.AND P5, PT, R24, RZ, PT ;  /* 0x000000ff1800720c */ /* 0x004fe40003fa6270 */
[----:B------:R-:W-:-:S04]  /*1fc20*/  LEA R24, P4, R27, R91, 0x1 ;  /* 0x0000005b1b187211 */ /* 0x000fc800078808ff */
[----:B------:R-:W-:Y:S01]  /*1fc30*/  LEA.HI.X.SX32 R27, R27, R92, 0x1, P4 ;  /* 0x0000005c1b1b7211 */ /* 0x000fe200020f0eff */
[----:B---3--:R-:W-:-:S04]  /*1fc40*/  @P0 IMAD.MOV.U32 R82, RZ, RZ, R24 ;  /* 0x000000ffff520224 */ /* 0x008fc800078e0018 */
[----:B------:R-:W-:-:S05]  /*1fc50*/  @P0 IMAD.MOV.U32 R83, RZ, RZ, R27 ;  /* 0x000000ffff530224 */ /* 0x000fca00078e001b */
[----:B------:R2:W3:Y:S01]  /*1fc60*/  @P0 LDG.E.U16 R37, desc[UR20][R82.64] ;  /* 0x0000001452250981 */ /* 0x0004e2000c1e1500 */
[----:B------:R-:W-:-:S03]  /*1fc70*/  @!P2 IMAD.MOV R25, RZ, RZ, -R25 ;  /* 0x000000ffff19a224 */ /* 0x000fc600078e0a19 */
[----:B------:R0:W-:Y:S01]  /*1fc80*/  STL [R1+0xc08], R30 ;  /* 0x000c081e01007387 */ /* 0x0001e20000100800 */
[----:B----4-:R-:W-:-:S03]  /*1fc90*/  ISETP.GT.U32.AND P6, PT, R90, R28, PT ;  /* 0x0000001c5a00720c */ /* 0x010fc60003fc4070 */
[----:B------:R4:W-:Y:S01]  /*1fca0*/  STL [R1+0xbfc], R55 ;  /* 0x000bfc3701007387 */ /* 0x0009e20000100800 */
[----:B0-----:R-:W-:-:S03]  /*1fcb0*/  SEL R30, R2, R25, !P3 ;  /* 0x00000019021e7207 */ /* 0x001fc60005800000 */
[----:B------:R-:W-:Y:S04]  /*1fcc0*/  STL [R1+0xc04], R39 ;  /* 0x000c042701007387 */ /* 0x000fe80000100800 */
[----:B------:R-:W3:Y:S01]  /*1fcd0*/  LDL R54, [R1+0x1644] ;  /* 0x0016440001367983 */ /* 0x000ee20000100800 */
[----:B------:R-:W-:Y:S02]  /*1fce0*/  IMAD R30, R30, UR11, RZ ;  /* 0x0000000b1e1e7c24 */ /* 0x000fe4000f8e02ff */
[----:B------:R-:W-:Y:S01]  /*1fcf0*/  @!P5 IMAD.MOV R31, RZ, RZ, -R31 ;  /* 0x000000ffff1fd224 */ /* 0x000fe200078e0a1f */
[----:B------:R-:W-:Y:S01]  /*1fd00*/  PRMT R67, RZ, 0x7610, R67 ;  /* 0x00007610ff437816 */ /* 0x000fe20000000043 */
[----:B------:R-:W-:Y:S01]  /*1fd10*/  @!P6 IMAD.IADD R28, R28, 0x1, -R90 ;  /* 0x000000011c1ce824 */ /* 0x000fe200078e0a5a */
[C---:B------:R-:W-:Y:S01]  /*1fd20*/  ISETP.GT.U32.AND P2, PT, R90.reuse, R26, PT ;  /* 0x0000001a5a00720c */ /* 0x040fe20003f44070 */
[----:B------:R-:W0:Y:S03]  /*1fd30*/  LDCU UR11, c[0x0][0x3b0] ;  /* 0x00007600ff0b77ac */ /* 0x000e260008000800 */
[----:B------:R-:W-:-:S02]  /*1fd40*/  ISETP.GT.U32.AND P6, PT, R90, R28, PT ;  /* 0x0000001c5a00720c */ /* 0x000fc40003fc4070 */
[----:B------:R-:W-:-:S05]  /*1fd50*/  SEL R31, R2, R31, !P3 ;  /* 0x0000001f021f7207 */ /* 0x000fca0005800000 */
[----:B------:R-:W-:Y:S01]  /*1fd60*/  IMAD R31, R31, UR7, RZ ;  /* 0x000000071f1f7c24 */ /* 0x000fe2000f8e02ff */
[----:B------:R-:W-:Y:S01]  /*1fd70*/  ISETP.GT.U32.AND P4, PT, R90, R29, PT ;  /* 0x0000001d5a00720c */ /* 0x000fe20003f84070 */
[----:B------:R-:W-:Y:S04]  /*1fd80*/  STL [R1+0x1a7c], R71 ;  /* 0x001a7c4701007387 */ /* 0x000fe80000100800 */
[----:B------:R-:W-:Y:S01]  /*1fd90*/  @!P6 IMAD.IADD R28, R28, 0x1, -R90 ;  /* 0x000000011c1ce824 */ /* 0x000fe200078e0a5a */
[----:B------:R-:W-:Y:S01]  /*1fda0*/  PRMT R34, RZ, 0x7610, R34 ;  /* 0x00007610ff227816 */ /* 0x000fe20000000022 */
[----:B------:R-:W-:Y:S01]  /*1fdb0*/  @!P2 IMAD.IADD R26, R26, 0x1, -R90 ;  /* 0x000000011a1aa824 */ /* 0x000fe200078e0a5a */
[----:B------:R-:W0:Y:S01]  /*1fdc0*/  LDCU UR7, c[0x0][0x3b0] ;  /* 0x00007600ff0777ac */ /* 0x000e220008000800 */
[----:B------:R-:W-:Y:S04]  /*1fdd0*/  STL [R1+0x1a80], R66 ;  /* 0x001a804201007387 */ /* 0x000fe80000100800 */
[----:B------:R0:W-:Y:S04]  /*1fde0*/  STL [R1+0xc10], R24 ;  /* 0x000c101801007387 */ /* 0x0001e80000100800 */
[----:B------:R-:W3:Y:S04]  /*1fdf0*/  LDL.LU R25, [R1+0x6f4] ;  /* 0x0006f40001197983 */ /* 0x000ee80000300800 */
[----:B------:R1:W-:Y:S04]  /*1fe00*/  STL [R1+0xc0c], R27 ;  /* 0x000c0c1b01007387 */ /* 0x0003e80000100800 */
[----:B----4-:R-:W4:Y:S04]  /*1fe10*/  LDL R55, [R1+0x1654] ;  /* 0x0016540001377983 */ /* 0x010f280000100800 */
[----:B0-----:R-:W4:Y:S01]  /*1fe20*/  LDL.LU R24, [R1+0x6fc] ;  /* 0x0006fc0001187983 */ /* 0x001f220000300800 */
[----:B-1----:R-:W-:-:S04]  /*1fe30*/  LEA R27, P5, R30, R91, 0x1 ;  /* 0x0000005b1e1b7211 */ /* 0x002fc800078a08ff */
[----:B------:R-:W-:Y:S01]  /*1fe40*/  LEA.HI.X.SX32 R30, R30, R92, 0x1, P5 ;  /* 0x0000005c1e1e7211 */ /* 0x000fe200028f0eff */
[----:B--2---:R-:W-:-:S04]  /*1fe50*/  @P0 IMAD.MOV.U32 R82, RZ, RZ, R27 ;  /* 0x000000ffff520224 */ /* 0x004fc800078e001b */
[----:B------:R-:W-:-:S05]  /*1fe60*/  @P0 IMAD.MOV.U32 R83, RZ, RZ, R30 ;  /* 0x000000ffff530224 */ /* 0x000fca00078e001e */
[----:B------:R0:W2:Y:S04]  /*1fe70*/  @P0 LDG.E.U16 R41, desc[UR20][R82.64] ;  /* 0x0000001452290981 */ /* 0x0000a8000c1e1500 */
[----:B---3--:R-:W-:Y:S04]  /*1fe80*/  STL [R1+0x1a84], R37 ;  /* 0x001a842501007387 */ /* 0x008fe80000100800 */
[----:B------:R-:W-:Y:S04]  /*1fe90*/  STL [R1+0xc40], R27 ;  /* 0x000c401b01007387 */ /* 0x000fe80000100800 */
[----:B------:R1:W-:Y:S02]  /*1fea0*/  STL [R1+0xc3c], R30 ;  /* 0x000c3c1e01007387 */ /* 0x0003e40000100800 */
[----:B-1----:R-:W-:-:S04]  /*1feb0*/  LEA R30, P6, R31, R91, 0x1 ;  /* 0x0000005b1f1e7211 */ /* 0x002fc800078c08ff */
[----:B------:R-:W-:Y:S01]  /*1fec0*/  LEA.HI.X.SX32 R39, R31, R92, 0x1, P6 ;  /* 0x0000005c1f277211 */ /* 0x000fe200030f0eff */
[----:B0-----:R-:W-:-:S04]  /*1fed0*/  @P0 IMAD.MOV.U32 R82, RZ, RZ, R30 ;  /* 0x000000ffff520224 */ /* 0x001fc800078e001e */
[----:B------:R-:W-:-:S05]  /*1fee0*/  @P0 IMAD.MOV.U32 R83, RZ, RZ, R39 ;  /* 0x000000ffff530224 */ /* 0x000fca00078e0027 */
[----:B------:R0:W3:Y:S01]  /*1fef0*/  @P0 LDG.E.U16 R67, desc[UR20][R82.64] ;  /* 0x0000001452430981 */ /* 0x0000e2000c1e1500 */
[----:B------:R-:W-:Y:S01]  /*1ff00*/  ISETP.GE.AND P2, PT, R54, RZ, PT ;  /* 0x000000ff3600720c */ /* 0x000fe20003f46270 */
[----:B------:R-:W-:Y:S02]  /*1ff10*/  @!P4 IMAD.IADD R29, R29, 0x1, -R90 ;  /* 0x000000011d1dc824 */ /* 0x000fe400078e0a5a */
[----:B------:R-:W3:Y:S03]  /*1ff20*/  LDL R54, [R1+0x1648] ;  /* 0x0016480001367983 */ /* 0x000ee60000100800 */
[----:B------:R-:W-:Y:S01]  /*1ff30*/  ISETP.GT.U32.AND P4, PT, R90, R29, PT ;  /* 0x0000001d5a00720c */ /* 0x000fe20003f84070 */
[----:B------:R-:W3:Y:S06]  /*1ff40*/  LDL.LU R27, [R1+0x6f8] ;  /* 0x0006f800011b7983 */ /* 0x000eec0000300800 */
[----:B------:R-:W-:-:S05]  /*1ff50*/  @!P2 IMAD.MOV R28, RZ, RZ, -R28 ;  /* 0x000000ffff1ca224 */ /* 0x000fca00078e0a1c */
[----:B------:R-:W-:Y:S01]  /*1ff60*/  SEL R28, R2, R28, !P3 ;  /* 0x0000001c021c7207 */ /* 0x000fe20005800000 */
[----:B------:R-:W-:Y:S01]  /*1ff70*/  @!P4 IMAD.IADD R29, R29, 0x1, -R90 ;  /* 0x000000011d1dc824 */ /* 0x000fe200078e0a5a */
[----:B--2---:R-:W-:Y:S04]  /*1ff80*/  STL [R1+0x1a88], R41 ;  /* 0x001a882901007387 */ /* 0x004fe80000100800 */
[----:B------:R-:W-:Y:S04]  /*1ff90*/  STL [R1+0xc48], R30 ;  /* 0x000c481e01007387 */ /* 0x000fe80000100800 */
[----:B------:R-:W2:Y:S04]  /*1ffa0*/  LDL R31, [R1+0x1640] ;  /* 0x00164000011f7983 */ /* 0x000ea80000100800 */
[----:B------:R1:W-:Y:S02]  /*1ffb0*/  STL [R1+0xc44], R39 ;  /* 0x000c442701007387 */ /* 0x0003e40000100800 */
[----:B-1----:R-:W-:Y:S01]  /*1ffc0*/  IMAD R39, R28, UR9, RZ ;  /* 0x000000091c277c24 */ /* 0x002fe2000f8e02ff */
[----:B----4-:R-:W-:Y:S01]  /*1ffd0*/  ISETP.GE.AND P6, PT, R55, RZ, PT ;  /* 0x000000ff3700720c */ /* 0x010fe20003fc6270 */
[----:B------:R-:W1:Y:S03]  /*1ffe0*/  LDCU UR9, c[0x0][0x3b0] ;  /* 0x00007600ff0977ac */ /* 0x000e660008000800 */
[----:B------:R-:W-:-:S04]  /*1fff0*/  LEA R30, P4, R39, R91, 0x1 ;  /* 0x0000005b271e7211 */ /* 0x000fc800078808ff */
[----:B------:R-:W-:Y:S01]  /*20000*/  LEA.HI.X.SX32 R39, R39, R92, 0x1, P4 ;  /* 0x0000005c27277211 */ /* 0x000fe200020f0eff */
[----:B0-----:R-:W-:-:S04]  /*20010*/  @P0 IMAD.MOV.U32 R82, RZ, RZ, R30 ;  /* 0x000000ffff520224 */ /* 0x001fc800078e001e */
[----:B------:R-:W-:Y:S01]  /*20020*/  @P0 IMAD.MOV.U32 R83, RZ, RZ, R39 ;  /* 0x000000ffff530224 */ /* 0x000fe200078e0027 */
[----:B---3--:R-:W-:Y:S04]  /*20030*/  STL [R1+0x1a8c], R67 ;  /* 0x001a8c4301007387 */ /* 0x008fe80000100800 */
[----:B------:R-:W3:Y:S04]  /*20040*/  @P0 LDG.E.U16 R34, desc[UR20][R82.64] ;  /* 0x0000001452220981 */ /* 0x000ee8000c1e1500 */
[----:B------:R-:W4:Y:S01]  /*20050*/  LDL R55, [R1+0x1650] ;  /* 0x0016500001377983 */ /* 0x000f220000100800 */
[----:B------:R-:W-:-:S02]  /*20060*/  ISETP.GT.U32.AND P2, PT, R90, R25, PT ;  /* 0x000000195a00720c */ /* 0x000fc40003f44070 */
[----:B------:R-:W-:Y:S01]  /*20070*/  ISETP.GT.U32.AND P5, PT, R90, R26, PT ;  /* 0x0000001a5a00720c */ /* 0x000fe20003fa4070 */
[----:B------:R-:W4:Y:S10]  /*20080*/  LDL.LU R28, [R1+0x700] ;  /* 0x00070000011c7983 */ /* 0x000f340000300800 */
[--C-:B------:R-:W-:Y:S01]  /*20090*/  @!P2 IMAD.IADD R25, R25, 0x1, -R90.reuse ;  /* 0x000000011919a824 */ /* 0x100fe200078e0a5a */
[----:B------:R-:W-:Y:S01]  /*200a0*/  ISETP.GE.AND P2, PT, R54, RZ, PT ;  /* 0x000000ff3600720c */ /* 0x000fe20003f46270 */
[----:B------:R-:W-:-:S04]  /*200b0*/  @!P5 IMAD.IADD R26, R26, 0x1, -R90 ;  /* 0x000000011a1ad824 */ /* 0x000fc800078e0a5a */
[----:B------:R-:W-:Y:S01]  /*200c0*/  @!P6 IMAD.MOV R26, RZ, RZ, -R26 ;  /* 0x000000ffff1ae224 */ /* 0x000fe200078e0a1a */
[----:B------:R-:W-:-:S04]  /*200d0*/  ISETP.GT.U32.AND P6, PT, R90, R27, PT ;  /* 0x0000001b5a00720c */ /* 0x000fc80003fc4070 */
[----:B------:R-:W-:Y:S02]  /*200e0*/  SEL R26, R2, R26, !P3 ;  /* 0x0000001a021a7207 */ /* 0x000fe40005800000 */
[----:B------:R-:W-:Y:S01]  /*200f0*/  ISETP.GT.U32.AND P4, PT, R90, R25, PT ;  /* 0x000000195a00720c */ /* 0x000fe20003f84070 */
[----:B------:R-:W-:Y:S01]  /*20100*/  @!P2 IMAD.MOV R29, RZ, RZ, -R29 ;  /* 0x000000ffff1da224 */ /* 0x000fe200078e0a1d */
[----:B------:R0:W-:Y:S04]  /*20110*/  STL [R1+0xc50], R30 ;  /* 0x000c501e01007387 */ /* 0x0001e80000100800 */
[----:B------:R2:W-:Y:S01]  /*20120*/  STL [R1+0xc4c], R39 ;  /* 0x000c4c2701007387 */ /* 0x0005e20000100800 */
[----:B------:R-:W-:Y:S01]  /*20130*/  @!P6 IMAD.IADD R27, R27, 0x1, -R90 ;  /* 0x000000011b1be824 */ /* 0x000fe200078e0a5a */
[----:B------:R-:W-:-:S02]  /*20140*/  SEL R29, R2, R29, !P3 ;  /* 0x0000001d021d7207 */ /* 0x000fc40005800000 */
[----:B0-----:R-:W4:Y:S03]  /*20150*/  LDL.LU R30, [R1+0x704] ;  /* 0x00070400011e7983 */ /* 0x001f260000300800 */
[----:B------:R-:W-:Y:S01]  /*20160*/  @!P4 IMAD.IADD R25, R25, 0x1, -R90 ;  /* 0x000000011919c824 */ /* 0x000fe200078e0a5a */
[----:B------:R-:W-:Y:S01]  /*20170*/  PRMT R70, RZ, 0x7610, R70 ;  /* 0x00007610ff467816 */ /* 0x000fe20000000046 */
[----:B-1----:R-:W-:Y:S01]  /*20180*/  IMAD R29, R29, UR9, RZ ;  /* 0x000000091d1d7c24 */ /* 0x002fe2000f8e02ff */
[----:B------:R-:W-:Y:S01]  /*20190*/  PRMT R64, RZ, 0x7610, R64 ;  /* 0x00007610ff407816 */ /* 0x000fe20000000040 */
[----:B------:R-:W0:Y:S01]  /*201a0*/  LDCU UR9, c[0x0][0x3b0] ;  /* 0x00007600ff0977ac */ /* 0x000e220008000800 */
[----:B--2---:R-:W-:Y:S01]  /*201b0*/  ISETP.GE.AND P2, PT, R31, RZ, PT ;  /* 0x000000ff1f00720c */ /* 0x004fe20003f46270 */
[----:B------:R-:W-:Y:S01]  /*201c0*/  IMAD R31, R26, UR7, RZ ;  /* 0x000000071a1f7c24 */ /* 0x000fe2000f8e02ff */
[----:B------:R-:W-:Y:S01]  /*201d0*/  ISETP.GT.U32.AND P5, PT, R90, R24, PT ;  /* 0x000000185a00720c */ /* 0x000fe20003fa4070 */
[----:B------:R-:W1:Y:S03]  /*201e0*/  LDCU UR7, c[0x0][0x3b0] ;  /* 0x00007600ff0777ac */ /* 0x000e660008000800 */
[----:B------:R-:W-:-:S04]  /*201f0*/  LEA R39, P6, R31, R91, 0x1 ;  /* 0x0000005b1f277211 */ /* 0x000fc800078c08ff */
[----:B------:R-:W-:-:S03]  /*20200*/  LEA.HI.X.SX32 R54, R31, R92, 0x1, P6 ;  /* 0x0000005c1f367211 */ /* 0x000fc600030f0eff */
[----:B------:R-:W-:Y:S01]  /*20210*/  @!P2 IMAD.MOV R25, RZ, RZ, -R25 ;  /* 0x000000ffff19a224 */ /* 0x000fe200078e0a19 */
[----:B------:R-:W-:Y:S01]  /*20220*/  LEA R31, P2, R29, R91, 0x1 ;  /* 0x0000005b1d1f7211 */ /* 0x000fe200078408ff */
[----:B---3--:R-:W-:Y:S04]  /*20230*/  STL [R1+0x1a90], R34 ;  /* 0x001a902201007387 */ /* 0x008fe80000100800 */
[----:B------:R-:W2:Y:S01]  /*20240*/  LDL R26, [R1+0x1658] ;  /* 0x00165800011a7983 */ /* 0x000ea20000100800 */
[----:B----4-:R-:W-:Y:S01]  /*20250*/  ISETP.GE.AND P4, PT, R55, RZ, PT ;  /* 0x000000ff3700720c */ /* 0x010fe20003f86270 */
[----:B------:R-:W-:Y:S02]  /*20260*/  @P0 IMAD.MOV.U32 R55, RZ, RZ, R54 ;  /* 0x000000ffff370224 */ /* 0x000fe400078e0036 */
[----:B------:R-:W-:Y:S04]  /*20270*/  STL [R1+0xc80], R39 ;  /* 0x000c802701007387 */ /* 0x000fe80000100800 */
[----:B------:R3:W-:Y:S02]  /*20280*/  STL [R1+0xc7c], R54 ;  /* 0x000c7c3601007387 */ /* 0x0007e40000100800 */
[----:B---3--:R-:W-:Y:S01]  /*20290*/  @P0 IMAD.MOV.U32 R54, RZ, RZ, R39 ;  /* 0x000000ffff360224 */ /* 0x008fe200078e0027 */
[----:B------:R-:W-:-:S04]  /*202a0*/  LEA.HI.X.SX32 R39, R29, R92, 0x1, P2 ;  /* 0x0000005c1d277211 */ /* 0x000fc800010f0eff */
[----:B------:R3:W4:Y:S02]  /*202b0*/  @P0 LDG.E.U16 R70, desc[UR20][R54.64] ;  /* 0x0000001436460981 */ /* 0x000724000c1e1500 */
[----:B---3--:R-:W-:Y:S02]  /*202c0*/  @P0 IMAD.MOV.U32 R54, RZ, RZ, R31 ;  /* 0x000000ffff360224 */ /* 0x008fe400078e001f */
[----:B------:R-:W-:-:S05]  /*202d0*/  @P0 IMAD.MOV.U32 R55, RZ, RZ, R39 ;  /* 0x000000ffff370224 */ /* 0x000fca00078e0027 */
[----:B------:R-:W3:Y:S01]  /*202e0*/  @P0 LDG.E.U16 R64, desc[UR20][R54.64] ;  /* 0x0000001436400981 */ /* 0x000ee2000c1e1500 */
[----:B------:R-:W-:-:S05]  /*202f0*/  @!P5 IMAD.IADD R24, R24, 0x1, -R90 ;  /* 0x000000011818d824 */ /* 0x000fca00078e0a5a */
[----:B------:R-:W-:-:S13]  /*20300*/  ISETP.GT.U32.AND P5, PT, R90, R24, PT ;  /* 0x000000185a00720c */ /* 0x000fda0003fa4070 */
[----:B------:R-:W-:Y:S01]  /*20310*/  @!P5 IMAD.IADD R24, R24, 0x1, -R90 ;  /* 0x000000011818d824 */ /* 0x000fe200078e0a5a */
[----:B------:R-:W-:-:S13]  /*20320*/  ISETP.GT.U32.AND P5, PT, R90, R28, PT ;  /* 0x0000001c5a00720c */ /* 0x000fda0003fa4070 */
[----:B------:R-:W-:Y:S01]  /*20330*/  @!P5 IMAD.IADD R28, R28, 0x1, -R90 ;  /* 0x000000011c1cd824 */ /* 0x000fe200078e0a5a */
[----:B--2---:R-:W-:Y:S01]  /*20340*/  ISETP.GE.AND P5, PT, R26, RZ, PT ;  /* 0x000000ff1a00720c */ /* 0x004fe20003fa6270 */
[----:B----4-:R-:W-:Y:S04]  /*20350*/  STL [R1+0x1a94], R70 ;  /* 0x001a944601007387 */ /* 0x010fe80000100800 */
[----:B------:R2:W-:Y:S04]  /*20360*/  STL [R1+0xc88], R31 ;  /* 0x000c881f01007387 */ /* 0x0005e80000100800 */
[----:B------:R-:W4:Y:S04]  /*20370*/  LDL R83, [R1+0x1660] ;  /* 0x0016600001537983 */ /* 0x000f280000100800 */
[----:B------:R-:W4:Y:S04]  /*20380*/  LDL.LU R29, [R1+0x70c] ;  /* 0x00070c00011d7983 */ /* 0x000f280000300800 */
[----:B------:R1:W-:Y:S04]  /*20390*/  STL [R1+0xc84], R39 ;  /* 0x000c842701007387 */ /* 0x0003e80000100800 */
[----:B---3--:R-:W-:Y:S04]  /*203a0*/  STL [R1+0x1a98], R64 ;  /* 0x001a984001007387 */ /* 0x008fe80000100800 */
[----:B------:R-:W3:Y:S01]  /*203b0*/  LDL R26, [R1+0x1680] ;  /* 0x00168000011a7983 */ /* 0x000ee20000100800 */
[----:B------:R-:W-:Y:S01]  /*203c0*/  ISETP.GT.U32.AND P6, PT, R90, R27, PT ;  /* 0x0000001b5a00720c */ /* 0x000fe20003fc4070 */
[----:B------:R-:W-:Y:S01]  /*203d0*/  @!P4 IMAD.MOV R24, RZ, RZ, -R24 ;  /* 0x000000ffff18c224 */ /* 0x000fe200078e0a18 */
[----:B------:R-:W-:-:S02]  /*203e0*/  SEL R25, R2, R25, !P3 ;  /* 0x0000001902197207 */ /* 0x000fc40005800000 */
[----:B------:R-:W-:Y:S02]  /*203f0*/  ISETP.GT.U32.AND P4, PT, R90, R28, PT ;  /* 0x0000001c5a00720c */ /* 0x000fe40003f84070 */
[----:B--2---:R-:W-:Y:S01]  /*20400*/  SEL R31, R2, R24, !P3 ;  /* 0x00000018021f7207 */ /* 0x004fe20005800000 */
[----:B------:R-:W-:Y:S01]  /*20410*/  IMAD R25, R25, UR10, RZ ;  /* 0x0000000a19197c24 */ /* 0x000fe2000f8e02ff */
[----:B------:R-:W-:Y:S01]  /*20420*/  PRMT R35, RZ, 0x7610, R35 ;  /* 0x00007610ff237816 */ /* 0x000fe20000000023 */
[----:B------:R-:W2:Y:S01]  /*20430*/  LDL.LU R24, [R1+0x710] ;  /* 0x0007100001187983 */ /* 0x000ea20000300800 */
[----:B------:R-:W-:Y:S01]  /*20440*/  PRMT R3, RZ, 0x7610, R3 ;  /* 0x00007610ff037816 */ /* 0x000fe20000000003 */
[----:B-1----:R-:W-:Y:S01]  /*20450*/  IMAD R39, R31, UR7, RZ ;  /* 0x000000071f277c24 */ /* 0x002fe2000f8e02ff */
[----:B------:R-:W-:Y:S01]  /*20460*/  PRMT R65, RZ, 0x7610, R65 ;  /* 0x00007610ff417816 */ /* 0x000fe20000000041 */
[--C-:B------:R-:W-:Y:S01]  /*20470*/  @!P6 IMAD.IADD R27, R27, 0x1, -R90.reuse ;  /* 0x000000011b1be824 */ /* 0x100fe200078e0a5a */
[CC--:B------:R-:W-:Y:S01]  /*20480*/  LEA R54, P6, R25.reuse, R91.reuse, 0x1 ;  /* 0x0000005b19367211 */ /* 0x0c0fe200078c08ff */
[----:B------:R-:W1:Y:S02]  /*20490*/  LDCU UR7, c[0x0][0x3b0] ;  /* 0x00007600ff0777ac */ /* 0x000e640008000800 */
[----:B------:R-:W-:Y:S01]  /*204a0*/  @!P5 IMAD.MOV R27, RZ, RZ, -R27 ;  /* 0x000000ffff1bd224 */ /* 0x000fe200078e0a1b */
[-C--:B------:R-:W-:Y:S01]  /*204b0*/  LEA.HI.X.SX32 R55, R25, R92.reuse, 0x1, P6 ;  /* 0x0000005c19377211 */ /* 0x080fe200030f0eff */
[----:B------:R-:W-:Y:S01]  /*204c0*/  @!P4 IMAD.IADD R28, R28, 0x1, -R90 ;  /* 0x000000011c1cc824 */ /* 0x000fe200078e0a5a */
[C---:B------:R-:W-:Y:S01]  /*204d0*/  LEA R31, P5, R39.reuse, R91, 0x1 ;  /* 0x0000005b271f7211 */ /* 0x040fe200078a08ff */
[----:B------:R-:W-:Y:S01]  /*204e0*/  @P0 IMAD.MOV.U32 R82, RZ, RZ, R54 ;  /* 0x000000ffff520224 */ /* 0x000fe200078e0036 */
[----:B------:R-:W-:Y:S01]  /*204f0*/  SEL R27, R2, R27, !P3 ;  /* 0x0000001b021b7207 */ /* 0x000fe20005800000 */
[----:B------:R-:W1:Y:S01]  /*20500*/  LDCU UR10, c[0x0][0x3b0] ;  /* 0x00007600ff0a77ac */ /* 0x000e620008000800 */
[----:B------:R-:W-:-:S03]  /*20510*/  LEA.HI.X.SX32 R39, R39, R92, 0x1, P5 ;  /* 0x0000005c27277211 */ /* 0x000fc600028f0eff */
[----:B0-----:R-:W-:Y:S01]  /*20520*/  IMAD R27, R27, UR9, RZ ;  /* 0x000000091b1b7c24 */ /* 0x001fe2000f8e02ff */
[----:B------:R-:W-:Y:S01]  /*20530*/  ISETP.GT.U32.AND P2, PT, R90, R30, PT ;  /* 0x0000001e5a00720c */ /* 0x000fe20003f44070 */
[----:B------:R-:W-:Y:S01]  /*20540*/  STL [R1+0xc90], R54 ;  /* 0x000c903601007387 */ /* 0x000fe20000100800 */
[----:B------:R-:W-:Y:S01]  /*20550*/  PRMT R32, RZ, 0x7610, R32 ;  /* 0x00007610ff207816 */ /* 0x000fe20000000020 */
[----:B------:R-:W0:Y:S02]  /*20560*/  LDCU UR9, c[0x0][0x3b0] ;  /* 0x00007600ff0977ac */ /* 0x000e240008000800 */
[----:B------:R-:W2:Y:S01]  /*20570*/  LDL.LU R25, [R1+0x714] ;  /* 0x0007140001197983 */ /* 0x000ea20000300800 */
[----:B----4-:R-:W-:Y:S01]  /*20580*/  ISETP.GE.AND P4, PT, R83, RZ, PT ;  /* 0x000000ff5300720c */ /* 0x010fe20003f86270 */
[----:B------:R-:W-:-:S05]  /*20590*/  @P0 IMAD.MOV.U32 R83, RZ, RZ, R55 ;  /* 0x000000ffff530224 */ /* 0x000fca00078e0037 */
[----:B------:R4:W2:Y:S02]  /*205a0*/  @P0 LDG.E.U16 R35, desc[UR20][R82.64] ;  /* 0x0000001452230981 */ /* 0x0008a4000c1e1500 */
[----:B----4-:R-:W-:Y:S02]  /*205b0*/  @P0 IMAD.MOV.U32 R82, RZ, RZ, R31 ;  /* 0x000000ffff520224 */ /* 0x010fe400078e001f */
[----:B------:R-:W-:Y:S01]  /*205c0*/  @P0 IMAD.MOV.U32 R83, RZ, RZ, R39 ;  /* 0x000000ffff530224 */ /* 0x000fe200078e0027 */
[----:B---3--:R-:W-:Y:S02]  /*205d0*/  ISETP.GE.AND P5, PT, R26, RZ, PT ;  /* 0x000000ff1a00720c */ /* 0x008fe40003fa6270 */
[----:B------:R-:W-:Y:S01]  /*205e0*/  @!P4 IMAD.MOV R28, RZ, RZ, -R28 ;  /* 0x000000ffff1cc224 */ /* 0x000fe200078e0a1c */
[C---:B------:R-:W-:Y:S01]  /*205f0*/  LEA R26, P4, R27.reuse, R91, 0x1 ;  /* 0x0000005b1b1a7211 */ /* 0x040fe200078808ff */
[----:B------:R-:W3:Y:S03]  /*20600*/  @P0 LDG.E.U16 R3, desc[UR20][R82.64] ;  /* 0x0000001452030981 */ /* 0x000ee6000c1e1500 */
[----:B------:R-:W-:-:S05]  /*20610*/  LEA.HI.X.SX32 R27, R27, R92, 0x1, P4 ;  /* 0x0000005c1b1b7211 */ /* 0x000fca00020f0eff */
[----:B------:R4:W4:Y:S01]  /*20620*/  @P0 LDG.E.U16 R65, desc[UR20][R26.64] ;  /* 0x000000141a410981 */ /* 0x000922000c1e1500 */
[----:B------:R-:W-:Y:S01]  /*20630*/  @!P2 IMAD.IADD R30, R30, 0x1, -R90 ;  /* 0x000000011e1ea824 */ /* 0x000fe200078e0a5a */
[----:B------:R-:W-:-:S04]  /*20640*/  ISETP.GT.U32.AND P6, PT, R90, R29, PT ;  /* 0x0000001d5a00720c */ /* 0x000fc80003fc4070 */
[----:B------:R-:W-:Y:S01]  /*20650*/  ISETP.GT.U32.AND P2, PT, R90, R30, PT ;  /* 0x0000001e5a00720c */ /* 0x000fe20003f44070 */
[----:B------:R0:W-:Y:S04]  /*20660*/  STL [R1+0xcc0], R31 ;  /* 0x000cc01f01007387 */ /* 0x0001e80000100800 */
[----:B------:R1:W-:Y:S04]  /*20670*/  STL [R1+0xc8c], R55 ;  /* 0x000c8c3701007387 */ /* 0x0003e80000100800 */
[----:B------:R-:W-:Y:S01]  /*20680*/  @!P6 IMAD.IADD R29, R29, 0x1, -R90 ;  /* 0x000000011d1de824 */ /* 0x000fe200078e0a5a */
[----:B0-----:R-:W-:-:S03]  /*20690*/  SEL R31, R2, R28, !P3 ;  /* 0x0000001c021f7207 */ /* 0x001fc60005800000 */
[----:B------:R-:W-:Y:S01]  /*206a0*/  @!P2 IMAD.IADD R30, R30, 0x1, -R90 ;  /* 0x000000011e1ea824 */ /* 0x000fe200078e0a5a */
[----:B------:R-:W-:Y:S01]  /*206b0*/  STL [R1+0xcbc], R39 ;  /* 0x000cbc2701007387 */ /* 0x000fe20000100800 */
[----:B------:R-:W-:Y:S01]  /*206c0*/  ISETP.GT.U32.AND P6, PT, R90, R29, PT ;  /* 0x0000001d5a00720c */ /* 0x000fe20003fc4070 */
[----:B------:R-:W-:Y:S01]  /*206d0*/  IMAD R31, R31, UR11, RZ ;  /* 0x0000000b1f1f7c24 */ /* 0x000fe2000f8e02ff */
[----:B------:R-:W-:Y:S01]  /*206e0*/  PRMT R88, RZ, 0x7610, R88 ;  /* 0x00007610ff587816 */ /* 0x000fe20000000058 */
[----:B-1----:R-:W4:Y:S01]  /*206f0*/  LDL R55, [R1+0x166c] ;  /* 0x00166c0001377983 */ /* 0x002f220000100800 */
[----:B------:R-:W-:Y:S01]  /*20700*/  @!P5 IADD3 R30, PT, PT, -R30, RZ, RZ ;  /* 0x000000ff1e1ed210 */ /* 0x000fe20007ffe1ff */
[----:B------:R-:W0:Y:S03]  /*20710*/  LDCU UR11, c[0x0][0x3b0] ;  /* 0x00007600ff0b77ac */ /* 0x000e260008000800 */
[----:B------:R-:W-:-:S05]  /*20720*/  SEL R30, R2, R30, !P3 ;  /* 0x0000001e021e7207 */ /* 0x000fca0005800000 */
[----:B------:R-:W-:Y:S01]  /*20730*/  IMAD R30, R30, UR7, RZ ;  /* 0x000000071e1e7c24 */ /* 0x000fe2000f8e02ff */
[C---:B--2---:R-:W-:Y:S01]  /*20740*/  ISETP.GT.U32.AND P2, PT, R90.reuse, R24, PT ;  /* 0x000000185a00720c */ /* 0x044fe20003f44070 */
[----:B------:R-:W-:Y:S01]  /*20750*/  @!P6 IMAD.IADD R29, R29, 0x1, -R90 ;  /* 0x000000011d1de824 */ /* 0x000fe200078e0a5a */
[----:B------:R-:W-:Y:S01]  /*20760*/  ISETP.GT.U32.AND P4, PT, R90, R25, PT ;  /* 0x000000195a00720c */ /* 0x000fe20003f84070 */
[----:B------:R-:W1:Y:S01]  /*20770*/  LDCU UR7, c[0x0][0x3b0] ;  /* 0x00007600ff0777ac */ /* 0x000e620008000800 */
[----:B------:R-:W-:Y:S04]  /*20780*/  STL [R1+0x1a9c], R35 ;  /* 0x001a9c2301007387 */ /* 0x000fe80000100800 */
[----:B---3--:R-:W-:Y:S04]  /*20790*/  STL [R1+0x1aa0], R3 ;  /* 0x001aa00301007387 */ /* 0x008fe80000100800 */
[----:B------:R2:W-:Y:S04]  /*207a0*/  STL [R1+0xcc8], R26 ;  /* 0x000cc81a01007387 */ /* 0x0005e80000100800 */
[----:B------:R-:W3:Y:S04]  /*207b0*/  LDL.LU R28, [R1+0x718] ;  /* 0x00071800011c7983 */ /* 0x000ee80000300800 */
[----:B------:R4:W-:Y:S04]  /*207c0*/  STL [R1+0xcc4], R27 ;  /* 0x000cc41b01007387 */ /* 0x0009e80000100800 */
[----:B------:R-:W3:Y:S04]  /*207d0*/  LDL R54, [R1+0x1664] ;  /* 0x0016640001367983 */ /* 0x000ee80000100800 */
[----:B--2---:R-:W2:Y:S01]  /*207e0*/  LDL.LU R26, [R1+0x720] ;  /* 0x00072000011a7983 */ /* 0x004ea20000300800 */
[----:B----4-:R-:W-:-:S04]  /*207f0*/  LEA R27, P5, R31, R91, 0x1 ;  /* 0x0000005b1f1b7211 */ /* 0x010fc800078a08ff */
[----:B------:R-:W-:Y:S01]  /*20800*/  LEA.HI.X.SX32 R31, R31, R92, 0x1, P5 ;  /* 0x0000005c1f1f7211 */ /* 0x000fe200028f0eff */
[----:B------:R-:W-:Y:S01]  /*20810*/  STL [R1+0x1aa4], R65 ;  /* 0x001aa44101007387 */ /* 0x000fe20000100800 */
[----:B------:R-:W-:-:S03]  /*20820*/  @P0 IMAD.MOV.U32 R82, RZ, RZ, R27 ;  /* 0x000000ffff520224 */ /* 0x000fc600078e001b */
[----:B------:R-:W-:Y:S01]  /*20830*/  STL [R1+0xcd0], R27 ;  /* 0x000cd01b01007387 */ /* 0x000fe20000100800 */
[----:B------:R-:W-:-:S03]  /*20840*/  @P0 IMAD.MOV.U32 R83, RZ, RZ, R31 ;  /* 0x000000ffff530224 */ /* 0x000fc600078e001f */
[----:B------:R4:W-:Y:S04]  /*20850*/  STL [R1+0xccc], R31 ;  /* 0x000ccc1f01007387 */ /* 0x0009e80000100800 */
[----:B------:R0:W2:Y:S01]  /*20860*/  @P0 LDG.E.U16 R32, desc[UR20][R82.64] ;  /* 0x0000001452200981 */ /* 0x0000a2000c1e1500 */
[----:B----4-:R-:W-:-:S04]  /*20870*/  LEA R31, P6, R30, R91, 0x1 ;  /* 0x0000005b1e1f7211 */ /* 0x010fc800078c08ff */
[----:B------:R-:W-:Y:S01]  /*20880*/  LEA.HI.X.SX32 R39, R30, R92, 0x1, P6 ;  /* 0x0000005c1e277211 */ /* 0x000fe200030f0eff */
[----:B0-----:R-:W-:-:S04]  /*20890*/  @P0 IMAD.MOV.U32 R82, RZ, RZ, R31 ;  /* 0x000000ffff520224 */ /* 0x001fc800078e001f */
[----:B------:R-:W-:-:S05]  /*208a0*/  @P0 IMAD.MOV.U32 R83, RZ, RZ, R39 ;  /* 0x000000ffff530224 */ /* 0x000fca00078e0027 */
[----:B------:R-:W4:Y:S01]  /*208b0*/  @P0 LDG.E.U16 R88, desc[UR20][R82.64] ;  /* 0x0000001452580981 */ /* 0x000f22000c1e1500 */
[----:B------:R-:W-:Y:S01]  /*208c0*/  @!P2 IMAD.IADD R24, R24, 0x1, -R90 ;  /* 0x000000011818a824 */ /* 0x000fe200078e0a5a */
[----:B------:R-:W-:Y:S02]  /*208d0*/  ISETP.GE.AND P2, PT, R55, RZ, PT ;  /* 0x000000ff3700720c */ /* 0x000fe40003f46270 */
[----:B------:R-:W3:Y:S04]  /*208e0*/  LDL R55, [R1+0x1684] ;  /* 0x0016840001377983 */ /* 0x000ee80000100800 */
[----:B------:R-:W3:Y:S07]  /*208f0*/  LDL.LU R27, [R1+0x71c] ;  /* 0x00071c00011b7983 */ /* 0x000eee0000300800 */
[----:B------:R-:W-:-:S05]  /*20900*/  @!P2 IMAD.MOV R29, RZ, RZ, -R29 ;  /* 0x000000ffff1da224 */ /* 0x000fca00078e0a1d */
[----:B------:R-:W-:Y:S01]  /*20910*/  SEL R30, R2, R29, !P3 ;  /* 0x0000001d021e7207 */ /* 0x000fe20005800000 */
[----:B--2---:R-:W-:Y:S04]  /*20920*/  STL [R1+0x1aa8], R32 ;  /* 0x001aa82001007387 */ /* 0x004fe80000100800 */
[----:B------:R0:W-:Y:S04]  /*20930*/  STL [R1+0xd00], R31 ;  /* 0x000d001f01007387 */ /* 0x0001e80000100800 */
[----:B------:R-:W2:Y:S04]  /*20940*/  LDL R29, [R1+0x1670] ;  /* 0x00167000011d7983 */ /* 0x000ea80000100800 */
[----:B------:R0:W-:Y:S04]  /*20950*/  STL [R1+0xcfc], R39 ;  /* 0x000cfc2701007387 */ /* 0x0001e80000100800 */
[----:B----4-:R-:W-:Y:S04]  /*20960*/  STL [R1+0x1aac], R88 ;  /* 0x001aac5801007387 */ /* 0x010fe80000100800 */
[----:B0-----:R-:W4:Y:S01]  /*20970*/  LDL R31, [R1+0x1678] ;  /* 0x00167800011f7983 */ /* 0x001f220000100800 */
[----:B------:R-:W-:Y:S01]  /*20980*/  @!P4 IMAD.IADD R25, R25, 0x1, -R90 ;  /* 0x000000011919c824 */ /* 0x000fe200078e0a5a */
[----:B---3--:R-:W-:-:S02]  /*20990*/  ISETP.GT.U32.AND P2, PT, R90, R28, PT ;  /* 0x0000001c5a00720c */ /* 0x008fc40003f44070 */
[----:B------:R-:W-:Y:S01]  /*209a0*/  ISETP.GT.U32.AND P5, PT, R90, R24, PT ;  /* 0x000000185a00720c */ /* 0x000fe20003fa4070 */
[----:B------:R-:W-:Y:S01]  /*209b0*/  IMAD R39, R30, UR9, RZ ;  /* 0x000000091e277c24 */ /* 0x000fe2000f8e02ff */
[----:B------:R-:W-:Y:S01]  /*209c0*/  ISETP.GT.U32.AND P4, PT, R90, R25, PT ;  /* 0x000000195a00720c */ /* 0x000fe20003f84070 */
[----:B------:R-:W3:Y:S01]  /*209d0*/  LDL.LU R82, [R1+0x724] ;  /* 0x0007240001527983 */ /* 0x000ee20000300800 */
[----:B------:R-:W-:Y:S01]  /*209e0*/  ISETP.GE.AND P6, PT, R54, RZ, PT ;  /* 0x000000ff3600720c */ /* 0x000fe20003fc6270 */
[----:B------:R-:W0:Y:S01]  /*209f0*/  LDCU UR9, c[0x0][0x3b0] ;  /* 0x00007600ff0977ac */ /* 0x000e220008000800 */
[----:B------:R-:W-:-:S05]  /*20a00*/  PRMT R62, RZ, 0x7610, R62 ;  /* 0x00007610ff3e7816 */ /* 0x000fca000000003e */
[----:B------:R-:W-:-:S04]  /*20a10*/  @!P2 IMAD.IADD R28, R28, 0x1, -R90 ;  /* 0x000000011c1ca824 */ /* 0x000fc800078e0a5a */
[--C-:B------:R-:W-:Y:S01]  /*20a20*/  @!P4 IMAD.IADD R25, R25, 0x1, -R90.reuse ;  /* 0x000000011919c824 */ /* 0x100fe200078e0a5a */
[----:B------:R-:W-:Y:S01]  /*20a30*/  LEA R30, P4, R39, R91, 0x1 ;  /* 0x0000005b271e7211 */ /* 0x000fe200078808ff */
[----:B------:R-:W-:Y:S01]  /*20a40*/  @!P5 IMAD.IADD R24, R24, 0x1, -R90 ;  /* 0x000000011818d824 */ /* 0x000fe200078e0a5a */
[----:B------:R-:W-:Y:S02]  /*20a50*/  ISETP.GE.AND P2, PT, R55, RZ, PT ;  /* 0x000000ff3700720c */ /* 0x000fe40003f46270 */
[----:B------:R-:W-:Y:S01]  /*20a60*/  LEA.HI.X.SX32 R39, R39, R92, 0x1, P4 ;  /* 0x0000005c27277211 */ /* 0x000fe200020f0eff */
[----:B------:R-:W-:Y:S01]  /*20a70*/  @!P6 IMAD.MOV R24, RZ, RZ, -R24 ;  /* 0x000000ffff18e224 */ /* 0x000fe200078e0a18 */
[C---:B------:R-:W-:Y:S01]  /*20a80*/  ISETP.GT.U32.AND P6, PT, R90.reuse, R27, PT ;  /* 0x0000001b5a00720c */ /* 0x040fe20003fc4070 */
[----:B------:R-:W-:Y:S02]  /*20a90*/  @P0 IMAD.MOV.U32 R54, RZ, RZ, R30 ;  /* 0x000000ffff360224 */ /* 0x000fe400078e001e */
[----:B------:R-:W-:Y:S01]  /*20aa0*/  @P0 IMAD.MOV.U32 R55, RZ, RZ, R39 ;  /* 0x000000ffff370224 */ /* 0x000fe200078e0027 */
[----:B------:R-:W-:-:S02]  /*20ab0*/  ISETP.GT.U32.AND P4, PT, R90, R28, PT ;  /* 0x0000001c5a00720c */ /* 0x000fc40003f84070 */
[----:B------:R-:W-:Y:S02]  /*20ac0*/  SEL R24, R2, R24, !P3 ;  /* 0x0000001802187207 */ /* 0x000fe40005800000 */
[----:B------:R-:W3:Y:S01]  /*20ad0*/  @P0 LDG.E.U16 R62, desc[UR20][R54.64] ;  /* 0x00000014363e0981 */ /* 0x000ee2000c1e1500 */
[----:B------:R-:W-:-:S03]  /*20ae0*/  @!P2 IMAD.MOV R25, RZ, RZ, -R25 ;  /* 0x000000ffff19a224 */ /* 0x000fc600078e0a19 */
[----:B------:R0:W-:Y:S01]  /*20af0*/  STL [R1+0xd08], R30 ;  /* 0x000d081e01007387 */ /* 0x0001e20000100800 */
[----:B------:R-:W-:Y:S01]  /*20b00*/  @!P6 IMAD.IADD R27, R27, 0x1, -R90 ;  /* 0x000000011b1be824 */ /* 0x000fe200078e0a5a */
[----:B------:R-:W-:-:S03]  /*20b10*/  PRMT R33, RZ, 0x7610, R33 ;  /* 0x00007610ff217816 */ /* 0x000fc60000000021 */
[----:B------:R-:W-:Y:S01]  /*20b20*/  @!P4 IMAD.IADD R28, R28, 0x1, -R90 ;  /* 0x000000011c1cc824 */ /* 0x000fe200078e0a5a */
[----:B--2---:R-:W-:Y:S01]  /*20b30*/  ISETP.GE.AND P2, PT, R29, RZ, PT ;  /* 0x000000ff1d00720c */ /* 0x004fe20003f46270 */
[----:B-1----:R-:W-:Y:S01]  /*20b40*/  IMAD R29, R24, UR7, RZ ;  /* 0x00000007181d7c24 */ /* 0x002fe2000f8e02ff */
[----:B------:R-:W-:Y:S01]  /*20b50*/  STL [R1+0xd04], R39 ;  /* 0x000d042701007387 */ /* 0x000fe20000100800 */
[----:B------:R-:W-:Y:S01]  /*20b60*/  SEL R25, R2, R25, !P3 ;  /* 0x0000001902197207 */ /* 0x000fe20005800000 */
[----:B------:R-:W1:Y:S02]  /*20b70*/  LDCU UR7, c[0x0][0x3b0] ;  /* 0x00007600ff0777ac */ /* 0x000e640008000800 */
[----:B0-----:R-:W-:Y:S01]  /*20b80*/  LEA R30, P6, R29, R91, 0x1 ;  /* 0x0000005b1d1e7211 */ /* 0x001fe200078c08ff */
[----:B------:R-:W2:Y:S01]  /*20b90*/  LDL.LU R54, [R1+0x728] ;  /* 0x0007280001367983 */ /* 0x000ea20000300800 */
[----:B----4-:R-:W-:Y:S02]  /*20ba0*/  ISETP.GE.AND P4, PT, R31, RZ, PT ;  /* 0x000000ff1f00720c */ /* 0x010fe40003f86270 */
[----:B------:R-:W-:-:S05]  /*20bb0*/  LEA.HI.X.SX32 R31, R29, R92, 0x1, P6 ;  /* 0x0000005c1d1f7211 */ /* 0x000fca00030f0eff */
[----:B------:R-:W4:Y:S01]  /*20bc0*/  @P0 LDG.E.U16 R33, desc[UR20][R30.64] ;  /* 0x000000141e210981 */ /* 0x000f22000c1e1500 */
[----:B------:R-:W-:Y:S02]  /*20bd0*/  IMAD R25, R25, UR9, RZ ;  /* 0x0000000919197c24 */ /* 0x000fe4000f8e02ff */
[----:B------:R-:W-:Y:S01]  /*20be0*/  @!P2 IMAD.MOV R28, RZ, RZ, -R28 ;  /* 0x000000ffff1ca224 */ /* 0x000fe200078e0a1c */
[----:B---3--:R-:W-:Y:S01]  /*20bf0*/  STL [R1+0x1ab0], R62 ;  /* 0x001ab03e01007387 */ /* 0x008fe20000100800 */
[----:B------:R-:W-:Y:S01]  /*20c00*/  ISETP.GT.U32.AND P5, PT, R90, R26, PT ;  /* 0x0000001a5a00720c */ /* 0x000fe20003fa4070 */
[----:B------:R-:W0:Y:S02]  /*20c10*/  LDCU UR9, c[0x0][0x3b0] ;  /* 0x00007600ff0977ac */ /* 0x000e240008000800 */
[----:B------:R-:W3:Y:S01]  /*20c20*/  LDL R24, [R1+0x16a4] ;  /* 0x0016a40001187983 */ /* 0x000ee20000100800 */
[----:B------:R-:W-:-:S03]  /*20c30*/  LEA R29, P2, R25, R91, 0x1 ;  /* 0x0000005b191d7211 */ /* 0x000fc600078408ff */
[----:B------:R0:W-:Y:S04]  /*20c40*/  STL [R1+0xd10], R30 ;  /* 0x000d101e01007387 */ /* 0x0001e80000100800 */
[----:B------:R0:W-:Y:S02]  /*20c50*/  STL [R1+0xd0c], R31 ;  /* 0x000d0c1f01007387 */ /* 0x0001e40000100800 */
[----:B------:R-:W-:-:S05]  /*20c60*/  @!P5 IMAD.IADD R26, R26, 0x1, -R90 ;  /* 0x000000011a1ad824 */ /* 0x000fca00078e0a5a */
[----:B------:R-:W-:Y:S01]  /*20c70*/  ISETP.GT.U32.AND P5, PT, R90, R26, PT ;  /* 0x0000001a5a00720c */ /* 0x000fe20003fa4070 */
[----:B----4-:R-:W-:Y:S04]  /*20c80*/  STL [R1+0x1ad8], R33 ;  /* 0x001ad82101007387 */ /* 0x010fe80000100800 */
[----:B------:R-:W-:Y:S04]  /*20c90*/  STL [R1+0xd40], R29 ;  /* 0x000d401d01007387 */ /* 0x000fe80000100800 */
[----:B------:R-:W4:Y:S04]  /*20ca0*/  LDL R55, [R1+0x1690] ;  /* 0x0016900001377983 */ /* 0x000f280000100800 */
[----:B------:R-:W-:Y:S01]  /*20cb0*/  @!P5 IMAD.IADD R26, R26, 0x1, -R90 ;  /* 0x000000011a1ad824 */ /* 0x000fe200078e0a5a */
[----:B------:R-:W-:-:S02]  /*20cc0*/  ISETP.GT.U32.AND P5, PT, R90, R82, PT ;  /* 0x000000525a00720c */ /* 0x000fc40003fa4070 */
[----:B------:R-:W-:Y:S02]  /*20cd0*/  ISETP.GT.U32.AND P6, PT, R90, R27, PT ;  /* 0x0000001b5a00720c */ /* 0x000fe40003fc4070 */
[----:B0-----:R-:W-:Y:S02]  /*20ce0*/  LEA.HI.X.SX32 R30, R25, R92, 0x1, P2 ;  /* 0x0000005c191e7211 */ /* 0x001fe400010f0eff */
[----:B------:R-:W4:Y:S01]  /*20cf0*/  LDL.LU R25, [R1+0x72c] ;  /* 0x00072c0001197983 */ /* 0x000f220000300800 */
[----:B------:R-:W-:Y:S02]  /*20d00*/  PRMT R89, RZ, 0x7610, R89 ;  /* 0x00007610ff597816 */ /* 0x000fe40000000059 */
[----:B------:R-:W-:Y:S01]  /*20d10*/  @P0 IMAD.MOV.U32 R31, RZ, RZ, R30 ;  /* 0x000000ffff1f0224 */ /* 0x000fe200078e001e */
[----:B------:R0:W-:Y:S01]  /*20d20*/  STL [R1+0xd3c], R30 ;  /* 0x000d3c1e01007387 */ /* 0x0001e20000100800 */
[----:B------:R-:W-:Y:S01]  /*20d30*/  SEL R28, R2, R28, !P3 ;  /* 0x0000001c021c7207 */ /* 0x000fe20005800000 */
[----:B------:R-:W-:-:S02]  /*20d40*/  @!P4 IMAD.MOV R26, RZ, RZ, -R26 ;  /* 0x000000ffff1ac224 */ /* 0x000fc400078e0a1a */
[--C-:B------:R-:W-:Y:S02]  /*20d50*/  @!P5 IMAD.IADD R82, R82, 0x1, -R90.reuse ;  /* 0x000000015252d824 */ /* 0x100fe400078e0a5a */
[----:B0-----:R-:W-:Y:S01]  /*20d60*/  @P0 IMAD.MOV.U32 R30, RZ, RZ, R29 ;  /* 0x000000ffff1e0224 */ /* 0x001fe200078e001d */
[----:B---3--:R-:W-:Y:S01]  /*20d70*/  ISETP.GE.AND P5, PT, R24, RZ, PT ;  /* 0x000000ff1800720c */ /* 0x008fe20003fa6270 */
[----:B------:R-:W-:Y:S01]  /*20d80*/  IMAD R29, R28, UR10, RZ ;  /* 0x0000000a1c1d7c24 */ /* 0x000fe2000f8e02ff */
[----:B------:R-:W-:Y:S01]  /*20d90*/  SEL R26, R2, R26, !P3 ;  /* 0x0000001a021a7207 */ /* 0x000fe20005800000 */
[--C-:B------:R-:W-:Y:S01]  /*20da0*/  @!P6 IMAD.IADD R27, R27, 0x1, -R90.reuse ;  /* 0x000000011b1be824 */ /* 0x100fe200078e0a5a */
[----:B------:R0:W3:Y:S01]  /*20db0*/  @P0 LDG.E.U16 R89, desc[UR20][R30.64] ;  /* 0x000000141e590981 */ /* 0x0000e2000c1e1500 */
[----:B------:R-:W-:Y:S01]  /*20dc0*/  ISETP.GT.U32.AND P4, PT, R90, R82, PT ;  /* 0x000000525a00720c */ /* 0x000fe20003f84070 */
[----:B------:R-:W0:Y:S01]  /*20dd0*/  LDCU UR10, c[0x0][0x3b0] ;  /* 0x00007600ff0a77ac */ /* 0x000e220008000800 */
[CC--:B------:R-:W-:Y:S01]  /*20de0*/  LEA R28, P6, R29.reuse, R91.reuse, 0x1 ;  /* 0x0000005b1d1c7211 */ /* 0x0c0fe200078c08ff */
[----:B------:R-:W-:Y:S01]  /*20df0*/  IMAD.MOV.U32 R39, RZ, RZ, R27 ;  /* 0x000000ffff277224 */ /* 0x000fe200078e001b */
[----:B------:R-:W0:Y:S04]  /*20e00*/  LDL.LU.64 R30, [R1+0x1ba0] ;  /* 0x001ba000011e7983 */ /* 0x000e280000300a00 */
[----:B------:R-:W3:Y:S01]  /*20e10*/  LDL R24, [R1+0x1688] ;  /* 0x0016880001187983 */ /* 0x000ee20000100800 */
[----:B------:R-:W-:Y:S01]  /*20e20*/  PRMT R63, RZ, 0x7610, R63 ;  /* 0x00007610ff3f7816 */ /* 0x000fe2000000003f */
[----:B-1----:R-:W-:Y:S01]  /*20e30*/  IMAD R27, R26, UR7, RZ ;  /* 0x000000071a1b7c24 */ /* 0x002fe2000f8e02ff */
[----:B------:R-:W-:Y:S01]  /*20e40*/  LEA.HI.X.SX32 R29, R29, R92, 0x1, P6 ;  /* 0x0000005c1d1d7211 */ /* 0x000fe200030f0eff */
[----:B------:R-:W3:Y:S01]  /*20e50*/  LDL.LU R33, [R1+0x730] ;  /* 0x0007300001217983 */ /* 0x000ee20000300800 */
[----:B------:R-:W-:Y:S01]  /*20e60*/  @!P5 IMAD.MOV R39, RZ, RZ, -R39 ;  /* 0x000000ffff27d224 */ /* 0x000fe200078e0a27 */
[----:B--2---:R-:W-:Y:S01]  /*20e70*/  ISETP.GT.U32.AND P2, PT, R90, R54, PT ;  /* 0x000000365a00720c */ /* 0x004fe20003f44070 */
[----:B------:R-:W-:Y:S01]  /*20e80*/  @!P4 IMAD.IADD R82, R82, 0x1, -R90 ;  /* 0x000000015252c824 */ /* 0x000fe200078e0a5a */
[----:B------:R-:W-:Y:S01]  /*20e90*/  LEA R26, P5, R27, R91, 0x1 ;  /* 0x0000005b1b1a7211 */ /* 0x000fe200078a08ff */
[----:B------:R-:W2:Y:S01]  /*20ea0*/  @P0 LDG.E.U16 R63, desc[UR20][R28.64] ;  /* 0x000000141c3f0981 */ /* 0x000ea2000c1e1500 */
[----:B------:R-:W1:Y:S03]  /*20eb0*/  LDCU UR7, c[0x0][0x3b0] ;  /* 0x00007600ff0777ac */ /* 0x000e660008000800 */
[----:B------:R-:W2:Y:S04]  /*20ec0*/  LDL.LU R83, [R1+0x734] ;  /* 0x0007340001537983 */ /* 0x000ea80000300800 */
[----:B------:R-:W-:Y:S04]  /*20ed0*/  STL [R1+0xd48], R28 ;  /* 0x000d481c01007387 */ /* 0x000fe80000100800 */
[----:B------:R-:W-:Y:S04]  /*20ee0*/  STL [R1+0xd50], R26 ;  /* 0x000d501a01007387 */ /* 0x000fe80000100800 */
[----:B------:R1:W-:Y:S01]  /*20ef0*/  STL [R1+0xd44], R29 ;  /* 0x000d441d01007387 */ /* 0x0003e20000100800 */
[----:B----4-:R-:W-:-:S03]  /*20f00*/  ISETP.GE.AND P4, PT, R55, RZ, PT ;  /* 0x000000ff3700720c */ /* 0x010fc60003f86270 */
[----:B------:R-:W4:Y:S01]  /*20f10*/  LDL R55, [R1+0x16a0] ;  /* 0x0016a00001377983 */ /* 0x000f220000100800 */
[----:B------:R-:W-:-:S05]  /*20f20*/  @!P2 IMAD.IADD R54, R54, 0x1, -R90 ;  /* 0x000000013636a824 */ /* 0x000fca00078e0a5a */
[C---:B------:R-:W-:Y:S02]  /*20f30*/  ISETP.GT.U32.AND P2, PT, R90.reuse, R54, PT ;  /* 0x000000365a00720c */ /* 0x040fe40003f44070 */
[----:B------:R-:W-:Y:S02]  /*20f40*/  ISETP.GT.U32.AND P6, PT, R90, R25, PT ;  /* 0x000000195a00720c */ /* 0x000fe40003fc4070 */
[----:B------:R-:W-:Y:S01]  /*20f50*/  SEL R62, R2, R39, !P3 ;  /* 0x00000027023e7207 */ /* 0x000fe20005800000 */
[----:B------:R-:W-:Y:S01]  /*20f60*/  IMAD.MOV.U32 R39, RZ, RZ, R82 ;  /* 0x000000ffff277224 */ /* 0x000fe200078e0052 */
[----:B------:R-:W-:-:S03]  /*20f70*/  LEA.HI.X.SX32 R27, R27, R92, 0x1, P5 ;  /* 0x0000005c1b1b7211 */ /* 0x000fc600028f0eff */
[----:B------:R-:W-:Y:S01]  /*20f80*/  IMAD R62, R62, UR9, RZ ;  /* 0x000000093e3e7c24 */ /* 0x000fe2000f8e02ff */
[----:B------:R-:W-:Y:S01]  /*20f90*/  PRMT R86, RZ, 0x7610, R86 ;  /* 0x00007610ff567816 */ /* 0x000fe20000000056 */
[----:B------:R-:W-:Y:S02]  /*20fa0*/  @!P4 IMAD.MOV R39, RZ, RZ, -R39 ;  /* 0x000000ffff27c224 */ /* 0x000fe400078e0a27 */
[--C-:B------:R-:W-:Y:S02]  /*20fb0*/  @!P2 IMAD.IADD R54, R54, 0x1, -R90.reuse ;  /* 0x000000013636a824 */ /* 0x100fe400078e0a5a */
[----:B------:R-:W-:Y:S01]  /*20fc0*/  @!P6 IMAD.IADD R25, R25, 0x1, -R90 ;  /* 0x000000011919e824 */ /* 0x000fe200078e0a5a */
[----:B------:R-:W-:Y:S01]  /*20fd0*/  SEL R39, R2, R39, !P3 ;  /* 0x0000002702277207 */ /* 0x000fe20005800000 */
[----:B------:R0:W-:Y:S01]  /*20fe0*/  STL [R1+0xd4c], R27 ;  /* 0x000d4c1b01007387 */ /* 0x0001e20000100800 */
[----:B------:R-:W-:Y:S01]  /*20ff0*/  PRMT R60, RZ, 0x7610, R60 ;  /* 0x00007610ff3c7816 */ /* 0x000fe2000000003c */
[----:B------:R-:W2:Y:S01]  /*21000*/  LDCU UR9, c[0x0][0x3b0] ;  /* 0x00007600ff0977ac */ /* 0x000ea20008000800 */
[----:B------:R-:W-:Y:S01]  /*21010*/  ISETP.GT.U32.AND P6, PT, R90, R25, PT ;  /* 0x000000195a00720c */ /* 0x000fe20003fc4070 */
[----:B-1----:R-:W4:Y:S01]  /*21020*/  LDL.LU.64 R28, [R1+0x1b98] ;  /* 0x001b9800011c7983 */ /* 0x002f220000300a00 */
[----:B---3--:R-:W-:-:S02]  /*21030*/  ISETP.GE.AND P5, PT, R24, RZ, PT ;  /* 0x000000ff1800720c */ /* 0x008fc40003fa6270 */
[----:B0-----:R-:W-:Y:S02]  /*21040*/  PRMT R30, RZ, 0x7610, R30 ;  /* 0x00007610ff1e7816 */ /* 0x001fe4000000001e */
[----:B------:R-:W-:Y:S02]  /*21050*/  ISETP.GT.U32.AND P2, PT, R90, R33, PT ;  /* 0x000000215a00720c */ /* 0x000fe40003f44070 */
[C---:B------:R-:W-:Y:S01]  /*21060*/  LEA R24, P4, R62.reuse, R91, 0x1 ;  /* 0x0000005b3e187211 */ /* 0x040fe200078808ff */
[----:B------:R-:W-:Y:S01]  /*21070*/  IMAD R39, R39, UR11, RZ ;  /* 0x0000000b27277c24 */ /* 0x000fe2000f8e02ff */
[----:B------:R-:W3:Y:S03]  /*21080*/  @P0 LDG.E.U16 R30, desc[UR20][R26.64] ;  /* 0x000000141a1e0981 */ /* 0x000ee6000c1e1500 */
[----:B------:R-:W-:Y:S01]  /*21090*/  @!P6 IMAD.IADD R25, R25, 0x1, -R90 ;  /* 0x000000011919e824 */ /* 0x000fe200078e0a5a */
[----:B------:R-:W-:Y:S01]  /*210a0*/  LEA.HI.X.SX32 R62, R62, R92, 0x1, P4 ;  /* 0x0000005c3e3e7211 */ /* 0x000fe200020f0eff */
[----:B------:R-:W0:Y:S01]  /*210b0*/  LDCU UR11, c[0x0][0x3b0] ;  /* 0x00007600ff0b77ac */ /* 0x000e220008000800 */
[----:B--2---:R1:W-:Y:S01]  /*210c0*/  STL [R1+0x1ac0], R63 ;  /* 0x001ac03f01007387 */ /* 0x0043e20000100800 */
[----:B------:R-:W-:-:S03]  /*210d0*/  @!P5 IMAD.MOV R54, RZ, RZ, -R54 ;  /* 0x000000ffff36d224 */ /* 0x000fc600078e0a36 */
[----:B------:R-:W2:Y:S01]  /*210e0*/  LDL.LU.64 R26, [R1+0x1b90] ;  /* 0x001b9000011a7983 */ /* 0x000ea20000300a00 */
[----:B------:R-:W-:-:S03]  /*210f0*/  @!P2 IMAD.IADD R33, R33, 0x1, -R90 ;  /* 0x000000012121a824 */ /* 0x000fc600078e0a5a */
[----:B------:R-:W2:Y:S01]  /*21100*/  LDL.LU R82, [R1+0x738] ;  /* 0x0007380001527983 */ /* 0x000ea20000300800 */
[----:B-1----:R-:W-:-:S03]  /*21110*/  @P0 IMAD.MOV.U32 R63, RZ, RZ, R62 ;  /* 0x000000ffff3f0224 */ /* 0x002fc600078e003e */
[----:B------:R-:W-:Y:S04]  /*21120*/  STL [R1+0xd80], R24 ;  /* 0x000d801801007387 */ /* 0x000fe80000100800 */
[----:B------:R1:W-:Y:S04]  /*21130*/  STL [R1+0xd7c], R62 ;  /* 0x000d7c3e01007387 */ /* 0x0003e80000100800 */
[----:B------:R-:W2:Y:S04]  /*21140*/  LDL R80, [R1+0x168c] ;  /* 0x00168c0001507983 */ /* 0x000ea80000100800 */
[----:B------:R-:W2:Y:S01]  /*21150*/  LDL.LU R68, [R1+0x740] ;  /* 0x0007400001447983 */ /* 0x000ea20000300800 */
[----:B-1----:R-:W-:Y:S01]  /*21160*/  @P0 IMAD.MOV.U32 R62, RZ, RZ, R24 ;  /* 0x000000ffff3e0224 */ /* 0x002fe200078e0018 */
[----:B------:R-:W-:-:S04]  /*21170*/  LEA R24, P5, R39, R91, 0x1 ;  /* 0x0000005b27187211 */ /* 0x000fc800078a08ff */
[----:B------:R-:W-:Y:S01]  /*21180*/  LEA.HI.X.SX32 R39, R39, R92, 0x1, P5 ;  /* 0x0000005c27277211 */ /* 0x000fe200028f0eff */
[----:B------:R1:W3:Y:S04]  /*21190*/  @P0 LDG.E.U16 R86, desc[UR20][R62.64] ;  /* 0x000000143e560981 */ /* 0x0002e8000c1e1500 */
[----:B------:R0:W-:Y:S01]  /*211a0*/  STL [R1+0xd88], R24 ;  /* 0x000d881801007387 */ /* 0x0001e20000100800 */
[----:B-1----:R-:W-:Y:S02]  /*211b0*/  @P0 IMAD.MOV.U32 R62, RZ, RZ, R24 ;  /* 0x000000ffff3e0224 */ /* 0x002fe400078e0018 */
[----:B------:R-:W-:Y:S02]  /*211c0*/  @P0 IMAD.MOV.U32 R63, RZ, RZ, R39 ;  /* 0x000000ffff3f0224 */ /* 0x000fe400078e0027 */
[----:B0-----:R-:W-:-:S03]  /*211d0*/  IMAD.MOV.U32 R24, RZ, RZ, R25 ;  /* 0x000000ffff187224 */ /* 0x001fc600078e0019 */
[----:B------:R0:W3:Y:S01]  /*211e0*/  @P0 LDG.E.U16 R60, desc[UR20][R62.64] ;  /* 0x000000143e3c0981 */ /* 0x0000e2000c1e1500 */
[----:B------:R-:W-:Y:S02]  /*211f0*/  PRMT R31, RZ, 0x7610, R31 ;  /* 0x00007610ff1f7816 */ /* 0x000fe4000000001f */
[----:B----4-:R-:W-:Y:S02]  /*21200*/  ISETP.GE.AND P2, PT, R55, RZ, PT ;  /* 0x000000ff3700720c */ /* 0x010fe40003f46270 */
[----:B------:R-:W-:Y:S02]  /*21210*/  SEL R55, R2, R54, !P3 ;  /* 0x0000003602377207 */ /* 0x000fe40005800000 */
[----:B------:R-:W4:Y:S03]  /*21220*/  LDL R54, [R1+0x1698] ;  /* 0x0016980001367983 */ /* 0x000f260000100800 */
[----:B------:R-:W-:Y:S01]  /*21230*/  IMAD R55, R55, UR7, RZ ;  /* 0x0000000737377c24 */ /* 0x000fe2000f8e02ff */
[----:B------:R1:W-:Y:S01]  /*21240*/  STL [R1+0xd84], R39 ;  /* 0x000d842701007387 */ /* 0x0003e20000100800 */
[----:B------:R-:W-:Y:S01]  /*21250*/  ISETP.GT.U32.AND P4, PT, R90, R83, PT ;  /* 0x000000535a00720c */ /* 0x000fe20003f84070 */
[----:B------:R-:W2:Y:S02]  /*21260*/  LDCU UR7, c[0x0][0x3b0] ;  /* 0x00007600ff0777ac */ /* 0x000ea40008000800 */
[----:B------:R-:W-:-:S04]  /*21270*/  LEA R25, P6, R55, R91, 0x1 ;  /* 0x0000005b37197211 */ /* 0x000fc800078c08ff */
[----:B0-----:R-:W-:Y:S01]  /*21280*/  LEA.HI.X.SX32 R62, R55, R92, 0x1, P6 ;  /* 0x0000005c373e7211 */ /* 0x001fe200030f0eff */
[----:B-1----:R-:W3:Y:S04]  /*21290*/  LDL.LU R39, [R1+0x73c] ;  /* 0x00073c0001277983 */ /* 0x002ee80000300800 */
[----:B------:R-:W-:Y:S01]  /*212a0*/  STL [R1+0xd90], R25 ;  /* 0x000d901901007387 */ /* 0x000fe20000100800 */
[----:B------:R-:W-:-:S03]  /*212b0*/  @P0 IMAD.MOV.U32 R63, RZ, RZ, R62 ;  /* 0x000000ffff3f0224 */ /* 0x000fc600078e003e */
[----:B------:R-:W3:Y:S04]  /*212c0*/  LDL R55, [R1+0x16bc] ;  /* 0x0016bc0001377983 */ /* 0x000ee80000100800 */
[----:B------:R0:W-:Y:S02]  /*212d0*/  STL [R1+0xd8c], R62 ;  /* 0x000d8c3e01007387 */ /* 0x0001e40000100800 */
[----:B0-----:R-:W-:-:S05]  /*212e0*/  @P0 IMAD.MOV.U32 R62, RZ, RZ, R25 ;  /* 0x000000ffff3e0224 */ /* 0x001fca00078e0019 */
[----:B------:R-:W3:Y:S01]  /*212f0*/  @P0 LDG.E.U16 R31, desc[UR20][R62.64] ;  /* 0x000000143e1f0981 */ /* 0x000ee2000c1e1500 */
[----:B------:R-:W-:Y:S02]  /*21300*/  @!P4 IMAD.IADD R83, R83, 0x1, -R90 ;  /* 0x000000015353c824 */ /* 0x000fe400078e0a5a */
[----:B------:R-:W-:-:S03]  /*21310*/  @!P2 IMAD.MOV R24, RZ, RZ, -R24 ;  /* 0x000000ffff18a224 */ /* 0x000fc600078e0a18 */
[----:B------:R-:W-:Y:S02]  /*21320*/  ISETP.GT.U32.AND P4, PT, R90, R83, PT ;  /* 0x000000535a00720c */ /* 0x000fe40003f84070 */
[----:B------:R-:W-:-:S05]  /*21330*/  SEL R24, R2, R24, !P3 ;  /* 0x0000001802187207 */ /* 0x000fca0005800000 */
[----:B------:R-:W-:Y:S01]  /*21340*/  IMAD R25, R24, UR9, RZ ;  /* 0x0000000918197c24 */ /* 0x000fe2000f8e02ff */
[----:B------:R-:W-:Y:S01]  /*21350*/  PRMT R87, RZ, 0x7610, R87 ;  /* 0x00007610ff577816 */ /* 0x000fe20000000057 */
[----:B------:R-:W0:Y:S04]  /*21360*/  LDCU UR9, c[0x0][0x3b0] ;  /* 0x00007600ff0977ac */ /* 0x000e280008000800 */
[----:B------:R-:W-:Y:S02]  /*21370*/  @!P4 IADD3 R83, PT, PT, R83, -R90, RZ ;  /* 0x8000005a5353c210 */ /* 0x000fe40007ffe0ff */
[----:B------:R-:W-:-:S04]  /*21380*/  LEA R24, P4, R25, R91, 0x1 ;  /* 0x0000005b19187211 */ /* 0x000fc800078808ff */
[----:B------:R-:W-:-:S05]  /*21390*/  LEA.HI.X.SX32 R25, R25, R92, 0x1, P4 ;  /* 0x0000005c19197211 */ /* 0x000fca00020f0eff */
[----:B------:R-:W4:Y:S01]  /*213a0*/  @P0 LDG.E.U16 R87, desc[UR20][R24.64] ;  /* 0x0000001418570981 */ /* 0x000f22000c1e1500 */
[C---:B------:R-:W-:Y:S02]  /*213b0*/  ISETP.GT.U32.AND P5, PT, R90.reuse, R33, PT ;  /* 0x000000215a00720c */ /* 0x040fe40003fa4070 */
[----:B--2---:R-:W-:Y:S01]  /*213c0*/  ISETP.GT.U32.AND P2, PT, R90, R82, PT ;  /* 0x000000525a00720c */ /* 0x004fe20003f44070 */
[----:B---3--:R1:W-:Y:S04]  /*213d0*/  STL.64 [R1+0x1ab8], R30 ;  /* 0x001ab81e01007387 */ /* 0x0083e80000100a00 */
[----:B------:R-:W2:Y:S01]  /*213e0*/  LDL R62, [R1+0x16c4] ;  /* 0x0016c400013e7983 */ /* 0x000ea20000100800 */
[----:B------:R-:W-:-:S05]  /*213f0*/  ISETP.GE.AND P6, PT, R80, RZ, PT ;  /* 0x000000ff5000720c */ /* 0x000fca0003fc6270 */
[--C-:B------:R-:W-:Y:S02]  /*21400*/  @!P5 IMAD.IADD R33, R33, 0x1, -R90.reuse ;  /* 0x000000012121d824 */ /* 0x100fe400078e0a5a */
[----:B------:R-:W-:Y:S01]  /*21410*/  @!P2 IMAD.IADD R82, R82, 0x1, -R90 ;  /* 0x000000015252a824 */ /* 0x000fe200078e0a5a */
[----:B------:R-:W3:Y:S01]  /*21420*/  LDL.LU R80, [R1+0x744] ;  /* 0x0007440001507983 */ /* 0x000ee20000300800 */
[----:B----4-:R-:W-:Y:S01]  /*21430*/  ISETP.GE.AND P2, PT, R54, RZ, PT ;  /* 0x000000ff3600720c */ /* 0x010fe20003f46270 */
[----:B-1----:R-:W-:Y:S02]  /*21440*/  IMAD.MOV.U32 R31, RZ, RZ, R33 ;  /* 0x000000ffff1f7224 */ /* 0x002fe400078e0021 */
[C---:B------:R-:W-:Y:S01]  /*21450*/  ISETP.GT.U32.AND P4, PT, R90.reuse, R82, PT ;  /* 0x000000525a00720c */ /* 0x040fe20003f84070 */
[----:B------:R-:W-:Y:S01]  /*21460*/  STL [R1+0xdc0], R24 ;  /* 0x000dc01801007387 */ /* 0x000fe20000100800 */
[----:B------:R-:W-:Y:S02]  /*21470*/  IMAD.MOV.U32 R30, RZ, RZ, R83 ;  /* 0x000000ffff1e7224 */ /* 0x000fe400078e0053 */
[----:B------:R-:W-:Y:S01]  /*21480*/  @!P6 IMAD.MOV R31, RZ, RZ, -R31 ;  /* 0x000000ffff1fe224 */ /* 0x000fe200078e0a1f */
[----:B------:R-:W-:Y:S01]  /*21490*/  ISETP.GT.U32.AND P6, PT, R90, R39, PT ;  /* 0x000000275a00720c */ /* 0x000fe20003fc4070 */
[----:B------:R1:W-:Y:S03]  /*214a0*/  STL [R1+0xdbc], R25 ;  /* 0x000dbc1901007387 */ /* 0x0003e60000100800 */
[----:B------:R-:W-:Y:S01]  /*214b0*/  SEL R31, R2, R31, !P3 ;  /* 0x0000001f021f7207 */ /* 0x000fe20005800000 */
[----:B------:R-:W-:Y:S01]  /*214c0*/  @!P2 IMAD.MOV R30, RZ, RZ, -R30 ;  /* 0x000000ffff1ea224 */ /* 0x000fe200078e0a1e */
[----:B------:R-:W-:Y:S01]  /*214d0*/  ISETP.GE.AND P2, PT, R55, RZ, PT ;  /* 0x000000ff3700720c */ /* 0x000fe20003f46270 */
[----:B-1----:R-:W4:Y:S04]  /*214e0*/  LDL.LU.64 R24, [R1+0x1b88] ;  /* 0x001b880001187983 */ /* 0x002f280000300a00 */
[----:B------:R-:W3:Y:S04]  /*214f0*/  LDL.LU R54, [R1+0x748] ;  /* 0x0007480001367983 */ /* 0x000ee80000300800 */
[----:B------:R-:W-:Y:S01]  /*21500*/  STL.64 [R1+0x1ac8], R86 ;  /* 0x001ac85601007387 */ /* 0x000fe20000100a00 */
[----:B------:R-:W-:-:S03]  /*21510*/  IMAD R33, R31, UR7, RZ ;  /* 0x000000071f217c24 */ /* 0x000fc6000f8e02ff */
[----:B------:R-:W4:Y:S01]  /*21520*/  LDL R83, [R1+0x16ac] ;  /* 0x0016ac0001537983 */ /* 0x000f220000100800 */
[----:B------:R-:W-:Y:S01]  /*21530*/  SEL R31, R2, R30, !P3 ;  /* 0x0000001e021f7207 */ /* 0x000fe20005800000 */
[--C-:B------:R-:W-:Y:S01]  /*21540*/  @!P4 IMAD.IADD R82, R82, 0x1, -R90.reuse ;  /* 0x000000015252c824 */ /* 0x100fe200078e0a5a */
[----:B------:R-:W-:Y:S01]  /*21550*/  ISETP.GT.U32.AND P5, PT, R90, R68, PT ;  /* 0x000000445a00720c */ /* 0x000fe20003fa4070 */
[----:B------:R-:W-:Y:S01]  /*21560*/  @!P6 IMAD.IADD R39, R39, 0x1, -R90 ;  /* 0x000000012727e824 */ /* 0x000fe200078e0a5a */
[----:B------:R-:W-:Y:S01]  /*21570*/  LEA R55, P6, R33, R91, 0x1 ;  /* 0x0000005b21377211 */ /* 0x000fe200078c08ff */
[----:B------:R-:W-:Y:S01]  /*21580*/  IMAD.MOV.U32 R30, RZ, RZ, R82 ;  /* 0x000000ffff1e7224 */ /* 0x000fe200078e0052 */
[----:B------:R-:W-:Y:S01]  /*21590*/  PRMT R61, RZ, 0x7610, R61 ;  /* 0x00007610ff3d7816 */ /* 0x000fe2000000003d */
[----:B0-----:R-:W-:Y:S01]  /*215a0*/  IMAD R31, R31, UR9, RZ ;  /* 0x000000091f1f7c24 */ /* 0x001fe2000f8e02ff */
[----:B------:R-:W0:Y:S01]  /*215b0*/  LDCU UR7, c[0x0][0x3b0] ;  /* 0x00007600ff0777ac */ /* 0x000e220008000800 */
[----:B------:R-:W-:Y:S01]  /*215c0*/  @!P2 IMAD.MOV R30, RZ, RZ, -R30 ;  /* 0x000000ffff1ea224 */ /* 0x000fe200078e0a1e */
[----:B------:R-:W-:Y:S01]  /*215d0*/  STL [R1+0xdc8], R55 ;  /* 0x000dc83701007387 */ /* 0x000fe20000100800 */
[----:B------:R-:W-:Y:S01]  /*215e0*/  PRMT R28, RZ, 0x7610, R28 ;  /* 0x00007610ff1c7816 */ /* 0x000fe2000000001c */
[----:B------:R-:W1:Y:S01]  /*215f0*/  LDCU UR9, c[0x0][0x3b0] ;  /* 0x00007600ff0977ac */ /* 0x000e620008000800 */
[----:B--2---:R-:W-:-:S02]  /*21600*/  ISETP.GE.AND P4, PT, R62, RZ, PT ;  /* 0x000000ff3e00720c */ /* 0x004fc40003f86270 */
[----:B------:R-:W-:Y:S02]  /*21610*/  LEA.HI.X.SX32 R62, R33, R92, 0x1, P6 ;  /* 0x0000005c213e7211 */ /* 0x000fe400030f0eff */
[----:B------:R-:W-:-:S03]  /*21620*/  LEA R33, P2, R31, R91, 0x1 ;  /* 0x0000005b1f217211 */ /* 0x000fc600078408ff */
[----:B------:R2:W-:Y:S01]  /*21630*/  STL [R1+0xdc4], R62 ;  /* 0x000dc43e01007387 */ /* 0x0005e20000100800 */
[----:B------:R-:W-:-:S03]  /*21640*/  @P0 IMAD.MOV.U32 R63, RZ, RZ, R62 ;  /* 0x000000ffff3f0224 */ /* 0x000fc600078e003e */
[----:B------:R-:W-:Y:S01]  /*21650*/  STL [R1+0xdd0], R33 ;  /* 0x000dd02101007387 */ /* 0x000fe20000100800 */
[----:B--2---:R-:W-:-:S03]  /*21660*/  @P0 IMAD.MOV.U32 R62, RZ, RZ, R55 ;  /* 0x000000ffff3e0224 */ /* 0x004fc600078e0037 */
[----:B------:R-:W2:Y:S01]  /*21670*/  LDL R55, [R1+0x16c0] ;  /* 0x0016c00001377983 */ /* 0x000ea20000100800 */
[--C-:B------:R-:W-:Y:S01]  /*21680*/  @!P5 IMAD.IADD R68, R68, 0x1, -R90.reuse ;  /* 0x000000014444d824 */ /* 0x100fe200078e0a5a */
[C---:B------:R-:W-:Y:S02]  /*21690*/  ISETP.GT.U32.AND P6, PT, R90.reuse, R39, PT ;  /* 0x000000275a00720c */ /* 0x040fe40003fc4070 */
[----:B------:R0:W2:Y:S02]  /*216a0*/  @P0 LDG.E.U16 R61, desc[UR20][R62.64] ;  /* 0x000000143e3d0981 */ /* 0x0000a4000c1e1500 */
[----:B------:R-:W-:Y:S02]  /*216b0*/  ISETP.GT.U32.AND P5, PT, R90, R68, PT ;  /* 0x000000445a00720c */ /* 0x000fe40003fa4070 */
[----:B------:R-:W2:Y:S11]  /*216c0*/  LDL.LU R82, [R1+0x74c] ;  /* 0x00074c0001527983 */ /* 0x000eb60000300800 */
[----:B------:R-:W-:Y:S01]  /*216d0*/  @!P5 IMAD.IADD R68, R68, 0x1, -R90 ;  /* 0x000000014444d824 */ /* 0x000fe200078e0a5a */
[----:B---3--:R-:W-:-:S02]  /*216e0*/  ISETP.GT.U32.AND P5, PT, R90, R80, PT ;  /* 0x000000505a00720c */ /* 0x008fc40003fa4070 */
[----:B0-----:R-:W-:Y:S01]  /*216f0*/  LEA.HI.X.SX32 R62, R31, R92, 0x1, P2 ;  /* 0x0000005c1f3e7211 */ /* 0x001fe200010f0eff */
[----:B------:R-:W-:Y:S01]  /*21700*/  IMAD.MOV.U32 R31, RZ, RZ, R68 ;  /* 0x000000ffff1f7224 */ /* 0x000fe200078e0044 */
[----:B------:R-:W-:-:S03]  /*21710*/  SEL R30, R2, R30, !P3 ;  /* 0x0000001e021e7207 */ /* 0x000fc60005800000 */
[----:B------:R-:W-:Y:S01]  /*21720*/  @!P4 IMAD.MOV R31, RZ, RZ, -R31 ;  /* 0x000000ffff1fc224 */ /* 0x000fe200078e0a1f */
[----:B------:R0:W-:Y:S01]  /*21730*/  STL [R1+0xdcc], R62 ;  /* 0x000dcc3e01007387 */ /* 0x0001e20000100800 */
[----:B------:R-:W-:-:S04]  /*21740*/  @P0 IMAD.MOV.U32 R63, RZ, RZ, R62 ;  /* 0x000000ffff3f0224 */ /* 0x000fc800078e003e */
[--C-:B------:R-:W-:Y:S01]  /*21750*/  @!P5 IMAD.IADD R80, R80, 0x1, -R90.reuse ;  /* 0x000000015050d824 */ /* 0x100fe200078e0a5a */
[----:B----4-:R-:W-:Y:S02]  /*21760*/  ISETP.GE.AND P5, PT, R83, RZ, PT ;  /* 0x000000ff5300720c */ /* 0x010fe40003fa6270 */
[----:B------:R-:W3:Y:S01]  /*21770*/  LDL R83, [R1+0x16c8] ;  /* 0x0016c80001537983 */ /* 0x000ee20000100800 */
[----:B0-----:R-:W-:Y:S01]  /*21780*/  @P0 IMAD.MOV.U32 R62, RZ, RZ, R33 ;  /* 0x000000ffff3e0224 */ /* 0x001fe200078e0021 */
[----:B------:R-:W-:Y:S01]  /*21790*/  SEL R31, R2, R31, !P3 ;  /* 0x0000001f021f7207 */ /* 0x000fe20005800000 */
[----:B------:R-:W-:Y:S01]  /*217a0*/  @!P6 IMAD.IADD R39, R39, 0x1, -R90 ;  /* 0x000000012727e824 */ /* 0x000fe200078e0a5a */
[----:B------:R-:W-:Y:S01]  /*217b0*/  ISETP.GT.U32.AND P4, PT, R90, R80, PT ;  /* 0x000000505a00720c */ /* 0x000fe20003f84070 */
[----:B------:R-:W-:Y:S01]  /*217c0*/  IMAD R68, R30, UR10, RZ ;  /* 0x0000000a1e447c24 */ /* 0x000fe2000f8e02ff */
[----:B------:R-:W4:Y:S01]  /*217d0*/  @P0 LDG.E.U16 R28, desc[UR20][R62.64] ;  /* 0x000000143e1c0981 */ /* 0x000f22000c1e1500 */
[----:B------:R-:W-:Y:S01]  /*217e0*/  IMAD.MOV.U32 R30, RZ, RZ, R39 ;  /* 0x000000ffff1e7224 */ /* 0x000fe200078e0027 */
[----:B------:R-:W-:Y:S01]  /*217f0*/  ISETP.GT.U32.AND P2, PT, R90, R54, PT ;  /* 0x000000365a00720c */ /* 0x000fe20003f44070 */
[----:B------:R-:W-:Y:S01]  /*21800*/  IMAD R33, R31, UR7, RZ ;  /* 0x000000071f217c24 */ /* 0x000fe2000f8e02ff */
[-C--:B------:R-:W-:Y:S01]  /*21810*/  LEA R39, P6, R68, R91.reuse, 0x1 ;  /* 0x0000005b44277211 */ /* 0x080fe200078c08ff */
[----:B------:R-:W0:Y:S01]  /*21820*/  LDCU UR10, c[0x0][0x3b0] ;  /* 0x00007600ff0a77ac */ /* 0x000e220008000800 */
[----:B------:R-:W4:Y:S01]  /*21830*/  LDL.LU R63, [R1+0x750] ;  /* 0x00075000013f7983 */ /* 0x000f220000300800 */
[----:B------:R-:W-:Y:S01]  /*21840*/  @!P5 IMAD.MOV R30, RZ, RZ, -R30 ;  /* 0x000000ffff1ed224 */ /* 0x000fe200078e0a1e */
[----:B------:R-:W-:-:S03]  /*21850*/  LEA R31, P5, R33, R91, 0x1 ;  /* 0x0000005b211f7211 */ /* 0x000fc600078a08ff */
[--C-:B------:R-:W-:Y:S01]  /*21860*/  @!P4 IMAD.IADD R80, R80, 0x1, -R90.reuse ;  /* 0x000000015050c824 */ /* 0x100fe200078e0a5a */
[----:B------:R-:W-:Y:S01]  /*21870*/  LEA.HI.X.SX32 R68, R68, R92, 0x1, P6 ;  /* 0x0000005c44447211 */ /* 0x000fe200030f0eff */
[----:B------:R-:W4:Y:S02]  /*21880*/  LDL.LU R62, [R1+0x754] ;  /* 0x00075400013e7983 */ /* 0x000f240000300800 */
[----:B------:R-:W-:Y:S01]  /*21890*/  @!P2 IMAD.IADD R54, R54, 0x1, -R90 ;  /* 0x000000013636a824 */ /* 0x000fe200078e0a5a */
[----:B------:R-:W-:Y:S01]  /*218a0*/  PRMT R5, RZ, 0x7610, R5 ;  /* 0x00007610ff057816 */ /* 0x000fe20000000005 */
[----:B------:R-:W0:Y:S01]  /*218b0*/  LDCU UR7, c[0x0][0x3b0] ;  /* 0x00007600ff0777ac */ /* 0x000e220008000800 */
[----:B------:R-:W-:Y:S04]  /*218c0*/  STL [R1+0xe00], R39 ;  /* 0x000e002701007387 */ /* 0x000fe80000100800 */
[----:B------:R0:W-:Y:S04]  /*218d0*/  STL [R1+0xe08], R31 ;  /* 0x000e081f01007387 */ /* 0x0001e80000100800 */
[----:B------:R-:W-:Y:S01]  /*218e0*/  STL [R1+0xdfc], R68 ;  /* 0x000dfc4401007387 */ /* 0x000fe20000100800 */
[----:B--2---:R-:W-:-:S03]  /*218f0*/  ISETP.GE.AND P4, PT, R55, RZ, PT ;  /* 0x000000ff3700720c */ /* 0x004fc60003f86270 */
[----:B------:R-:W2:Y:S01]  /*21900*/  LDL R55, [R1+0x16b4] ;  /* 0x0016b40001377983 */ /* 0x000ea20000100800 */
[----:B------:R-:W-:Y:S02]  /*21910*/  @P0 IMAD.MOV.U32 R86, RZ, RZ, R39 ;  /* 0x000000ffff560224 */ /* 0x000fe400078e0027 */
[----:B------:R-:W-:Y:S01]  /*21920*/  @P0 IMAD.MOV.U32 R87, RZ, RZ, R68 ;  /* 0x000000ffff570224 */ /* 0x000fe200078e0044 */
[----:B------:R-:W-:Y:S02]  /*21930*/  ISETP.GT.U32.AND P2, PT, R90, R54, PT ;  /* 0x000000365a00720c */ /* 0x000fe40003f44070 */
[----:B------:R-:W-:Y:S02]  /*21940*/  LEA.HI.X.SX32 R33, R33, R92, 0x1, P5 ;  /* 0x0000005c21217211 */ /* 0x000fe400028f0eff */
[----:B------:R0:W2:Y:S01]  /*21950*/  @P0 LDG.E.U16 R5, desc[UR20][R86.64] ;  /* 0x0000001456050981 */ /* 0x0000a2000c1e1500 */
[----:B------:R-:W-:Y:S02]  /*21960*/  SEL R30, R2, R30, !P3 ;  /* 0x0000001e021e7207 */ /* 0x000fe40005800000 */
[----:B------:R-:W-:Y:S01]  /*21970*/  ISETP.GT.U32.AND P6, PT, R90, R82, PT ;  /* 0x000000525a00720c */ /* 0x000fe20003fc4070 */
[----:B------:R1:W-:Y:S01]  /*21980*/  STL [R1+0xe04], R33 ;  /* 0x000e042101007387 */ /* 0x0003e20000100800 */
[----:B0-----:R-:W-:-:S02]  /*21990*/  @P0 IMAD.MOV.U32 R86, RZ, RZ, R31 ;  /* 0x000000ffff560224 */ /* 0x001fc400078e001f */
[----:B------:R-:W-:Y:S02]  /*219a0*/  IMAD.MOV.U32 R31, RZ, RZ, R80 ;  /* 0x000000ffff1f7224 */ /* 0x000fe400078e0050 */
[----:B------:R-:W-:Y:S02]  /*219b0*/  @P0 IMAD.MOV.U32 R87, RZ, RZ, R33 ;  /* 0x000000ffff570224 */ /* 0x000fe400078e0021 */
[----:B-1----:R-:W-:Y:S01]  /*219c0*/  IMAD R33, R30, UR9, RZ ;  /* 0x000000091e217c24 */ /* 0x002fe2000f8e02ff */
[----:B------:R-:W-:Y:S01]  /*219d0*/  PRMT R58, RZ, 0x7610, R58 ;  /* 0x00007610ff3a7816 */ /* 0x000fe2000000003a */
[----:B------:R-:W-:Y:S01]  /*219e0*/  @!P4 IMAD.MOV R31, RZ, RZ, -R31 ;  /* 0x000000ffff1fc224 */ /* 0x000fe200078e0a1f */
[----:B------:R-:W-:Y:S01]  /*219f0*/  PRMT R8, RZ, 0x7610, R8 ;  /* 0x00007610ff087816 */ /* 0x000fe20000000008 */
[--C-:B------:R-:W-:Y:S01]  /*21a00*/  @!P2 IMAD.IADD R54, R54, 0x1, -R90.reuse ;  /* 0x000000013636a824 */ /* 0x100fe200078e0a5a */
[----:B------:R-:W-:Y:S02]  /*21a10*/  LEA R30, P4, R33, R91, 0x1 ;  /* 0x0000005b211e7211 */ /* 0x000fe400078808ff */
[----:B---3--:R-:W-:Y:S01]  /*21a20*/  ISETP.GE.AND P5, PT, R83, RZ, PT ;  /* 0x000000ff5300720c */ /* 0x008fe20003fa6270 */
[----:B------:R-:W-:Y:S01]  /*21a30*/  @!P6 IMAD.IADD R82, R82, 0x1, -R90 ;  /* 0x000000015252e824 */ /* 0x000fe200078e0a5a */
[----:B------:R-:W-:Y:S01]  /*21a40*/  SEL R31, R2, R31, !P3 ;  /* 0x0000001f021f7207 */ /* 0x000fe20005800000 */
[----:B------:R-:W3:Y:S01]  /*21a50*/  LDL.LU R83, [R1+0x758] ;  /* 0x0007580001537983 */ /* 0x000ee20000300800 */
[----:B------:R-:W-:Y:S01]  /*21a60*/  LEA.HI.X.SX32 R39, R33, R92, 0x1, P4 ;  /* 0x0000005c21277211 */ /* 0x000fe200020f0eff */
[----:B------:R-:W-:Y:S01]  /*21a70*/  IMAD.MOV.U32 R33, RZ, RZ, R54 ;  /* 0x000000ffff217224 */ /* 0x000fe200078e0036 */
[----:B------:R-:W0:Y:S01]  /*21a80*/  LDCU UR9, c[0x0][0x3b0] ;  /* 0x00007600ff0977ac */ /* 0x000e220008000800 */
[----:B------:R-:W-:Y:S01]  /*21a90*/  IMAD R31, R31, UR11, RZ ;  /* 0x0000000b1f1f7c24 */ /* 0x000fe2000f8e02ff */
[----:B------:R1:W3:Y:S01]  /*21aa0*/  @P0 LDG.E.U16 R58, desc[UR20][R86.64] ;  /* 0x00000014563a0981 */ /* 0x0002e2000c1e1500 */
[----:B----4-:R-:W-:-:S03]  /*21ab0*/  ISETP.GT.U32.AND P2, PT, R90, R63, PT ;  /* 0x0000003f5a00720c */ /* 0x010fc60003f44070 */
[----:B------:R4:W-:Y:S01]  /*21ac0*/  STL [R1+0xe10], R30 ;  /* 0x000e101e01007387 */ /* 0x0009e20000100800 */
[----:B-1----:R-:W-:Y:S01]  /*21ad0*/  @P0 IMAD.MOV.U32 R86, RZ, RZ, R30 ;  /* 0x000000ffff560224 */ /* 0x002fe200078e001e */
[C---:B------:R-:W-:Y:S01]  /*21ae0*/  ISETP.GT.U32.AND P6, PT, R90.reuse, R82, PT ;  /* 0x000000525a00720c */ /* 0x040fe20003fc4070 */
[----:B------:R-:W-:Y:S01]  /*21af0*/  @!P5 IMAD.MOV R33, RZ, RZ, -R33 ;  /* 0x000000ffff21d224 */ /* 0x000fe200078e0a21 */
[----:B------:R-:W-:Y:S01]  /*21b00*/  STL [R1+0xe0c], R39 ;  /* 0x000e0c2701007387 */ /* 0x000fe20000100800 */
[----:B------:R-:W-:Y:S01]  /*21b10*/  ISETP.GT.U32.AND P4, PT, R90, R62, PT ;  /* 0x0000003e5a00720c */ /* 0x000fe20003f84070 */
[----:B------:R-:W1:Y:S02]  /*21b20*/  LDCU UR11, c[0x0][0x3b0] ;  /* 0x00007600ff0b77ac */ /* 0x000e640008000800 */
[----:B------:R-:W3:Y:S01]  /*21b30*/  LDL R54, [R1+0x16e4] ;  /* 0x0016e40001367983 */ /* 0x000ee20000100800 */
[----:B----4-:R-:W-:-:S03]  /*21b40*/  LEA R30, P5, R31, R91, 0x1 ;  /* 0x0000005b1f1e7211 */ /* 0x010fc600078a08ff */
[----:B------:R-:W4:Y:S01]  /*21b50*/  LDL.LU R80, [R1+0x760] ;  /* 0x0007600001507983 */ /* 0x000f220000300800 */
[--C-:B------:R-:W-:Y:S01]  /*21b60*/  @!P2 IMAD.IADD R63, R63, 0x1, -R90.reuse ;  /* 0x000000013f3fa824 */ /* 0x100fe200078e0a5a */
[----:B------:R-:W-:Y:S02]  /*21b70*/  SEL R33, R2, R33, !P3 ;  /* 0x0000002102217207 */ /* 0x000fe40005800000 */
[----:B------:R0:W-:Y:S01]  /*21b80*/  STL [R1+0xe40], R30 ;  /* 0x000e401e01007387 */ /* 0x0001e20000100800 */
[----:B------:R-:W-:Y:S02]  /*21b90*/  LEA.HI.X.SX32 R31, R31, R92, 0x1, P5 ;  /* 0x0000005c1f1f7211 */ /* 0x000fe400028f0eff */
[----:B------:R-:W-:Y:S02]  /*21ba0*/  IMAD R33, R33, UR7, RZ ;  /* 0x0000000721217c24 */ /* 0x000fe4000f8e02ff */
[--C-:B------:R-:W-:Y:S01]  /*21bb0*/  @!P6 IMAD.IADD R82, R82, 0x1, -R90.reuse ;  /* 0x000000015252e824 */ /* 0x100fe200078e0a5a */
[----:B------:R0:W4:Y:S01]  /*21bc0*/  @P0 LDG.E.U16 R8, desc[UR20][R30.64] ;  /* 0x000000141e080981 */ /* 0x000122000c1e1500 */
[----:B------:R-:W-:Y:S01]  /*21bd0*/  @P0 IMAD.MOV.U32 R87, RZ, RZ, R39 ;  /* 0x000000ffff570224 */ /* 0x000fe200078e0027 */
[----:B--2---:R-:W-:Y:S01]  /*21be0*/  ISETP.GE.AND P2, PT, R55, RZ, PT ;  /* 0x000000ff3700720c */ /* 0x004fe20003f46270 */
[----:B------:R-:W-:Y:S01]  /*21bf0*/  @!P4 IMAD.IADD R62, R62, 0x1, -R90 ;  /* 0x000000013e3ec824 */ /* 0x000fe200078e0a5a */
[----:B------:R-:W2:Y:S01]  /*21c00*/  LDL R55, [R1+0x16ec] ;  /* 0x0016ec0001377983 */ /* 0x000ea20000100800 */
[----:B------:R-:W-:Y:S01]  /*21c10*/  PRMT R29, RZ, 0x7610, R29 ;  /* 0x00007610ff1d7816 */ /* 0x000fe2000000001d */
[----:B------:R-:W1:Y:S02]  /*21c20*/  LDCU UR7, c[0x0][0x3b0] ;  /* 0x00007600ff0777ac */ /* 0x000e640008000800 */
[----:B------:R1:W-:Y:S01]  /*21c30*/  STL [R1+0xe3c], R31 ;  /* 0x000e3c1f01007387 */ /* 0x0003e20000100800 */
[----:B0-----:R-:W-:-:S03]  /*21c40*/  IMAD.MOV.U32 R30, RZ, RZ, R82 ;  /* 0x000000ffff1e7224 */ /* 0x001fc600078e0052 */
[----:B------:R-:W4:Y:S01]  /*21c50*/  LDL.LU R39, [R1+0x75c] ;  /* 0x00075c0001277983 */ /* 0x000f220000300800 */
[----:B------:R-:W-:-:S03]  /*21c60*/  ISETP.GT.U32.AND P4, PT, R90, R62, PT ;  /* 0x0000003e5a00720c */ /* 0x000fc60003f84070 */
[----:B------:R0:W4:Y:S01]  /*21c70*/  @P0 LDG.E.U16 R29, desc[UR20][R86.64] ;  /* 0x00000014561d0981 */ /* 0x000122000c1e1500 */
[----:B-1----:R-:W-:-:S05]  /*21c80*/  LEA R31, P6, R33, R91, 0x1 ;  /* 0x0000005b211f7211 */ /* 0x002fca00078c08ff */
[----:B------:R-:W-:Y:S04]  /*21c90*/  STL [R1+0xe48], R31 ;  /* 0x000e481f01007387 */ /* 0x000fe80000100800 */
[----:B------:R-:W4:Y:S01]  /*21ca0*/  LDL R82, [R1+0x16d4] ;  /* 0x0016d40001527983 */ /* 0x000f220000100800 */
[----:B------:R-:W-:Y:S01]  /*21cb0*/  @!P2 IMAD.MOV R30, RZ, RZ, -R30 ;  /* 0x000000ffff1ea224 */ /* 0x000fe200078e0a1e */
[----:B------:R-:W-:Y:S02]  /*21cc0*/  LEA.HI.X.SX32 R33, R33, R92, 0x1, P6 ;  /* 0x0000005c21217211 */ /* 0x000fe400030f0eff */
[----:B---3--:R-:W-:Y:S02]  /*21cd0*/  ISETP.GT.U32.AND P2, PT, R90, R83, PT ;  /* 0x000000535a00720c */ /* 0x008fe40003f44070 */
[----:B------:R-:W-:Y:S01]  /*21ce0*/  SEL R30, R2, R30, !P3 ;  /* 0x0000001e021e7207 */ /* 0x000fe20005800000 */
[----:B------:R1:W-:Y:S01]  /*21cf0*/  STL [R1+0xe44], R33 ;  /* 0x000e442101007387 */ /* 0x0003e20000100800 */
[----:B0-----:R-:W-:Y:S01]  /*21d00*/  @P0 IMAD.MOV.U32 R87, RZ, RZ, R33 ;  /* 0x000000ffff570224 */ /* 0x001fe200078e0021 */
[----:B------:R-:W-:-:S02]  /*21d10*/  PRMT R59, RZ, 0x7610, R59 ;  /* 0x00007610ff3b7816 */ /* 0x000fc4000000003b */
[----:B------:R-:W3:Y:S01]  /*21d20*/  LDL R68, [R1+0x1704] ;  /* 0x0017040001447983 */ /* 0x000ee20000100800 */
[----:B------:R-:W-:Y:S02]  /*21d30*/  @P0 IMAD.MOV.U32 R86, RZ, RZ, R31 ;  /* 0x000000ffff560224 */ /* 0x000fe400078e001f */
[----:B-1----:R-:W-:-:S03]  /*21d40*/  IMAD R33, R30, UR9, RZ ;  /* 0x000000091e217c24 */ /* 0x002fc6000f8e02ff */
[----:B------:R0:W3:Y:S01]  /*21d50*/  @P0 LDG.E.U16 R59, desc[UR20][R86.64] ;  /* 0x00000014563b0981 */ /* 0x0000e2000c1e1500 */
[--C-:B------:R-:W-:Y:S01]  /*21d60*/  @!P2 IMAD.IADD R83, R83, 0x1, -R90.reuse ;  /* 0x000000015353a824 */ /* 0x100fe200078e0a5a */
[----:B------:R-:W-:Y:S01]  /*21d70*/  ISETP.GT.U32.AND P5, PT, R90, R63, PT ;  /* 0x0000003f5a00720c */ /* 0x000fe20003fa4070 */
[----:B------:R-:W-:Y:S01]  /*21d80*/  @!P4 IMAD.IADD R62, R62, 0x1, -R90 ;  /* 0x000000013e3ec824 */ /* 0x000fe200078e0a5a */
[C---:B------:R-:W-:Y:S01]  /*21d90*/  LEA R30, P4, R33.reuse, R91, 0x1 ;  /* 0x0000005b211e7211 */ /* 0x040fe200078808ff */
[----:B------:R-:W1:Y:S01]  /*21da0*/  LDCU UR9, c[0x0][0x3b0] ;  /* 0x00007600ff0977ac */ /* 0x000e620008000800 */
[----:B------:R-:W-:Y:S02]  /*21db0*/  ISETP.GE.AND P6, PT, R54, RZ, PT ;  /* 0x000000ff3600720c */ /* 0x000fe40003fc6270 */
[----:B------:R-:W3:Y:S01]  /*21dc0*/  LDL.LU R54, [R1+0x764] ;  /* 0x0007640001367983 */ /* 0x000ee20000300800 */
[----:B------:R-:W-:Y:S01]  /*21dd0*/  LEA.HI.X.SX32 R33, R33, R92, 0x1, P4 ;  /* 0x0000005c21217211 */ /* 0x000fe200020f0eff */
[----:B0-----:R-:W-:-:S02]  /*21de0*/  @P0 IMAD.MOV.U32 R86, RZ, RZ, R30 ;  /* 0x000000ffff560224 */ /* 0x001fc400078e001e */
[----:B------:R0:W-:Y:S04]  /*21df0*/  STL [R1+0xe50], R30 ;  /* 0x000e501e01007387 */ /* 0x0001e80000100800 */
[----:B------:R1:W-:Y:S01]  /*21e00*/  STL [R1+0xe4c], R33 ;  /* 0x000e4c2101007387 */ /* 0x0003e20000100800 */
[----:B0-----:R-:W-:Y:S01]  /*21e10*/  IMAD.MOV.U32 R30, RZ, RZ, R62 ;  /* 0x000000ffff1e7224 */ /* 0x001fe200078e003e */
[----:B--2---:R-:W-:Y:S02]  /*21e20*/  ISETP.GE.AND P2, PT, R55, RZ, PT ;  /* 0x000000ff3700720c */ /* 0x004fe40003f46270 */
[----:B------:R-:W2:Y:S11]  /*21e30*/  LDL.LU R55, [R1+0x768] ;  /* 0x0007680001377983 */ /* 0x000eb60000300800 */
[----:B------:R-:W-:Y:S01]  /*21e40*/  @!P2 IMAD.MOV R30, RZ, RZ, -R30 ;  /* 0x000000ffff1ea224 */ /* 0x000fe200078e0a1e */
[----:B----4-:R-:W-:-:S02]  /*21e50*/  ISETP.GE.AND P2, PT, R82, RZ, PT ;  /* 0x000000ff5200720c */ /* 0x010fc40003f46270 */
[----:B------:R-:W4:Y:S01]  /*21e60*/  LDL R82, [R1+0x16f0] ;  /* 0x0016f00001527983 */ /* 0x000f220000100800 */
[----:B------:R-:W-:Y:S01]  /*21e70*/  @!P5 IMAD.IADD R63, R63, 0x1, -R90 ;  /* 0x000000013f3fd824 */ /* 0x000fe200078e0a5a */
[----:B------:R-:W-:-:S03]  /*21e80*/  ISETP.GT.U32.AND P4, PT, R90, R83, PT ;  /* 0x000000535a00720c */ /* 0x000fc60003f84070 */
[----:B------:R-:W-:Y:S01]  /*21e90*/  IMAD.MOV.U32 R31, RZ, RZ, R63 ;  /* 0x000000ffff1f7224 */ /* 0x000fe200078e003f */
[----:B------:R-:W-:-:S04]  /*21ea0*/  ISETP.GT.U32.AND P5, PT, R90, R80, PT ;  /* 0x000000505a00720c */ /* 0x000fc80003fa4070 */
[----:B------:R-:W-:Y:S02]  /*21eb0*/  @!P6 IADD3 R31, PT, PT, -R31, RZ, RZ ;  /* 0x000000ff1f1fe210 */ /* 0x000fe40007ffe1ff */
[----:B------:R-:W-:Y:S02]  /*21ec0*/  ISETP.GT.U32.AND P6, PT, R90, R39, PT ;  /* 0x000000275a00720c */ /* 0x000fe40003fc4070 */
[C---:B------:R-:W-:Y:S01]  /*21ed0*/  SEL R31, R2.reuse, R31, !P3 ;  /* 0x0000001f021f7207 */ /* 0x040fe20005800000 */
[----:B------:R-:W-:Y:S02]  /*21ee0*/  @P0 IMAD.MOV.U32 R87, RZ, RZ, R33 ;  /* 0x000000ffff570224 */ /* 0x000fe400078e0021 */
[--C-:B------:R-:W-:Y:S02]  /*21ef0*/  @!P4 IMAD.IADD R83, R83, 0x1, -R90.reuse ;  /* 0x000000015353c824 */ /* 0x100fe400078e0a5a */
[----:B-1----:R-:W-:Y:S01]  /*21f00*/  IMAD R33, R31, UR7, RZ ;  /* 0x000000071f217c24 */ /* 0x002fe2000f8e02ff */
[----:B------:R-:W-:Y:S01]  /*21f10*/  SEL R31, R2, R30, !P3 ;  /* 0x0000001e021f7207 */ /* 0x000fe20005800000 */
[----:B------:R-:W-:-:S04]  /*21f20*/  @!P5 IMAD.IADD R80, R80, 0x1, -R90 ;  /* 0x000000015050d824 */ /* 0x000fc800078e0a5a */
[----:B------:R-:W-:Y:S01]  /*21f30*/  @!P6 IMAD.IADD R39, R39, 0x1, -R90 ;  /* 0x000000012727e824 */ /* 0x000fe200078e0a5a */
[-C--:B------:R-:W-:Y:S01]  /*21f40*/  LEA R62, P6, R33, R91.reuse, 0x1 ;  /* 0x0000005b213e7211 */ /* 0x080fe200078c08ff */
[----:B------:R-:W-:Y:S01]  /*21f50*/  IMAD.MOV.U32 R30, RZ, RZ, R83 ;  /* 0x000000ffff1e7224 */ /* 0x000fe200078e0053 */
[----:B------:R-:W-:Y:S01]  /*21f60*/  PRMT R9, RZ, 0x7610, R9 ;  /* 0x00007610ff097816 */ /* 0x000fe20000000009 */
[----:B------:R-:W-:Y:S01]  /*21f70*/  IMAD R31, R31, UR9, RZ ;  /* 0x000000091f1f7c24 */ /* 0x000fe2000f8e02ff */
[----:B------:R-:W-:Y:S01]  /*21f80*/  LEA.HI.X.SX32 R63, R33, R92, 0x1, P6 ;  /* 0x0000005c213f7211 */ /* 0x000fe200030f0eff */
[----:B------:R-:W-:Y:S01]  /*21f90*/  @!P2 IMAD.MOV R30, RZ, RZ, -R30 ;  /* 0x000000ffff1ea224 */ /* 0x000fe200078e0a1e */
[----:B------:R-:W-:Y:S01]  /*21fa0*/  ISETP.GT.U32.AND P5, PT, R90, R80, PT ;  /* 0x000000505a00720c */ /* 0x000fe20003fa4070 */
[----:B------:R0:W-:Y:S01]  /*21fb0*/  STL [R1+0xe80], R62 ;  /* 0x000e803e01007387 */ /* 0x0001e20000100800 */
[----:B------:R-:W-:Y:S01]  /*21fc0*/  LEA R33, P2, R31, R91, 0x1 ;  /* 0x0000005b1f217211 */ /* 0x000fe200078408ff */
[----:B------:R-:W1:Y:S02]  /*21fd0*/  LDCU UR7, c[0x0][0x3b0] ;  /* 0x00007600ff0777ac */ /* 0x000e640008000800 */
[----:B------:R0:W-:Y:S01]  /*21fe0*/  STL [R1+0xe7c], R63 ;  /* 0x000e7c3f01007387 */ /* 0x0001e20000100800 */
[----:B---3--:R-:W-:Y:S01]  /*21ff0*/  ISETP.GE.AND P4, PT, R68, RZ, PT ;  /* 0x000000ff4400720c */ /* 0x008fe20003f86270 */
[----:B------:R-:W3:Y:S02]  /*22000*/  LDCU UR9, c[0x0][0x3b0] ;  /* 0x00007600ff0977ac */ /* 0x000ee40008000800 */
[----:B------:R-:W-:Y:S04]  /*22010*/  STL [R1+0xe88], R33 ;  /* 0x000e882101007387 */ /* 0x000fe80000100800 */
[----:B------:R-:W2:Y:S01]  /*22020*/  LDL R83, [R1+0x16e0] ;  /* 0x0016e00001537983 */ /* 0x000ea20000100800 */
[----:B------:R-:W-:Y:S01]  /*22030*/  @!P5 IMAD.IADD R80, R80, 0x1, -R90 ;  /* 0x000000015050d824 */ /* 0x000fe200078e0a5a */
[----:B------:R-:W-:-:S02]  /*22040*/  ISETP.GT.U32.AND P5, PT, R90, R54, PT ;  /* 0x000000365a00720c */ /* 0x000fc40003fa4070 */
[----:B------:R0:W3:Y:S04]  /*22050*/  @P0 LDG.E.U16 R9, desc[UR20][R62.64] ;  /* 0x000000143e090981 */ /* 0x0000e8000c1e1500 */
[----:B------:R-:W3:Y:S01]  /*22060*/  LDL.LU R68, [R1+0x76c] ;  /* 0x00076c0001447983 */ /* 0x000ee20000300800 */
[----:B0-----:R-:W-:-:S06]  /*22070*/  LEA.HI.X.SX32 R62, R31, R92, 0x1, P2 ;  /* 0x0000005c1f3e7211 */ /* 0x001fcc00010f0eff */
[----:B------:R-:W-:Y:S01]  /*22080*/  @!P5 IMAD.IADD R54, R54, 0x1, -R90 ;  /* 0x000000013636d824 */ /* 0x000fe200078e0a5a */
[----:B------:R0:W-:Y:S01]  /*22090*/  STL [R1+0xe84], R62 ;  /* 0x000e843e01007387 */ /* 0x0001e20000100800 */
[----:B----4-:R-:W-:-:S03]  /*220a0*/  ISETP.GE.AND P5, PT, R82, RZ, PT ;  /* 0x000000ff5200720c */ /* 0x010fc60003fa6270 */
[----:B------:R-:W4:Y:S01]  /*220b0*/  LDL R82, [R1+0x1700] ;  /* 0x0017000001527983 */ /* 0x000f220000100800 */
[----:B------:R-:W-:Y:S01]  /*220c0*/  ISETP.GT.U32.AND P6, PT, R90, R39, PT ;  /* 0x000000275a00720c */ /* 0x000fe20003fc4070 */
[----:B------:R-:W-:Y:S01]  /*220d0*/  IMAD.MOV.U32 R31, RZ, RZ, R80 ;  /* 0x000000ffff1f7224 */ /* 0x000fe200078e0050 */
[----:B------:R-:W-:-:S03]  /*220e0*/  SEL R30, R2, R30, !P3 ;  /* 0x0000001e021e7207 */ /* 0x000fc60005800000 */
[----:B------:R-:W-:Y:S01]  /*220f0*/  @!P4 IMAD.MOV R31, RZ, RZ, -R31 ;  /* 0x000000ffff1fc224 */ /* 0x000fe200078e0a1f */
[----:B------:R-:W-:Y:S01]  /*22100*/  PRMT R56, RZ, 0x7610, R56 ;  /* 0x00007610ff387816 */ /* 0x000fe20000000038 */
[----:B------:R-:W-:Y:S02]  /*22110*/  @P0 IMAD.MOV.U32 R63, RZ, RZ, R62 ;  /* 0x000000ffff3f0224 */ /* 0x000fe400078e003e */
[----:B0-----:R-:W-:Y:S01]  /*22120*/  @P0 IMAD.MOV.U32 R62, RZ, RZ, R33 ;  /* 0x000000ffff3e0224 */ /* 0x001fe200078e0021 */
[----:B------:R-:W-:Y:S01]  /*22130*/  SEL R31, R2, R31, !P3 ;  /* 0x0000001f021f7207 */ /* 0x000fe20005800000 */
[----:B------:R-:W-:Y:S01]  /*22140*/  IMAD R80, R30, UR10, RZ ;  /* 0x0000000a1e507c24 */ /* 0x000fe2000f8e02ff */
[----:B------:R-:W-:Y:S01]  /*22150*/  ISETP.GT.U32.AND P4, PT, R90, R54, PT ;  /* 0x000000365a00720c */ /* 0x000fe20003f84070 */
[----:B------:R-:W-:Y:S01]  /*22160*/  @!P6 IMAD.IADD R39, R39, 0x1, -R90 ;  /* 0x000000012727e824 */ /* 0x000fe200078e0a5a */
[----:B------:R-:W4:Y:S01]  /*22170*/  LDL.LU R33, [R1+0x770] ;  /* 0x0007700001217983 */ /* 0x000f220000300800 */
[----:B------:R-:W-:Y:S01]  /*22180*/  PRMT R26, RZ, 0x7610, R26 ;  /* 0x00007610ff1a7816 */ /* 0x000fe2000000001a */
[----:B------:R-:W0:Y:S01]  /*22190*/  LDCU UR10, c[0x0][0x3b0] ;  /* 0x00007600ff0a77ac */ /* 0x000e220008000800 */
[----:B------:R-:W-:Y:S01]  /*221a0*/  IMAD.MOV.U32 R30, RZ, RZ, R39 ;  /* 0x000000ffff1e7224 */ /* 0x000fe200078e0027 */
[----:B------:R1:W4:Y:S03]  /*221b0*/  @P0 LDG.E.U16 R56, desc[UR20][R62.64] ;  /* 0x000000143e380981 */ /* 0x000326000c1e1500 */
[----:B------:R-:W-:Y:S01]  /*221c0*/  @!P5 IMAD.MOV R30, RZ, RZ, -R30 ;  /* 0x000000ffff1ed224 */ /* 0x000fe200078e0a1e */
[----:B------:R-:W4:Y:S03]  /*221d0*/  LDL.LU R39, [R1+0x774] ;  /* 0x0007740001277983 */ /* 0x000f260000300800 */
[----:B------:R-:W-:Y:S01]  /*221e0*/  @!P4 IMAD.IADD R54, R54, 0x1, -R90 ;  /* 0x000000013636c824 */ /* 0x000fe200078e0a5a */
[----:B------:R0:W4:Y:S01]  /*221f0*/  @P0 LDG.E.U16 R26, desc[UR20][R86.64] ;  /* 0x00000014561a0981 */ /* 0x000122000c1e1500 */
[----:B-1----:R-:W-:Y:S01]  /*22200*/  IMAD R62, R31, UR7, RZ ;  /* 0x000000071f3e7c24 */ /* 0x002fe2000f8e02ff */
[-C--:B------:R-:W-:Y:S01]  /*22210*/  LEA R63, P6, R80, R91.reuse, 0x1 ;  /* 0x0000005b503f7211 */ /* 0x080fe200078c08ff */
[----:B------:R-:W1:Y:S03]  /*22220*/  LDCU UR7, c[0x0][0x3b0] ;  /* 0x00007600ff0777ac */ /* 0x000e660008000800 */
[----:B------:R-:W-:-:S02]  /*22230*/  LEA R31, P5, R62, R91, 0x1 ;  /* 0x0000005b3e1f7211 */ /* 0x000fc400078a08ff */
[-C--:B------:R-:W-:Y:S01]  /*22240*/  LEA.HI.X.SX32 R80, R80, R92.reuse, 0x1, P6 ;  /* 0x0000005c50507211 */ /* 0x080fe200030f0eff */
[----:B------:R0:W-:Y:S01]  /*22250*/  STL [R1+0xe90], R63 ;  /* 0x000e903f01007387 */ /* 0x0001e20000100800 */
[----:B------:R-:W-:-:S03]  /*22260*/  LEA.HI.X.SX32 R62, R62, R92, 0x1, P5 ;  /* 0x0000005c3e3e7211 */ /* 0x000fc600028f0eff */
[----:B------:R-:W-:Y:S01]  /*22270*/  STL [R1+0xec0], R31 ;  /* 0x000ec01f01007387 */ /* 0x000fe20000100800 */
[----:B--2---:R-:W-:-:S03]  /*22280*/  ISETP.GE.AND P4, PT, R83, RZ, PT ;  /* 0x000000ff5300720c */ /* 0x004fc60003f86270 */
[----:B------:R-:W-:Y:S01]  /*22290*/  STL [R1+0xe8c], R80 ;  /* 0x000e8c5001007387 */ /* 0x000fe20000100800 */
[----:B------:R-:W-:-:S03]  /*222a0*/  SEL R30, R2, R30, !P3 ;  /* 0x0000001e021e7207 */ /* 0x000fc60005800000 */
[----:B------:R-:W2:Y:S01]  /*222b0*/  LDL R83, [R1+0x1714] ;  /* 0x0017140001537983 */ /* 0x000ea20000100800 */
[----:B0-----:R-:W-:Y:S02]  /*222c0*/  @P0 IMAD.MOV.U32 R86, RZ, RZ, R63 ;  /* 0x000000ffff560224 */ /* 0x001fe400078e003f */
[----:B------:R-:W-:Y:S01]  /*222d0*/  @P0 IMAD.MOV.U32 R63, RZ, RZ, R62 ;  /* 0x000000ffff3f0224 */ /* 0x000fe200078e003e */
[----:B------:R0:W-:Y:S02]  /*222e0*/  STL [R1+0xebc], R62 ;  /* 0x000ebc3e01007387 */ /* 0x0001e40000100800 */
[----:B------:R-:W-:Y:S02]  /*222f0*/  @!P4 IMAD.MOV R54, RZ, RZ, -R54 ;  /* 0x000000ffff36c224 */ /* 0x000fe400078e0a36 */
[----:B0-----:R-:W-:Y:S02]  /*22300*/  @P0 IMAD.MOV.U32 R62, RZ, RZ, R31 ;  /* 0x000000ffff3e0224 */ /* 0x001fe400078e001f */
[----:B---3--:R-:W-:-:S02]  /*22310*/  IMAD R31, R30, UR9, RZ ;  /* 0x000000091e1f7c24 */ /* 0x008fc4000f8e02ff */
[----:B------:R-:W-:Y:S01]  /*22320*/  @P0 IMAD.MOV.U32 R87, RZ, RZ, R80 ;  /* 0x000000ffff570224 */ /* 0x000fe200078e0050 */
[----:B----4-:R-:W-:Y:S01]  /*22330*/  ISETP.GE.AND P5, PT, R82, RZ, PT ;  /* 0x000000ff5200720c */ /* 0x010fe20003fa6270 */
[----:B------:R-:W3:Y:S01]  /*22340*/  LDL.LU R80, [R1+0x778] ;  /* 0x0007780001507983 */ /* 0x000ee20000300800 */
[C---:B------:R-:W-:Y:S01]  /*22350*/  LEA R30, P4, R31.reuse, R91, 0x1 ;  /* 0x0000005b1f1e7211 */ /* 0x040fe200078808ff */
[----:B------:R-:W0:Y:S03]  /*22360*/  LDCU UR9, c[0x0][0x3b0] ;  /* 0x00007600ff0977ac */ /* 0x000e260008000800 */
[----:B------:R-:W-:Y:S01]  /*22370*/  LEA.HI.X.SX32 R31, R31, R92, 0x1, P4 ;  /* 0x0000005c1f1f7211 */ /* 0x000fe200020f0eff */
[----:B------:R4:W-:Y:S04]  /*22380*/  STL [R1+0xec8], R30 ;  /* 0x000ec81e01007387 */ /* 0x0009e80000100800 */
[----:B------:R0:W-:Y:S04]  /*22390*/  STL [R1+0xec4], R31 ;  /* 0x000ec41f01007387 */ /* 0x0001e80000100800 */
[----:B------:R-:W3:Y:S01]  /*223a0*/  LDL R82, [R1+0x16f8] ;  /* 0x0016f80001527983 */ /* 0x000ee20000100800 */
[----:B------:R-:W-:-:S02]  /*223b0*/  ISETP.GT.U32.AND P2, PT, R90, R55, PT ;  /* 0x000000375a00720c */ /* 0x000fc40003f44070 */
[----:B------:R-:W-:-:S11]  /*223c0*/  ISETP.GT.U32.AND P6, PT, R90, R68, PT ;  /* 0x000000445a00720c */ /* 0x000fd60003fc4070 */
[----:B------:R-:W-:-:S05]  /*223d0*/  @!P2 IMAD.IADD R55, R55, 0x1, -R90 ;  /* 0x000000013737a824 */ /* 0x000fca00078e0a5a */
[----:B------:R-:W-:Y:S01]  /*223e0*/  ISETP.GT.U32.AND P2, PT, R90, R55, PT ;  /* 0x000000375a00720c */ /* 0x000fe20003f44070 */
[----:B------:R-:W-:Y:S01]  /*223f0*/  @!P6 IMAD.IADD R68, R68, 0x1, -R90 ;  /* 0x000000014444e824 */ /* 0x000fe200078e0a5a */
[----:B------:R-:W-:Y:S02]  /*22400*/  SEL R54, R2, R54, !P3 ;  /* 0x0000003602367207 */ /* 0x000fe40005800000 */
[----:B------:R-:W-:Y:S02]  /*22410*/  PRMT R57, RZ, 0x7610, R57 ;  /* 0x00007610ff397816 */ /* 0x000fe40000000039 */
[----:B------:R-:W-:-:S07]  /*22420*/  ISETP.GT.U32.AND P6, PT, R90, R68, PT ;  /* 0x000000445a00720c */ /* 0x000fce0003fc4070 */
[----:B------:R-:W-:Y:S01]  /*22430*/  @!P2 IMAD.IADD R55, R55, 0x1, -R90 ;  /* 0x000000013737a824 */ /* 0x000fe200078e0a5a */
[----:B------:R-:W-:Y:S01]  /*22440*/  ISETP.GT.U32.AND P2, PT, R90, R33, PT ;  /* 0x000000215a00720c */ /* 0x000fe20003f44070 */
[----:B------:R-:W-:Y:S01]  /*22450*/  IMAD R54, R54, UR11, RZ ;  /* 0x0000000b36367c24 */ /* 0x000fe2000f8e02ff */
[----:B------:R-:W-:Y:S01]  /*22460*/  PRMT R27, RZ, 0x7610, R27 ;  /* 0x00007610ff1b7816 */ /* 0x000fe2000000001b */
[----:B------:R4:W3:Y:S01]  /*22470*/  @P0 LDG.E.U16 R57, desc[UR20][R30.64] ;  /* 0x000000141e390981 */ /* 0x0008e2000c1e1500 */
[----:B------:R-:W-:Y:S01]  /*22480*/  @!P5 IMAD.MOV R55, RZ, RZ, -R55 ;  /* 0x000000ffff37d224 */ /* 0x000fe200078e0a37 */
[----:B------:R-:W-:Y:S01]  /*22490*/  PRMT R6, RZ, 0x7610, R6 ;  /* 0x00007610ff067816 */ /* 0x000fe20000000006 */
[----:B------:R-:W-:Y:S01]  /*224a0*/  @!P6 IMAD.IADD R68, R68, 0x1, -R90 ;  /* 0x000000014444e824 */ /* 0x000fe200078e0a5a */
[----:B------:R-:W-:Y:S01]  /*224b0*/  PRMT R24, RZ, 0x7610, R24 ;  /* 0x00007610ff187816 */ /* 0x000fe20000000018 */
[----:B------:R-:W3:Y:S01]  /*224c0*/  @P0 LDG.E.U16 R27, desc[UR20][R86.64] ;  /* 0x00000014561b0981 */ /* 0x000ee2000c1e1500 */
[----:B------:R-:W-:Y:S01]  /*224d0*/  SEL R55, R2, R55, !P3 ;  /* 0x0000003702377207 */ /* 0x000fe20005800000 */
[----:B------:R-:W3:Y:S02]  /*224e0*/  LDCU UR11, c[0x0][0x3b0] ;  /* 0x00007600ff0b77ac */ /* 0x000ee40008000800 */
[----:B------:R1:W3:Y:S01]  /*224f0*/  @P0 LDG.E.U16 R6, desc[UR20][R62.64] ;  /* 0x000000143e060981 */ /* 0x0002e2000c1e1500 */
[C---:B----4-:R-:W-:Y:S01]  /*22500*/  LEA R30, P5, R54.reuse, R91, 0x1 ;  /* 0x0000005b361e7211 */ /* 0x050fe200078a08ff */
[----:B------:R-:W-:Y:S01]  /*22510*/  @!P2 IMAD.IADD R33, R33, 0x1, -R90 ;  /* 0x000000012121a824 */ /* 0x000fe200078e0a5a */
[----:B--2---:R-:W-:Y:S01]  /*22520*/  ISETP.GE.AND P2, PT, R83, RZ, PT ;  /* 0x000000ff5300720c */ /* 0x004fe20003f46270 */
[----:B0-----:R-:W2:Y:S01]  /*22530*/  LDL.LU R31, [R1+0x780] ;  /* 0x00078000011f7983 */ /* 0x001ea20000300800 */
[----:B------:R-:W-:-:S03]  /*22540*/  LEA.HI.X.SX32 R54, R54, R92, 0x1, P5 ;  /* 0x0000005c36367211 */ /* 0x000fc600028f0eff */
[----:B------:R-:W-:Y:S04]  /*22550*/  STL [R1+0xed0], R30 ;  /* 0x000ed01e01007387 */ /* 0x000fe80000100800 */
[----:B------:R-:W4:Y:S01]  /*22560*/  LDL R87, [R1+0x1708] ;  /* 0x0017080001577983 */ /* 0x000f220000100800 */
[----:B-1----:R-:W-:Y:S01]  /*22570*/  IMAD R63, R55, UR7, RZ ;  /* 0x00000007373f7c24 */ /* 0x002fe2000f8e02ff */
[C---:B------:R-:W-:Y:S01]  /*22580*/  ISETP.GT.U32.AND P4, PT, R90.reuse, R39, PT ;  /* 0x000000275a00720c */ /* 0x040fe20003f84070 */
[----:B------:R-:W-:Y:S01]  /*22590*/  @P0 IMAD.MOV.U32 R55, RZ, RZ, R54 ;  /* 0x000000ffff370224 */ /* 0x000fe200078e0036 */
[----:B------:R0:W-:Y:S01]  /*225a0*/  STL [R1+0xecc], R54 ;  /* 0x000ecc3601007387 */ /* 0x0001e20000100800 */
[----:B------:R-:W-:Y:S01]  /*225b0*/  ISETP.GT.U32.AND P5, PT, R90, R33, PT ;  /* 0x000000215a00720c */ /* 0x000fe20003fa4070 */
[----:B------:R-:W1:Y:S02]  /*225c0*/  LDCU UR7, c[0x0][0x3b0] ;  /* 0x00007600ff0777ac */ /* 0x000e640008000800 */
[----:B------:R-:W2:Y:S01]  /*225d0*/  LDL.LU R83, [R1+0x77c] ;  /* 0x00077c0001537983 */ /* 0x000ea20000300800 */
[----:B0-----:R-:W-:-:S02]  /*225e0*/  @P0 IMAD.MOV.U32 R54, RZ, RZ, R30 ;  /* 0x000000ffff360224 */ /* 0x001fc400078e001e */
[----:B------:R-:W-:Y:S01]  /*225f0*/  IMAD.MOV.U32 R30, RZ, RZ, R68 ;  /* 0x000000ffff1e7224 */ /* 0x000fe200078e0044 */
[C---:B------:R-:W-:Y:S02]  /*22600*/  LEA R62, P6, R63.reuse, R91, 0x1 ;  /* 0x0000005b3f3e7211 */ /* 0x040fe400078c08ff */
[----:B------:R-:W2:Y:S01]  /*22610*/  @P0 LDG.E.U16 R24, desc[UR20][R54.64] ;  /* 0x0000001436180981 */ /* 0x000ea2000c1e1500 */
[----:B------:R-:W-:Y:S01]  /*22620*/  @!P2 IMAD.MOV R30, RZ, RZ, -R30 ;  /* 0x000000ffff1ea224 */ /* 0x000fe200078e0a1e */
[----:B------:R-:W-:-:S04]  /*22630*/  LEA.HI.X.SX32 R63, R63, R92, 0x1, P6 ;  /* 0x0000005c3f3f7211 */ /* 0x000fc800030f0eff */
[----:B------:R-:W-:Y:S01]  /*22640*/  SEL R30, R2, R30, !P3 ;  /* 0x0000001e021e7207 */ /* 0x000fe20005800000 */
[----:B------:R-:W2:Y:S04]  /*22650*/  LDL.LU.64 R54, [R1+0x1b80] ;  /* 0x001b800001367983 */ /* 0x000ea80000300a00 */
[----:B------:R0:W-:Y:S04]  /*22660*/  STL [R1+0xef8], R62 ;  /* 0x000ef83e01007387 */ /* 0x0001e80000100800 */
[----:B------:R-:W2:Y:S04]  /*22670*/  LDL R68, [R1+0x1728] ;  /* 0x0017280001447983 */ /* 0x000ea80000100800 */
[----:B------:R0:W-:Y:S01]  /*22680*/  STL [R1+0xef4], R63 ;  /* 0x000ef43f01007387 */ /* 0x0001e20000100800 */
[----:B---3--:R-:W-:Y:S01]  /*22690*/  ISETP.GE.AND P6, PT, R82, RZ, PT ;  /* 0x000000ff5200720c */ /* 0x008fe20003fc6270 */
[----:B------:R-:W-:-:S02]  /*226a0*/  IMAD R82, R30, UR9, RZ ;  /* 0x000000091e527c24 */ /* 0x000fc4000f8e02ff */
[----:B------:R-:W-:Y:S01]  /*226b0*/  @!P4 IMAD.IADD R39, R39, 0x1, -R90 ;  /* 0x000000012727c824 */ /* 0x000fe200078e0a5a */
[----:B------:R-:W3:Y:S01]  /*226c0*/  LDL R30, [R1+0x170c] ;  /* 0x00170c00011e7983 */ /* 0x000ee20000100800 */
[C---:B------:R-:W-:Y:S02]  /*226d0*/  ISETP.GT.U32.AND P2, PT, R90.reuse, R80, PT ;  /* 0x000000505a00720c */ /* 0x040fe40003f44070 */
[----:B------:R-:W-:Y:S01]  /*226e0*/  PRMT R88, RZ, 0x7610, R88 ;  /* 0x00007610ff587816 */ /* 0x000fe20000000058 */
[----:B------:R-:W-:Y:S01]  /*226f0*/  @!P5 IMAD.IADD R33, R33, 0x1, -R90 ;  /* 0x000000012121d824 */ /* 0x000fe200078e0a5a */
[----:B------:R-:W-:Y:S01]  /*22700*/  ISETP.GT.U32.AND P4, PT, R90, R39, PT ;  /* 0x000000275a00720c */ /* 0x000fe20003f84070 */
[----:B------:R-:W1:Y:S03]  /*22710*/  LDCU UR9, c[0x0][0x3b0] ;  /* 0x00007600ff0977ac */ /* 0x000e660008000800 */
[----:B------:R0:W3:Y:S01]  /*22720*/  @P0 LDG.E.U16 R88, desc[UR20][R62.64] ;  /* 0x000000143e580981 */ /* 0x0000e2000c1e1500 */
[----:B------:R-:W-:-:S04]  /*22730*/  @!P6 IMAD.MOV R33, RZ, RZ, -R33 ;  /* 0x000000ffff21e224 */ /* 0x000fc800078e0a21 */
[--C-:B------:R-:W-:Y:S01]  /*22740*/  @!P2 IMAD.IADD R80, R80, 0x1, -R90.reuse ;  /* 0x000000015050a824 */ /* 0x100fe200078e0a5a */
[----:B0-----:R-:W3:Y:S03]  /*22750*/  LDL.LU R62, [R1+0x78c] ;  /* 0x00078c00013e7983 */ /* 0x001ee60000300800 */
[----:B------:R-:W-:Y:S01]  /*22760*/  @!P4 IMAD.IADD R39, R39, 0x1, -R90 ;  /* 0x000000012727c824 */ /* 0x000fe200078e0a5a */
[----:B------:R-:W-:Y:S02]  /*22770*/  LEA R63, P4, R82, R91, 0x1 ;  /* 0x0000005b523f7211 */ /* 0x000fe400078808ff */
[----:B------:R-:W-:Y:S02]  /*22780*/  SEL R33, R2, R33, !P3 ;  /* 0x0000002102217207 */ /* 0x000fe40005800000 */
[----:B------:R-:W-:Y:S02]  /*22790*/  LEA.HI.X.SX32 R82, R82, R92, 0x1, P4 ;  /* 0x0000005c52527211 */ /* 0x000fe400020f0eff */
[----:B------:R-:W-:Y:S01]  /*227a0*/  ISETP.GT.U32.AND P4, PT, R90, R80, PT ;  /* 0x000000505a00720c */ /* 0x000fe20003f84070 */
[----:B------:R1:W-:Y:S01]  /*227b0*/  STL [R1+0xf00], R63 ;  /* 0x000f003f01007387 */ /* 0x0003e20000100800 */
[----:B------:R-:W-:-:S03]  /*227c0*/  @P0 IMAD.MOV.U32 R86, RZ, RZ, R63 ;  /* 0x000000ffff560224 */ /* 0x000fc600078e003f */
[----:B------:R0:W-:Y:S01]  /*227d0*/  STL [R1+0xefc], R82 ;  /* 0x000efc5201007387 */ /* 0x0001e20000100800 */
[----:B-1----:R-:W-:Y:S01]  /*227e0*/  IMAD R63, R33, UR7, RZ ;  /* 0x00000007213f7c24 */ /* 0x002fe2000f8e02ff */
[----:B------:R-:W-:Y:S02]  /*227f0*/  PRMT R7, RZ, 0x7610, R7 ;  /* 0x00007610ff077816 */ /* 0x000fe40000000007 */
[----:B----4-:R-:W-:Y:S01]  /*22800*/  ISETP.GE.AND P2, PT, R87, RZ, PT ;  /* 0x000000ff5700720c */ /* 0x010fe20003f46270 */
[----:B------:R-:W-:Y:S01]  /*22810*/  @P0 IMAD.MOV.U32 R87, RZ, RZ, R82 ;  /* 0x000000ffff570224 */ /* 0x000fe200078e0052 */
[----:B--2---:R-:W-:Y:S01]  /*22820*/  PRMT R54, RZ, 0x7610, R54 ;  /* 0x00007610ff367816 */ /* 0x004fe20000000036 */
[----:B0-----:R-:W2:Y:S01]  /*22830*/  LDL.LU R82, [R1+0x794] ;  /* 0x0007940001527983 */ /* 0x001ea20000300800 */
[----:B------:R-:W-:Y:S01]  /*22840*/  ISETP.GT.U32.AND P6, PT, R90, R83, PT ;  /* 0x000000535a00720c */ /* 0x000fe20003fc4070 */
[--C-:B------:R-:W-:Y:S01]  /*22850*/  @!P4 IMAD.IADD R80, R80, 0x1, -R90.reuse ;  /* 0x000000015050c824 */ /* 0x100fe200078e0a5a */
[----:B------:R-:W-:Y:S01]  /*22860*/  ISETP.GT.U32.AND P5, PT, R90, R31, PT ;  /* 0x0000001f5a00720c */ /* 0x000fe20003fa4070 */
[----:B------:R-:W4:Y:S06]  /*22870*/  LDL R33, [R1+0x1710] ;  /* 0x0017100001217983 */ /* 0x000f2c0000100800 */
[----:B------:R-:W-:Y:S01]  /*22880*/  @!P2 IMAD.MOV R39, RZ, RZ, -R39 ;  /* 0x000000ffff27a224 */ /* 0x000fe200078e0a27 */
[----:B------:R-:W0:Y:S01]  /*22890*/  LDCU UR7, c[0x0][0x3b0] ;  /* 0x00007600ff0777ac */ /* 0x000e220008000800 */
[----:B------:R-:W-:Y:S01]  /*228a0*/  ISETP.GE.AND P2, PT, R68, RZ, PT ;  /* 0x000000ff4400720c */ /* 0x000fe20003f46270 */
[----:B------:R1:W2:Y:S02]  /*228b0*/  @P0 LDG.E.U16 R7, desc[UR20][R86.64] ;  /* 0x0000001456070981 */ /* 0x0002a4000c1e1500 */
[----:B------:R-:W-:Y:S01]  /*228c0*/  SEL R68, R2, R39, !P3 ;  /* 0x0000002702447207 */ /* 0x000fe20005800000 */
[----:B------:R-:W-:Y:S01]  /*228d0*/  @!P6 IMAD.IADD R83, R83, 0x1, -R90 ;  /* 0x000000015353e824 */ /* 0x000fe200078e0a5a */
[----:B------:R-:W-:-:S05]  /*228e0*/  LEA R39, P6, R63, R91, 0x1 ;  /* 0x0000005b3f277211 */ /* 0x000fca00078c08ff */
[----:B------:R0:W-:Y:S01]  /*228f0*/  STL [R1+0xf08], R39 ;  /* 0x000f082701007387 */ /* 0x0001e20000100800 */
[----:B-1----:R-:W-:Y:S01]  /*22900*/  @P0 IMAD.MOV.U32 R86, RZ, RZ, R39 ;  /* 0x000000ffff560224 */ /* 0x002fe200078e0027 */
[----:B---3--:R-:W-:Y:S01]  /*22910*/  ISETP.GE.AND P4, PT, R30, RZ, PT ;  /* 0x000000ff1e00720c */ /* 0x008fe20003f86270 */
[----:B------:R-:W-:Y:S02]  /*22920*/  IMAD.MOV.U32 R30, RZ, RZ, R80 ;  /* 0x000000ffff1e7224 */ /* 0x000fe400078e0050 */
[----:B------:R-:W-:Y:S01]  /*22930*/  IMAD R80, R68, UR9, RZ ;  /* 0x0000000944507c24 */ /* 0x000fe2000f8e02ff */
[----:B------:R-:W-:Y:S01]  /*22940*/  LEA.HI.X.SX32 R68, R63, R92, 0x1, P6 ;  /* 0x0000005c3f447211 */ /* 0x000fe200030f0eff */
[----:B------:R-:W-:Y:S01]  /*22950*/  @!P2 IMAD.MOV R30, RZ, RZ, -R30 ;  /* 0x000000ffff1ea224 */ /* 0x000fe200078e0a1e */
[----:B------:R-:W-:Y:S01]  /*22960*/  PRMT R25, RZ, 0x7610, R25 ;  /* 0x00007610ff197816 */ /* 0x000fe20000000019 */
[----:B------:R-:W-:Y:S01]  /*22970*/  @!P5 IMAD.IADD R31, R31, 0x1, -R90 ;  /* 0x000000011f1fd824 */ /* 0x000fe200078e0a5a */
[----:B------:R-:W1:Y:S01]  /*22980*/  LDCU UR9, c[0x0][0x3b0] ;  /* 0x00007600ff0977ac */ /* 0x000e620008000800 */
[----:B------:R3:W-:Y:S04]  /*22990*/  STL [R1+0xf04], R68 ;  /* 0x000f044401007387 */ /* 0x0007e80000100800 */
[----:B0-----:R-:W2:Y:S01]  /*229a0*/  LDL R39, [R1+0x1724] ;  /* 0x0017240001277983 */ /* 0x001ea20000100800 */
[----:B------:R-:W-:Y:S01]  /*229b0*/  LEA R63, P2, R80, R91, 0x1 ;  /* 0x0000005b503f7211 */ /* 0x000fe200078408ff */
[----:B------:R-:W-:-:S03]  /*229c0*/  @P0 IMAD.MOV.U32 R87, RZ, RZ, R68 ;  /* 0x000000ffff570224 */ /* 0x000fc600078e0044 */
[----:B------:R-:W-:Y:S01]  /*229d0*/  LEA.HI.X.SX32 R80, R80, R92, 0x1, P2 ;  /* 0x0000005c50507211 */ /* 0x000fe200010f0eff */
[----:B------:R-:W-:Y:S04]  /*229e0*/  STL [R1+0xf10], R63 ;  /* 0x000f103f01007387 */ /* 0x000fe80000100800 */
[----:B------:R0:W2:Y:S04]  /*229f0*/  @P0 LDG.E.U16 R54, desc[UR20][R86.64] ;  /* 0x0000001456360981 */ /* 0x0000a8000c1e1500 */
[----:B---3--:R-:W3:Y:S04]  /*22a00*/  LDL.LU R68, [R1+0x7a0] ;  /* 0x0007a00001447983 */ /* 0x008ee80000300800 */
[----:B------:R1:W-:Y:S01]  /*22a10*/  STL [R1+0xf0c], R80 ;  /* 0x000f0c5001007387 */ /* 0x0003e20000100800 */
[----:B0-----:R-:W-:-:S03]  /*22a20*/  @P0 IMAD.MOV.U32 R87, RZ, RZ, R80 ;  /* 0x000000ffff570224 */ /* 0x001fc600078e0050 */
[----:B-1----:R-:W3:Y:S01]  /*22a30*/  LDL R80, [R1+0x1740] ;  /* 0x0017400001507983 */ /* 0x002ee20000100800 */
[C---:B------:R-:W-:Y:S02]  /*22a40*/  ISETP.GT.U32.AND P5, PT, R90.reuse, R31, PT ;  /* 0x0000001f5a00720c */ /* 0x040fe40003fa4070 */
[----:B------:R-:W-:-:S11]  /*22a50*/  ISETP.GT.U32.AND P6, PT, R90, R83, PT ;  /* 0x000000535a00720c */ /* 0x000fd60003fc4070 */
[----:B------:R-:W-:Y:S02]  /*22a60*/  @!P5 IADD3 R31, PT, PT, R31, -R90, RZ ;  /* 0x8000005a1f1fd210 */ /* 0x000fe40007ffe0ff */
[----:B------:R-:W-:Y:S01]  /*22a70*/  ISETP.GT.U32.AND P5, PT, R90, R62, PT ;  /* 0x0000003e5a00720c */ /* 0x000fe20003fa4070 */
[----:B------:R-:W-:Y:S02]  /*22a80*/  @P0 IMAD.MOV.U32 R86, RZ, RZ, R63 ;  /* 0x000000ffff560224 */ /* 0x000fe400078e003f */
[----:B------:R-:W-:Y:S01]  /*22a90*/  @!P4 IMAD.MOV R31, RZ, RZ, -R31 ;  /* 0x000000ffff1fc224 */ /* 0x000fe200078e0a1f */
[C---:B------:R-:W-:Y:S01]  /*22aa0*/  SEL R30, R2.reuse, R30, !P3 ;  /* 0x0000001e021e7207 */ /* 0x040fe20005800000 */
[----:B------:R-:W-:Y:S01]  /*22ab0*/  @!P6 IMAD.IADD R83, R83, 0x1, -R90 ;  /* 0x000000015353e824 */ /* 0x000fe200078e0a5a */
[----:B------:R0:W3:Y:S02]  /*22ac0*/  @P0 LDG.E.U16 R25, desc[UR20][R86.64] ;  /* 0x0000001456190981 */ /* 0x0000e4000c1e1500 */
[----:B------:R-:W-:-:S05]  /*22ad0*/  SEL R31, R2, R31, !P3 ;  /* 0x0000001f021f7207 */ /* 0x000fca0005800000 */
[----:B------:R-:W-:Y:S02]  /*22ae0*/  @!P5 IMAD.IADD R62, R62, 0x1, -R90 ;  /* 0x000000013e3ed824 */ /* 0x000fe400078e0a5a */
[----:B0-----:R-:W-:Y:S01]  /*22af0*/  IMAD R86, R30, UR10, RZ ;  /* 0x0000000a1e567c24 */ /* 0x001fe2000f8e02ff */
[----:B------:R-:W-:Y:S02]  /*22b00*/  PRMT R32, RZ, 0x7610, R32 ;  /* 0x00007610ff207816 */ /* 0x000fe40000000020 */
[----:B------:R-:W-:Y:S01]  /*22b10*/  ISETP.GT.U32.AND P4, PT, R90, R62, PT ;  /* 0x0000003e5a00720c */ /* 0x000fe20003f84070 */
[----:B------:R-:W-:Y:S01]  /*22b20*/  IMAD.MOV.U32 R30, RZ, RZ, R83 ;  /* 0x000000ffff1e7224 */ /* 0x000fe200078e0053 */
[----:B----4-:R-:W-:Y:S01]  /*22b30*/  ISETP.GE.AND P5, PT, R33, RZ, PT ;  /* 0x000000ff2100720c */ /* 0x010fe20003fa6270 */
[----:B------:R-:W-:Y:S01]  /*22b40*/  IMAD R33, R31, UR7, RZ ;  /* 0x000000071f217c24 */ /* 0x000fe2000f8e02ff */
[----:B------:R-:W4:Y:S01]  /*22b50*/  LDL.LU R83, [R1+0x788] ;  /* 0x0007880001537983 */ /* 0x000f220000300800 */
[----:B------:R-:W-:-:S08]  /*22b60*/  LEA R63, P6, R86, R91, 0x1 ;  /* 0x0000005b563f7211 */ /* 0x000fd000078c08ff */
[----:B------:R-:W-:Y:S01]  /*22b70*/  @!P4 IMAD.IADD R62, R62, 0x1, -R90 ;  /* 0x000000013e3ec824 */ /* 0x000fe200078e0a5a */
[----:B--2---:R-:W-:Y:S01]  /*22b80*/  ISETP.GT.U32.AND P2, PT, R90, R82, PT ;  /* 0x000000525a00720c */ /* 0x004fe20003f44070 */
[----:B------:R-:W0:Y:S01]  /*22b90*/  LDCU UR7, c[0x0][0x3b0] ;  /* 0x00007600ff0777ac */ /* 0x000e220008000800 */
[----:B------:R-:W-:Y:S01]  /*22ba0*/  LEA.HI.X.SX32 R86, R86, R92, 0x1, P6 ;  /* 0x0000005c56567211 */ /* 0x000fe200030f0eff */
[----:B------:R-:W-:Y:S01]  /*22bb0*/  STL [R1+0xf38], R63 ;  /* 0x000f383f01007387 */ /* 0x000fe20000100800 */
[----:B------:R-:W-:Y:S01]  /*22bc0*/  PRMT R4, RZ, 0x7610, R4 ;  /* 0x00007610ff047816 */ /* 0x000fe20000000004 */
[----:B------:R-:W1:Y:S01]  /*22bd0*/  LDCU UR10, c[0x0][0x3b0] ;  /* 0x00007600ff0a77ac */ /* 0x000e620008000800 */
[----:B------:R-:W-:Y:S01]  /*22be0*/  @!P5 IMAD.MOV R30, RZ, RZ, -R30 ;  /* 0x000000ffff1ed224 */ /* 0x000fe200078e0a1e */
[----:B------:R-:W-:-:S05]  /*22bf0*/  LEA R31, P5, R33, R91, 0x1 ;  /* 0x0000005b211f7211 */ /* 0x000fca00078a08ff */
[----:B------:R-:W-:Y:S04]  /*22c00*/  STL [R1+0xf40], R31 ;  /* 0x000f401f01007387 */ /* 0x000fe80000100800 */
[----:B------:R2:W-:Y:S01]  /*22c10*/  STL [R1+0xf34], R86 ;  /* 0x000f345601007387 */ /* 0x0005e20000100800 */
[----:B------:R-:W-:Y:S02]  /*22c20*/  LEA.HI.X.SX32 R33, R33, R92, 0x1, P5 ;  /* 0x0000005c21217211 */ /* 0x000fe400028f0eff */
[----:B------:R-:W-:Y:S02]  /*22c30*/  ISETP.GE.AND P4, PT, R39, RZ, PT ;  /* 0x000000ff2700720c */ /* 0x000fe40003f86270 */
[----:B------:R-:W4:Y:S04]  /*22c40*/  LDL R39, [R1+0x1748] ;  /* 0x0017480001277983 */ /* 0x000f280000100800 */
[----:B------:R0:W-:Y:S01]  /*22c50*/  STL [R1+0xf3c], R33 ;  /* 0x000f3c2101007387 */ /* 0x0001e20000100800 */
[----:B---3--:R-:W-:-:S03]  /*22c60*/  ISETP.GE.AND P5, PT, R80, RZ, PT ;  /* 0x000000ff5000720c */ /* 0x008fc60003fa6270 */
[----:B------:R-:W3:Y:S01]  /*22c70*/  LDL R80, [R1+0x16b0] ;  /* 0x0016b00001507983 */ /* 0x000ee20000100800 */
[----:B------:R-:W-:Y:S02]  /*22c80*/  @!P2 IMAD.IADD R82, R82, 0x1, -R90 ;  /* 0x000000015252a824 */ /* 0x000fe400078e0a5a */
[----:B------:R-:W-:Y:S02]  /*22c90*/  @P0 IMAD.MOV.U32 R87, RZ, RZ, R86 ;  /* 0x000000ffff570224 */ /* 0x000fe400078e0056 */
[----:B--2---:R-:W-:Y:S01]  /*22ca0*/  @P0 IMAD.MOV.U32 R86, RZ, RZ, R63 ;  /* 0x000000ffff560224 */ /* 0x004fe200078e003f */
[----:B------:R-:W-:Y:S02]  /*22cb0*/  ISETP.GT.U32.AND P2, PT, R90, R82, PT ;  /* 0x000000525a00720c */ /* 0x000fe40003f44070 */
[----:B------:R-:W-:Y:S02]  /*22cc0*/  SEL R30, R2, R30, !P3 ;  /* 0x0000001e021e7207 */ /* 0x000fe40005800000 */
[----:B------:R2:W3:Y:S01]  /*22cd0*/  @P0 LDG.E.U16 R32, desc[UR20][R86.64] ;  /* 0x0000001456200981 */ /* 0x0004e2000c1e1500 */
[----:B------:R-:W-:Y:S01]  /*22ce0*/  ISETP.GT.U32.AND P6, PT, R90, R68, PT ;  /* 0x000000445a00720c */ /* 0x000fe20003fc4070 */
[----:B--2---:R-:W-:-:S02]  /*22cf0*/  @P0 IMAD.MOV.U32 R86, RZ, RZ, R31 ;  /* 0x000000ffff560224 */ /* 0x004fc400078e001f */
[----:B------:R-:W-:Y:S02]  /*22d00*/  IMAD.MOV.U32 R31, RZ, RZ, R62 ;  /* 0x000000ffff1f7224 */ /* 0x000fe400078e003e */
[----:B------:R-:W-:Y:S02]  /*22d10*/  @P0 IMAD.MOV.U32 R87, RZ, RZ, R33 ;  /* 0x000000ffff570224 */ /* 0x000fe400078e0021 */
[----:B0-----:R-:W-:Y:S01]  /*22d20*/  IMAD R33, R30, UR9, RZ ;  /* 0x000000091e217c24 */ /* 0x001fe2000f8e02ff */
[----:B------:R-:W-:Y:S01]  /*22d30*/  PRMT R22, RZ, 0x7610, R22 ;  /* 0x00007610ff167816 */ /* 0x000fe20000000016 */
[----:B------:R-:W-:Y:S01]  /*22d40*/  @!P4 IMAD.MOV R31, RZ, RZ, -R31 ;  /* 0x000000ffff1fc224 */ /* 0x000fe200078e0a1f */
[----:B------:R0:W2:Y:S01]  /*22d50*/  @P0 LDG.E.U16 R4, desc[UR20][R86.64] ;  /* 0x0000001456040981 */ /* 0x0000a2000c1e1500 */
[--C-:B------:R-:W-:Y:S01]  /*22d60*/  @!P2 IMAD.IADD R82, R82, 0x1, -R90.reuse ;  /* 0x000000015252a824 */ /* 0x100fe200078e0a5a */
[----:B------:R-:W-:Y:S01]  /*22d70*/  ISETP.GT.U32.AND P2, PT, R90, R23, PT ;  /* 0x000000175a00720c */ /* 0x000fe20003f44070 */
[----:B------:R-:W-:Y:S01]  /*22d80*/  @!P6 IMAD.IADD R68, R68, 0x1, -R90 ;  /* 0x000000014444e824 */ /* 0x000fe200078e0a5a */
[----:B------:R-:W-:Y:S01]  /*22d90*/  LEA R30, P4, R33, R91, 0x1 ;  /* 0x0000005b211e7211 */ /* 0x000fe200078808ff */
[----:B------:R-:W1:Y:S01]  /*22da0*/  LDCU UR9, c[0x0][0x3b0] ;  /* 0x00007600ff0977ac */ /* 0x000e620008000800 */
[----:B------:R-:W-:-:S02]  /*22db0*/  SEL R31, R2, R31, !P3 ;  /* 0x0000001f021f7207 */ /* 0x000fc40005800000 */
[----:B------:R-:W-:Y:S01]  /*22dc0*/  LEA.HI.X.SX32 R63, R33, R92, 0x1, P4 ;  /* 0x0000005c213f7211 */ /* 0x000fe200020f0eff */
[----:B------:R-:W-:Y:S02]  /*22dd0*/  IMAD.MOV.U32 R33, RZ, RZ, R82 ;  /* 0x000000ffff217224 */ /* 0x000fe400078e0052 */
[----:B------:R-:W-:Y:S01]  /*22de0*/  IMAD R31, R31, UR11, RZ ;  /* 0x0000000b1f1f7c24 */ /* 0x000fe2000f8e02ff */
[----:B------:R1:W-:Y:S01]  /*22df0*/  STL [R1+0xf48], R30 ;  /* 0x000f481e01007387 */ /* 0x0003e20000100800 */
[----:B0-----:R-:W-:Y:S02]  /*22e00*/  @P0 IMAD.MOV.U32 R86, RZ, RZ, R30 ;  /* 0x000000ffff560224 */ /* 0x001fe400078e001e */
[----:B------:R-:W-:Y:S01]  /*22e10*/  @!P2 IMAD.IADD R23, R23, 0x1, -R90 ;  /* 0x000000011717a824 */ /* 0x000fe200078e0a5a */
[----:B------:R-:W2:Y:S01]  /*22e20*/  LDL.LU R62, [R1+0x790] ;  /* 0x00079000013e7983 */ /* 0x000ea20000300800 */
[----:B------:R-:W-:Y:S01]  /*22e30*/  @!P5 IMAD.MOV R33, RZ, RZ, -R33 ;  /* 0x000000ffff21d224 */ /* 0x000fe200078e0a21 */
[----:B----4-:R-:W-:-:S02]  /*22e40*/  ISETP.GT.U32.AND P4, PT, R90, R83, PT ;  /* 0x000000535a00720c */ /* 0x010fc40003f84070 */
[----:B------:R-:W-:Y:S01]  /*22e50*/  ISETP.GT.U32.AND P6, PT, R90, R68, PT ;  /* 0x000000445a00720c */ /* 0x000fe20003fc4070 */
[----:B------:R-:W-:Y:S01]  /*22e60*/  @P0 IMAD.MOV.U32 R87, RZ, RZ, R63 ;  /* 0x000000ffff570224 */ /* 0x000fe200078e003f */
[C---:B-1----:R-:W-:Y:S01]  /*22e70*/  LEA R30, P5, R31.reuse, R91, 0x1 ;  /* 0x0000005b1f1e7211 */ /* 0x042fe200078a08ff */
[----:B------:R-:W-:Y:S01]  /*22e80*/  STL [R1+0xf44], R63 ;  /* 0x000f443f01007387 */ /* 0x000fe20000100800 */
[----:B------:R-:W-:Y:S01]  /*22e90*/  SEL R33, R2, R33, !P3 ;  /* 0x0000002102217207 */ /* 0x000fe20005800000 */
[----:B------:R-:W0:Y:S01]  /*22ea0*/  LDCU UR11, c[0x0][0x3b0] ;  /* 0x00007600ff0b77ac */ /* 0x000e220008000800 */
[----:B------:R-:W-:Y:S01]  /*22eb0*/  LEA.HI.X.SX32 R31, R31, R92, 0x1, P5 ;  /* 0x0000005c1f1f7211 */ /* 0x000fe200028f0eff */
[----:B------:R-:W4:Y:S01]  /*22ec0*/  LDL.LU R82, [R1+0x798] ;  /* 0x0007980001527983 */ /* 0x000f220000300800 */
[----:B------:R-:W-:Y:S01]  /*22ed0*/  ISETP.GT.U32.AND P5, PT, R90, R23, PT ;  /* 0x000000175a00720c */ /* 0x000fe20003fa4070 */
[----:B------:R-:W-:Y:S01]  /*22ee0*/  IMAD R33, R33, UR7, RZ ;  /* 0x0000000721217c24 */ /* 0x000fe2000f8e02ff */
[----:B------:R-:W-:Y:S01]  /*22ef0*/  PRMT R55, RZ, 0x7610, R55 ;  /* 0x00007610ff377816 */ /* 0x000fe20000000037 */
[----:B------:R-:W-:Y:S01]  /*22f00*/  STL [R1+0xf50], R30 ;  /* 0x000f501e01007387 */ /* 0x000fe20000100800 */
[--C-:B------:R-:W-:Y:S01]  /*22f10*/  @!P4 IMAD.IADD R83, R83, 0x1, -R90.reuse ;  /* 0x000000015353c824 */ /* 0x100fe200078e0a5a */
[----:B------:R-:W1:Y:S02]  /*22f20*/  LDCU UR7, c[0x0][0x3b0] ;  /* 0x00007600ff0777ac */ /* 0x000e640008000800 */
[----:B------:R0:W-:Y:S01]  /*22f30*/  STL [R1+0xf4c], R31 ;  /* 0x000f4c1f01007387 */ /* 0x0001e20000100800 */
[----:B------:R-:W-:-:S03]  /*22f40*/  @!P6 IMAD.IADD R68, R68, 0x1, -R90 ;  /* 0x000000014444e824 */ /* 0x000fc600078e0a5a */
[----:B------:R0:W4:Y:S02]  /*22f50*/  @P0 LDG.E.U16 R22, desc[UR20][R30.64] ;  /* 0x000000141e160981 */ /* 0x000124000c1e1500 */
[----:B------:R-:W-:Y:S02]  /*22f60*/  @!P5 IMAD.IADD R23, R23, 0x1, -R90 ;  /* 0x000000011717d824 */ /* 0x000fe400078e0a5a */
[----:B------:R1:W4:Y:S01]  /*22f70*/  @P0 LDG.E.U16 R55, desc[UR20][R86.64] ;  /* 0x0000001456370981 */ /* 0x000322000c1e1500 */
[----:B0-----:R-:W-:Y:S01]  /*22f80*/  LEA R31, P4, R33, R91, 0x1 ;  /* 0x0000005b211f7211 */ /* 0x001fe200078808ff */
[----:B------:R-:W-:-:S03]  /*22f90*/  IMAD.MOV.U32 R30, RZ, RZ, R68 ;  /* 0x000000ffff1e7224 */ /* 0x000fc600078e0044 */
[----:B------:R-:W-:Y:S01]  /*22fa0*/  LEA.HI.X.SX32 R33, R33, R92, 0x1, P4 ;  /* 0x0000005c21217211 */ /* 0x000fe200020f0eff */
[----:B------:R0:W-:Y:S01]  /*22fb0*/  STL [R1+0xf78], R31 ;  /* 0x000f781f01007387 */ /* 0x0001e20000100800 */
[----:B-1----:R-:W-:-:S03]  /*22fc0*/  @P0 IMAD.MOV.U32 R86, RZ, RZ, R31 ;  /* 0x000000ffff560224 */ /* 0x002fc600078e001f */
[----:B------:R1:W-:Y:S01]  /*22fd0*/  STL [R1+0xf74], R33 ;  /* 0x000f742101007387 */ /* 0x0003e20000100800 */
[----:B------:R-:W-:Y:S01]  /*22fe0*/  ISETP.GE.AND P5, PT, R52, RZ, PT ;  /* 0x000000ff3400720c */ /* 0x000fe20003fa6270 */
[----:B0-----:R-:W-:Y:S02]  /*22ff0*/  IMAD.MOV.U32 R31, RZ, RZ, R23 ;  /* 0x000000ffff1f7224 */ /* 0x001fe400078e0017 */
[----:B------:R-:W4:Y:S04]  /*23000*/  LDL.LU R23, [R1+0x1b78] ;  /* 0x001b780001177983 */ /* 0x000f280000300800 */
[----:B------:R-:W4:Y:S01]  /*23010*/  LDL.LU R52, [R1+0x1b74] ;  /* 0x001b740001347983 */ /* 0x000f220000300800 */
[----:B------:R-:W-:Y:S01]  /*23020*/  @P0 IMAD.MOV.U32 R87, RZ, RZ, R33 ;  /* 0x000000ffff570224 */ /* 0x000fe200078e0021 */
[----:B------:R-:W-:-:S13]  /*23030*/  ISETP.GE.AND P2, PT, R39, RZ, PT ;  /* 0x000000ff2700720c */ /* 0x000fda0003f46270 */
[----:B------:R-:W-:Y:S01]  /*23040*/  @!P2 IMAD.MOV R30, RZ, RZ, -R30 ;  /* 0x000000ffff1ea224 */ /* 0x000fe200078e0a1e */
[----:B------:R-:W-:-:S04]  /*23050*/  ISETP.GT.U32.AND P2, PT, R90, R83, PT ;  /* 0x000000535a00720c */ /* 0x000fc80003f44070 */
[----:B------:R-:W-:-:S05]  /*23060*/  SEL R30, R2, R30, !P3 ;  /* 0x0000001e021e7207 */ /* 0x000fca0005800000 */
[----:B-1----:R-:W-:Y:S01]  /*23070*/  IMAD R33, R30, UR9, RZ ;  /* 0x000000091e217c24 */ /* 0x002fe2000f8e02ff */
[----:B------:R-:W-:Y:S01]  /*23080*/  PRMT R65, RZ, 0x7610, R65 ;  /* 0x00007610ff417816 */ /* 0x000fe20000000041 */
[----:B------:R-:W0:Y:S02]  /*23090*/  LDCU UR9, c[0x0][0x3b0] ;  /* 0x00007600ff0977ac */ /* 0x000e240008000800 */
[----:B------:R-:W-:Y:S01]  /*230a0*/  @!P2 IMAD.IADD R83, R83, 0x1, -R90 ;  /* 0x000000015353a824 */ /* 0x000fe200078e0a5a */
[C---:B------:R-:W-:Y:S02]  /*230b0*/  LEA R30, P2, R33.reuse, R91, 0x1 ;  /* 0x0000005b211e7211 */ /* 0x040fe400078408ff */
[----:B---3--:R-:W-:Y:S01]  /*230c0*/  ISETP.GE.AND P6, PT, R80, RZ, PT ;  /* 0x000000ff5000720c */ /* 0x008fe20003fc6270 */
[----:B------:R1:W3:Y:S01]  /*230d0*/  @P0 LDG.E.U16 R65, desc[UR20][R86.64] ;  /* 0x0000001456410981 */ /* 0x0002e2000c1e1500 */
[----:B------:R-:W-:-:S03]  /*230e0*/  LEA.HI.X.SX32 R63, R33, R92, 0x1, P2 ;  /* 0x0000005c213f7211 */ /* 0x000fc600010f0eff */
[----:B------:R-:W3:Y:S04]  /*230f0*/  LDL.LU R80, [R1+0x7ac] ;  /* 0x0007ac0001507983 */ /* 0x000ee80000300800 */
[----:B------:R0:W-:Y:S04]  /*23100*/  STL [R1+0xf80], R30 ;  /* 0x000f801e01007387 */ /* 0x0001e80000100800 */
[----:B------:R-:W3:Y:S04]  /*23110*/  LDL R39, [R1+0x16e8] ;  /* 0x0016e80001277983 */ /* 0x000ee80000100800 */
[----:B------:R-:W-:Y:S04]  /*23120*/  STL [R1+0xf7c], R63 ;  /* 0x000f7c3f01007387 */ /* 0x000fe80000100800 */
[----:B------:R-:W3:Y:S01]  /*23130*/  LDL R68, [R1+0x16f4] ;  /* 0x0016f40001447983 */ /* 0x000ee20000100800 */
[----:B------:R-:W-:-:S05]  /*23140*/  @!P6 IMAD.MOV R31, RZ, RZ, -R31 ;  /* 0x000000ffff1fe224 */ /* 0x000fca00078e0a1f */
[----:B------:R-:W-:Y:S02]  /*23150*/  SEL R31, R2, R31, !P3 ;  /* 0x0000001f021f7207 */ /* 0x000fe40005800000 */
[----:B--2---:R-:W-:-:S03]  /*23160*/  ISETP.GT.U32.AND P4, PT, R90, R62, PT ;  /* 0x0000003e5a00720c */ /* 0x004fc60003f84070 */
[----:B------:R-:W-:Y:S01]  /*23170*/  IMAD R31, R31, UR7, RZ ;  /* 0x000000071f1f7c24 */ /* 0x000fe2000f8e02ff */
[----:B------:R-:W2:Y:S01]  /*23180*/  LDCU UR7, c[0x0][0x3b0] ;  /* 0x00007600ff0777ac */ /* 0x000ea20008000800 */
[----:B----4-:R-:W-:-:S08]  /*23190*/  ISETP.GT.U32.AND P6, PT, R90, R82, PT ;  /* 0x000000525a00720c */ /* 0x010fd00003fc4070 */
[----:B------:R-:W-:Y:S01]  /*231a0*/  @!P4 IMAD.IADD R62, R62, 0x1, -R90 ;  /* 0x000000013e3ec824 */ /* 0x000fe200078e0a5a */
[C---:B------:R-:W-:Y:S01]  /*231b0*/  ISETP.GT.U32.AND P4, PT, R90.reuse, R53, PT ;  /* 0x000000355a00720c */ /* 0x040fe20003f84070 */
[----:B-1----:R-:W-:Y:S02]  /*231c0*/  @P0 IMAD.MOV.U32 R86, RZ, RZ, R30 ;  /* 0x000000ffff560224 */ /* 0x002fe400078e001e */
[----:B------:R-:W-:Y:S01]  /*231d0*/  IMAD.MOV.U32 R33, RZ, RZ, R83 ;  /* 0x000000ffff217224 */ /* 0x000fe200078e0053 */
[----:B------:R-:W-:Y:S01]  /*231e0*/  ISETP.GT.U32.AND P2, PT, R90, R62, PT ;  /* 0x0000003e5a00720c */ /* 0x000fe20003f44070 */
[----:B------:R-:W-:Y:S01]  /*231f0*/  @!P6 IMAD.IADD R82, R82, 0x1, -R90 ;  /* 0x000000015252e824 */ /* 0x000fe200078e0a5a */
[----:B0-----:R-:W-:Y:S01]  /*23200*/  LEA R30, P6, R31, R91, 0x1 ;  /* 0x0000005b1f1e7211 */ /* 0x001fe200078c08ff */
[----:B------:R-:W-:-:S03]  /*23210*/  @!P5 IMAD.MOV R33, RZ, RZ, -R33 ;  /* 0x000000ffff21d224 */ /* 0x000fc600078e0a21 */
[----:B------:R-:W-:-:S03]  /*23220*/  LEA.HI.X.SX32 R31, R31, R92, 0x1, P6 ;  /* 0x0000005c1f1f7211 */ /* 0x000fc600030f0eff */
[----:B------:R-:W-:Y:S01]  /*23230*/  @!P4 IMAD.IADD R53, R53, 0x1, -R90 ;  /* 0x000000013535c824 */ /* 0x000fe200078e0a5a */
[----:B------:R-:W-:-:S03]  /*23240*/  SEL R33, R2, R33, !P3 ;  /* 0x0000002102217207 */ /* 0x000fc60005800000 */
[----:B------:R-:W-:Y:S01]  /*23250*/  @!P2 IMAD.IADD R62, R62, 0x1, -R90 ;  /* 0x000000013e3ea824 */ /* 0x000fe200078e0a5a */
[----:B------:R-:W-:Y:S01]  /*23260*/  ISETP.GT.U32.AND P2, PT, R90, R53, PT ;  /* 0x000000355a00720c */ /* 0x000fe20003f44070 */
[----:B------:R-:W-:Y:S01]  /*23270*/  IMAD R33, R33, UR10, RZ ;  /* 0x0000000a21217c24 */ /* 0x000fe2000f8e02ff */
[----:B------:R-:W-:Y:S02]  /*23280*/  ISETP.GE.AND P5, PT, R23, RZ, PT ;  /* 0x000000ff1700720c */ /* 0x000fe40003fa6270 */
[----:B------:R-:W-:Y:S01]  /*23290*/  PRMT R52, RZ, 0x7610, R52 ;  /* 0x00007610ff347816 */ /* 0x000fe20000000034 */
[----:B------:R-:W4:Y:S08]  /*232a0*/  LDL.LU R23, [R1+0x1b70] ;  /* 0x001b700001177983 */ /* 0x000f300000300800 */
[----:B------:R-:W-:-:S02]  /*232b0*/  @!P2 IMAD.IADD R53, R53, 0x1, -R90 ;  /* 0x000000013535a824 */ /* 0x000fc400078e0a5a */
[----:B------:R-:W-:Y:S01]  /*232c0*/  @P0 IMAD.MOV.U32 R87, RZ, RZ, R63 ;  /* 0x000000ffff570224 */ /* 0x000fe200078e003f */
[----:B------:R0:W-:Y:S01]  /*232d0*/  STL [R1+0xf88], R30 ;  /* 0x000f881e01007387 */ /* 0x0001e20000100800 */
[----:B------:R-:W-:Y:S01]  /*232e0*/  ISETP.GT.U32.AND P4, PT, R90, R82, PT ;  /* 0x000000525a00720c */ /* 0x000fe20003f84070 */
[----:B------:R-:W1:Y:S02]  /*232f0*/  LDCU UR10, c[0x0][0x3b0] ;  /* 0x00007600ff0a77ac */ /* 0x000e640008000800 */
[----:B------:R0:W-:Y:S04]  /*23300*/  STL [R1+0xf84], R31 ;  /* 0x000f841f01007387 */ /* 0x0001e80000100800 */
[----:B------:R-:W4:Y:S04]  /*23310*/  LDL.LU R83, [R1+0x7a4] ;  /* 0x0007a40001537983 */ /* 0x000f280000300800 */
[----:B------:R0:W4:Y:S02]  /*23320*/  @P0 LDG.E.U16 R52, desc[UR20][R30.64] ;  /* 0x000000141e340981 */ /* 0x000124000c1e1500 */
[----:B0-----:R-:W-:Y:S01]  /*23330*/  IMAD.MOV.U32 R30, RZ, RZ, R62 ;  /* 0x000000ffff1e7224 */ /* 0x001fe200078e003e */
[----:B------:R-:W-:-:S03]  /*23340*/  LEA R31, P6, R33, R91, 0x1 ;  /* 0x0000005b211f7211 */ /* 0x000fc600078c08ff */
[----:B------:R-:W-:Y:S01]  /*23350*/  @!P5 IMAD.MOV R30, RZ, RZ, -R30 ;  /* 0x000000ffff1ed224 */ /* 0x000fe200078e0a1e */
[----:B------:R-:W-:Y:S01]  /*23360*/  LEA.HI.X.SX32 R33, R33, R92, 0x1, P6 ;  /* 0x0000005c21217211 */ /* 0x000fe200030f0eff */
[----:B------:R-:W-:Y:S03]  /*23370*/  STL [R1+0xf90], R31 ;  /* 0x000f901f01007387 */ /* 0x000fe60000100800 */
[----:B------:R-:W-:Y:S01]  /*23380*/  SEL R30, R2, R30, !P3 ;  /* 0x0000001e021e7207 */ /* 0x000fe20005800000 */
[----:B------:R0:W-:Y:S04]  /*23390*/  STL [R1+0xf8c], R33 ;  /* 0x000f8c2101007387 */ /* 0x0001e80000100800 */
[----:B------:R-:W4:Y:S04]  /*233a0*/  LDL.LU R63, [R1+0x7b0] ;  /* 0x0007b000013f7983 */ /* 0x000f280000300800 */
[----:B------:R-:W4:Y:S01]  /*233b0*/  LDL R62, [R1+0x16fc] ;  /* 0x0016fc00013e7983 */ /* 0x000f220000100800 */
[----:B---3--:R-:W-:Y:S01]  /*233c0*/  ISETP.GE.AND P6, PT, R39, RZ, PT ;  /* 0x000000ff2700720c */ /* 0x008fe20003fc6270 */
[----:B--2---:R-:W-:Y:S01]  /*233d0*/  IMAD R39, R30, UR7, RZ ;  /* 0x000000071e277c24 */ /* 0x004fe2000f8e02ff */
[----:B------:R-:W-:Y:S01]  /*233e0*/  ISETP.GE.AND P2, PT, R68, RZ, PT ;  /* 0x000000ff4400720c */ /* 0x000fe20003f46270 */
[----:B------:R-:W-:Y:S01]  /*233f0*/  IMAD.MOV.U32 R30, RZ, RZ, R53 ;  /* 0x000000ffff1e7224 */ /* 0x000fe200078e0035 */
[----:B------:R-:W2:Y:S01]  /*23400*/  LDL R68, [R1+0x1720] ;  /* 0x0017200001447983 */ /* 0x000ea20000100800 */
[----:B------:R-:W-:Y:S01]  /*23410*/  ISETP.GT.U32.AND P5, PT, R90, R80, PT ;  /* 0x000000505a00720c */ /* 0x000fe20003fa4070 */
[----:B------:R-:W-:Y:S01]  /*23420*/  @!P4 IMAD.IADD R82, R82, 0x1, -R90 ;  /* 0x000000015252c824 */ /* 0x000fe200078e0a5a */
[----:B------:R-:W-:Y:S01]  /*23430*/  PRMT R84, RZ, 0x7610, R84 ;  /* 0x00007610ff547816 */ /* 0x000fe20000000054 */
[----:B------:R-:W3:Y:S01]  /*23440*/  LDL.LU R53, [R1+0x1b6c] ;  /* 0x001b6c0001357983 */ /* 0x000ee20000300800 */
[----:B------:R-:W-:Y:S01]  /*23450*/  ISETP.GT.U32.AND P4, PT, R90, R20, PT ;  /* 0x000000145a00720c */ /* 0x000fe20003f84070 */
[----:B------:R-:W1:Y:S03]  /*23460*/  LDCU UR7, c[0x0][0x3b0] ;  /* 0x00007600ff0777ac */ /* 0x000e660008000800 */
[----:B------:R0:W2:Y:S05]  /*23470*/  @P0 LDG.E.U16 R84, desc[UR20][R86.64] ;  /* 0x0000001456540981 */ /* 0x0000aa000c1e1500 */
[----:B------:R-:W-:Y:S01]  /*23480*/  @!P5 IMAD.IADD R80, R80, 0x1, -R90 ;  /* 0x000000015050d824 */ /* 0x000fe200078e0a5a */
[----:B0-----:R-:W-:Y:S01]  /*23490*/  @P0 MOV R86, R31 ;  /* 0x0000001f00560202 */ /* 0x001fe20000000f00 */
[----:B------:R-:W-:Y:S01]  /*234a0*/  @P0 IMAD.MOV.U32 R87, RZ, RZ, R33 ;  /* 0x000000ffff570224 */ /* 0x000fe200078e0021 */
[----:B------:R-:W-:Y:S01]  /*234b0*/  LEA R33, P5, R39, R91, 0x1 ;  /* 0x0000005b27217211 */ /* 0x000fe200078a08ff */
[----:B------:R-:W-:-:S02]  /*234c0*/  IMAD.MOV.U32 R31, RZ, RZ, R82 ;  /* 0x000000ffff1f7224 */ /* 0x000fc400078e0052 */
[----:B------:R-:W-:Y:S01]  /*234d0*/  @!P4 IMAD.IADD R20, R20, 0x1, -R90 ;  /* 0x000000011414c824 */ /* 0x000fe200078e0a5a */
[----:B------:R-:W-:Y:S01]  /*234e0*/  LEA.HI.X.SX32 R39, R39, R92, 0x1, P5 ;  /* 0x0000005c27277211 */ /* 0x000fe200028f0eff */
[----:B------:R-:W-:Y:S01]  /*234f0*/  @!P6 IMAD.MOV R31, RZ, RZ, -R31 ;  /* 0x000000ffff1fe224 */ /* 0x000fe200078e0a1f */
[----:B------:R-:W-:Y:S01]  /*23500*/  ISETP.GT.U32.AND P6, PT, R90, R80, PT ;  /* 0x000000505a00720c */ /* 0x000fe20003fc4070 */
[----:B------:R-:W-:Y:S01]  /*23510*/  @!P2 IMAD.MOV R30, RZ, RZ, -R30 ;  /* 0x000000ffff1ea224 */ /* 0x000fe200078e0a1e */
[----:B------:R-:W-:Y:S02]  /*23520*/  STL [R1+0xfb8], R33 ;  /* 0x000fb82101007387 */ /* 0x000fe40000100800 */
[C---:B------:R-:W-:Y:S02]  /*23530*/  SEL R31, R2.reuse, R31, !P3 ;  /* 0x0000001f021f7207 */ /* 0x040fe40005800000 */
[----:B------:R0:W-:Y:S01]  /*23540*/  STL [R1+0xfb4], R39 ;  /* 0x000fb42701007387 */ /* 0x0001e20000100800 */
[----:B------:R-:W-:-:S03]  /*23550*/  SEL R30, R2, R30, !P3 ;  /* 0x0000001e021e7207 */ /* 0x000fc60005800000 */
[----:B------:R-:W2:Y:S01]  /*23560*/  LDL R82, [R1+0x172c] ;  /* 0x00172c0001527983 */ /* 0x000ea20000100800 */
[----:B------:R-:W-:Y:S02]  /*23570*/  ISETP.GT.U32.AND P5, PT, R90, R20, PT ;  /* 0x000000145a00720c */ /* 0x000fe40003fa4070 */
[----:B------:R-:W-:Y:S01]  /*23580*/  @!P6 IMAD.IADD R80, R80, 0x1, -R90 ;  /* 0x000000015050e824 */ /* 0x000fe200078e0a5a */
[----:B------:R-:W-:Y:S02]  /*23590*/  PRMT R3, RZ, 0x7610, R3 ;  /* 0x00007610ff037816 */ /* 0x000fe40000000003 */
[----:B----4-:R-:W-:-:S06]  /*235a0*/  PRMT R23, RZ, 0x7610, R23 ;  /* 0x00007610ff177816 */ /* 0x010fcc0000000017 */
[----:B------:R4:W2:Y:S01]  /*235b0*/  @P0 LDG.E.U16 R23, desc[UR20][R86.64] ;  /* 0x0000001456170981 */ /* 0x0008a2000c1e1500 */
[----:B------:R-:W-:Y:S01]  /*235c0*/  ISETP.GT.U32.AND P4, PT, R90, R83, PT ;  /* 0x000000535a00720c */ /* 0x000fe20003f84070 */
[----:B----4-:R-:W-:Y:S02]  /*235d0*/  @P0 IMAD.MOV.U32 R87, RZ, RZ, R39 ;  /* 0x000000ffff570224 */ /* 0x010fe400078e0027 */
[----:B0-----:R-:W-:Y:S01]  /*235e0*/  IMAD R39, R31, UR9, RZ ;  /* 0x000000091f277c24 */ /* 0x001fe2000f8e02ff */
[----:B------:R-:W0:Y:S01]  /*235f0*/  LDCU UR9, c[0x0][0x3b0] ;  /* 0x00007600ff0977ac */ /* 0x000e220008000800 */
[----:B-1----:R-:W-:Y:S02]  /*23600*/  IMAD R31, R30, UR7, RZ ;  /* 0x000000071e1f7c24 */ /* 0x002fe4000f8e02ff */
[----:B------:R-:W-:Y:S01]  /*23610*/  @P0 IMAD.MOV.U32 R86, RZ, RZ, R33 ;  /* 0x000000ffff560224 */ /* 0x000fe200078e0021 */
[-C--:B------:R-:W-:Y:S01]  /*23620*/  LEA R33, P6, R39, R91.reuse, 0x1 ;  /* 0x0000005b27217211 */ /* 0x080fe200078c08ff */
[--C-:B------:R-:W-:Y:S01]  /*23630*/  @!P5 IMAD.IADD R20, R20, 0x1, -R90.reuse ;  /* 0x000000011414d824 */ /* 0x100fe200078e0a5a */
[----:B------:R-:W1:Y:S03]  /*23640*/  LDCU UR7, c[0x0][0x3b0] ;  /* 0x00007600ff0777ac */ /* 0x000e660008000800 */
[----:B------:R-:W-:Y:S01]  /*23650*/  @!P4 IMAD.IADD R83, R83, 0x1, -R90 ;  /* 0x000000015353c824 */ /* 0x000fe200078e0a5a */
[----:B------:R-:W-:Y:S01]  /*23660*/  LEA R30, P4, R31, R91, 0x1 ;  /* 0x0000005b1f1e7211 */ /* 0x000fe200078808ff */
[----:B------:R4:W2:Y:S01]  /*23670*/  @P0 LDG.E.U16 R3, desc[UR20][R86.64] ;  /* 0x0000001456030981 */ /* 0x0008a2000c1e1500 */
[----:B------:R-:W-:-:S02]  /*23680*/  LEA.HI.X.SX32 R39, R39, R92, 0x1, P6 ;  /* 0x0000005c27277211 */ /* 0x000fc400030f0eff */
[----:B------:R-:W-:Y:S01]  /*23690*/  LEA.HI.X.SX32 R31, R31, R92, 0x1, P4 ;  /* 0x0000005c1f1f7211 */ /* 0x000fe200020f0eff */
[----:B------:R-:W-:Y:S04]  /*236a0*/  STL [R1+0xfc0], R33 ;  /* 0x000fc02101007387 */ /* 0x000fe80000100800 */
[----:B------:R-:W-:Y:S01]  /*236b0*/  STL [R1+0xfc8], R30 ;  /* 0x000fc81e01007387 */ /* 0x000fe20000100800 */
[----:B----4-:R-:W-:-:S03]  /*236c0*/  @P0 IMAD.MOV.U32 R87, RZ, RZ, R39 ;  /* 0x000000ffff570224 */ /* 0x010fc600078e0027 */
[----:B------:R4:W-:Y:S04]  /*236d0*/  STL [R1+0xfbc], R39 ;  /* 0x000fbc2701007387 */ /* 0x0009e80000100800 */
[----:B------:R0:W-:Y:S04]  /*236e0*/  STL [R1+0xfc4], R31 ;  /* 0x000fc41f01007387 */ /* 0x0001e80000100800 */
[----:B----4-:R-:W4:Y:S01]  /*236f0*/  LDL R39, [R1+0x1734] ;  /* 0x0017340001277983 */ /* 0x010f220000100800 */
[----:B------:R-:W-:Y:S02]  /*23700*/  ISETP.GE.AND P6, PT, R62, RZ, PT ;  /* 0x000000ff3e00720c */ /* 0x000fe40003fc6270 */
[----:B------:R-:W-:Y:S01]  /*23710*/  ISETP.GT.U32.AND P4, PT, R90, R83, PT ;  /* 0x000000535a00720c */ /* 0x000fe20003f84070 */
[----:B------:R-:W-:-:S12]  /*23720*/  @P0 IMAD.MOV.U32 R86, RZ, RZ, R33 ;  /* 0x000000ffff560224 */ /* 0x000fd800078e0021 */
[----:B------:R-:W-:-:S04]  /*23730*/  @!P4 IMAD.IADD R83, R83, 0x1, -R90 ;  /* 0x000000015353c824 */ /* 0x000fc800078e0a5a */
[----:B------:R-:W-:Y:S01]  /*23740*/  IMAD.MOV.U32 R33, RZ, RZ, R83 ;  /* 0x000000ffff217224 */ /* 0x000fe200078e0053 */
[----:B---3--:R-:W-:-:S06]  /*23750*/  PRMT R53, RZ, 0x7610, R53 ;  /* 0x00007610ff357816 */ /* 0x008fcc0000000035 */
[----:B------:R3:W4:Y:S02]  /*23760*/  @P0 LDG.E.U16 R53, desc[UR20][R30.64] ;  /* 0x000000141e350981 */ /* 0x000724000c1e1500 */
[----:B---3--:R-:W-:Y:S02]  /*23770*/  IMAD.MOV.U32 R30, RZ, RZ, R20 ;  /* 0x000000ffff1e7224 */ /* 0x008fe400078e0014 */
[----:B------:R-:W3:Y:S01]  /*23780*/  LDL.LU R20, [R1+0x1b68] ;  /* 0x001b680001147983 */ /* 0x000ee20000300800 */
[----:B0-----:R-:W-:-:S03]  /*23790*/  IMAD.MOV.U32 R31, RZ, RZ, R80 ;  /* 0x000000ffff1f7224 */ /* 0x001fc600078e0050 */
[----:B------:R-:W3:Y:S01]  /*237a0*/  LDL R62, [R1+0x1730] ;  /* 0x00173000013e7983 */ /* 0x000ee20000100800 */
[----:B------:R-:W-:-:S05]  /*237b0*/  @!P6 IMAD.MOV R31, RZ, RZ, -R31 ;  /* 0x000000ffff1fe224 */ /* 0x000fca00078e0a1f */
[----:B------:R-:W-:Y:S02]  /*237c0*/  SEL R31, R2, R31, !P3 ;  /* 0x0000001f021f7207 */ /* 0x000fe40005800000 */
[----:B--2---:R-:W-:-:S03]  /*237d0*/  ISETP.GE.AND P5, PT, R68, RZ, PT ;  /* 0x000000ff4400720c */ /* 0x004fc60003fa6270 */
[----:B------:R-:W-:Y:S01]  /*237e0*/  IMAD R83, R31, UR10, RZ ;  /* 0x0000000a1f537c24 */ /* 0x000fe2000f8e02ff */
[----:B------:R-:W-:Y:S01]  /*237f0*/  ISETP.GT.U32.AND P2, PT, R90, R63, PT ;  /* 0x0000003f5a00720c */ /* 0x000fe20003f44070 */
[----:B------:R-:W2:Y:S01]  /*23800*/  LDL.LU R31, [R1+0x7c8] ;  /* 0x0007c800011f7983 */ /* 0x000ea20000300800 */
[----:B------:R-:W-:Y:S01]  /*23810*/  PRMT R85, RZ, 0x7610, R85 ;  /* 0x00007610ff557816 */ /* 0x000fe20000000055 */
[----:B------:R-:W0:Y:S02]  /*23820*/  LDCU UR10, c[0x0][0x3b0] ;  /* 0x00007600ff0a77ac */ /* 0x000e240008000800 */
[----:B------:R-:W2:Y:S04]  /*23830*/  LDL R68, [R1+0x1744] ;  /* 0x0017440001447983 */ /* 0x000ea80000100800 */
[----:B------:R-:W-:-:S04]  /*23840*/  @!P5 IMAD.MOV R30, RZ, RZ, -R30 ;  /* 0x000000ffff1ed224 */ /* 0x000fc800078e0a1e */
[----:B------:R-:W-:Y:S01]  /*23850*/  @!P2 IMAD.IADD R63, R63, 0x1, -R90 ;  /* 0x000000013f3fa824 */ /* 0x000fe200078e0a5a */
[----:B------:R-:W-:Y:S01]  /*23860*/  ISETP.GE.AND P2, PT, R82, RZ, PT ;  /* 0x000000ff5200720c */ /* 0x000fe20003f46270 */
[----:B------:R0:W2:Y:S03]  /*23870*/  @P0 LDG.E.U16 R85, desc[UR20][R86.64] ;  /* 0x0000001456550981 */ /* 0x0000a6000c1e1500 */
[C---:B------:R-:W-:Y:S02]  /*23880*/  ISETP.GT.U32.AND P6, PT, R90.reuse, R63, PT ;  /* 0x0000003f5a00720c */ /* 0x040fe40003fc4070 */
[----:B------:R-:W-:Y:S02]  /*23890*/  ISETP.GT.U32.AND P5, PT, R90, R50, PT ;  /* 0x000000325a00720c */ /* 0x000fe40003fa4070 */
[----:B------:R-:W-:-:S05]  /*238a0*/  SEL R30, R2, R30, !P3 ;  /* 0x0000001e021e7207 */ /* 0x000fca0005800000 */
[----:B-1----:R-:W-:Y:S01]  /*238b0*/  IMAD R80, R30, UR7, RZ ;  /* 0x000000071e507c24 */ /* 0x002fe2000f8e02ff */
[----:B------:R-:W-:Y:S01]  /*238c0*/  ISETP.GT.U32.AND P4, PT, R90, R21, PT ;  /* 0x000000155a00720c */ /* 0x000fe20003f84070 */
[----:B------:R-:W-:Y:S01]  /*238d0*/  @!P2 IMAD.MOV R33, RZ, RZ, -R33 ;  /* 0x000000ffff21a224 */ /* 0x000fe200078e0a21 */
[-C--:B------:R-:W-:Y:S01]  /*238e0*/  LEA R82, P2, R83, R91.reuse, 0x1 ;  /* 0x0000005b53527211 */ /* 0x080fe200078408ff */
[--C-:B------:R-:W-:Y:S01]  /*238f0*/  @!P6 IMAD.IADD R63, R63, 0x1, -R90.reuse ;  /* 0x000000013f3fe824 */ /* 0x100fe200078e0a5a */
[----:B------:R-:W-:Y:S01]  /*23900*/  LEA R30, P6, R80, R91, 0x1 ;  /* 0x0000005b501e7211 */ /* 0x000fe200078c08ff */
[----:B------:R-:W-:Y:S01]  /*23910*/  @!P5 IMAD.IADD R50, R50, 0x1, -R90 ;  /* 0x000000013232d824 */ /* 0x000fe200078e0a5a */
[-C--:B------:R-:W-:Y:S01]  /*23920*/  LEA.HI.X.SX32 R83, R83, R92.reuse, 0x1, P2 ;  /* 0x0000005c53537211 */ /* 0x080fe200010f0eff */
[----:B------:R-:W-:Y:S01]  /*23930*/  STL [R1+0xfd0], R82 ;  /* 0x000fd05201007387 */ /* 0x000fe20000100800 */
[----:B0-----:R-:W-:Y:S01]  /*23940*/  LEA.HI.X.SX32 R86, R80, R92, 0x1, P6 ;  /* 0x0000005c50567211 */ /* 0x001fe200030f0eff */
[----:B------:R-:W0:Y:S02]  /*23950*/  LDCU UR7, c[0x0][0x3b0] ;  /* 0x00007600ff0777ac */ /* 0x000e240008000800 */
[----:B------:R-:W-:Y:S01]  /*23960*/  STL [R1+0xff8], R30 ;  /* 0x000ff81e01007387 */ /* 0x000fe20000100800 */
[----:B------:R-:W-:Y:S01]  /*23970*/  ISETP.GT.U32.AND P5, PT, R90, R50, PT ;  /* 0x000000325a00720c */ /* 0x000fe20003fa4070 */
[----:B------:R-:W-:Y:S01]  /*23980*/  @P0 IMAD.MOV.U32 R87, RZ, RZ, R86 ;  /* 0x000000ffff570224 */ /* 0x000fe200078e0056 */
[----:B------:R-:W-:Y:S01]  /*23990*/  SEL R33, R2, R33, !P3 ;  /* 0x0000002102217207 */ /* 0x000fe20005800000 */
[----:B------:R-:W-:Y:S01]  /*239a0*/  @!P4 IMAD.IADD R21, R21, 0x1, -R90 ;  /* 0x000000011515c824 */ /* 0x000fe200078e0a5a */
[----:B------:R-:W-:-:S03]  /*239b0*/  PRMT R35, RZ, 0x7610, R35 ;  /* 0x00007610ff237816 */ /* 0x000fc60000000023 */
[----:B------:R-:W-:Y:S01]  /*239c0*/  IMAD R33, R33, UR9, RZ ;  /* 0x0000000921217c24 */ /* 0x000fe2000f8e02ff */
[----:B------:R-:W1:Y:S05]  /*239d0*/  LDCU UR9, c[0x0][0x3b0] ;  /* 0x00007600ff0977ac */ /* 0x000e6a0008000800 */
[----:B------:R-:W-:Y:S01]  /*239e0*/  @!P5 IMAD.IADD R50, R50, 0x1, -R90 ;  /* 0x000000013232d824 */ /* 0x000fe200078e0a5a */
[----:B----4-:R-:W-:Y:S02]  /*239f0*/  ISETP.GE.AND P2, PT, R39, RZ, PT ;  /* 0x000000ff2700720c */ /* 0x010fe40003f46270 */
[----:B------:R-:W4:Y:S04]  /*23a00*/  LDL.LU R39, [R1+0x7c0] ;  /* 0x0007c00001277983 */ /* 0x000f280000300800 */
[----:B------:R-:W-:Y:S04]  /*23a10*/  STL [R1+0xfcc], R83 ;  /* 0x000fcc5301007387 */ /* 0x000fe80000100800 */
[----:B------:R-:W4:Y:S04]  /*23a20*/  LDL.LU R80, [R1+0x7bc] ;  /* 0x0007bc0001507983 */ /* 0x000f280000300800 */
[----:B------:R0:W-:Y:S02]  /*23a30*/  STL [R1+0xff4], R86 ;  /* 0x000ff45601007387 */ /* 0x0001e40000100800 */
[----:B0-----:R-:W-:-:S02]  /*23a40*/  @P0 IMAD.MOV.U32 R86, RZ, RZ, R30 ;  /* 0x000000ffff560224 */ /* 0x001fc400078e001e */
[----:B------:R-:W-:-:S03]  /*23a50*/  IMAD.MOV.U32 R30, RZ, RZ, R63 ;  /* 0x000000ffff1e7224 */ /* 0x000fc600078e003f */
[----:B------:R0:W4:Y:S01]  /*23a60*/  @P0 LDG.E.U16 R35, desc[UR20][R86.64] ;  /* 0x0000001456230981 */ /* 0x000122000c1e1500 */
[----:B------:R-:W-:Y:S01]  /*23a70*/  @!P2 IMAD.MOV R30, RZ, RZ, -R30 ;  /* 0x000000ffff1ea224 */ /* 0x000fe200078e0a1e */
[----:B------:R-:W-:Y:S02]  /*23a80*/  ISETP.GT.U32.AND P2, PT, R90, R21, PT ;  /* 0x000000155a00720c */ /* 0x000fe40003f44070 */
[C---:B------:R-:W-:Y:S02]  /*23a90*/  LEA R63, P6, R33.reuse, R91, 0x1 ;  /* 0x0000005b213f7211 */ /* 0x040fe400078c08ff */
[----:B------:R-:W-:Y:S02]  /*23aa0*/  SEL R30, R2, R30, !P3 ;  /* 0x0000001e021e7207 */ /* 0x000fe40005800000 */
[----:B0-----:R-:W-:-:S03]  /*23ab0*/  LEA.HI.X.SX32 R86, R33, R92, 0x1, P6 ;  /* 0x0000005c21567211 */ /* 0x001fc600030f0eff */
[----:B------:R-:W-:Y:S01]  /*23ac0*/  IMAD R33, R30, UR11, RZ ;  /* 0x0000000b1e217c24 */ /* 0x000fe2000f8e02ff */
[----:B------:R-:W-:Y:S01]  /*23ad0*/  PRMT R64, RZ, 0x7610, R64 ;  /* 0x00007610ff407816 */ /* 0x000fe20000000040 */
[----:B------:R-:W0:Y:S01]  /*23ae0*/  LDCU UR11, c[0x0][0x3b0] ;  /* 0x00007600ff0b77ac */ /* 0x000e220008000800 */
[----:B------:R-:W-:Y:S02]  /*23af0*/  @P0 IMAD.MOV.U32 R87, RZ, RZ, R86 ;  /* 0x000000ffff570224 */ /* 0x000fe400078e0056 */
[----:B------:R-:W-:Y:S01]  /*23b00*/  @!P2 IMAD.IADD R21, R21, 0x1, -R90 ;  /* 0x000000011515a824 */ /* 0x000fe200078e0a5a */
[----:B---3--:R-:W-:Y:S02]  /*23b10*/  PRMT R20, RZ, 0x7610, R20 ;  /* 0x00007610ff147816 */ /* 0x008fe40000000014 */
[----:B------:R-:W-:-:S04]  /*23b20*/  ISETP.GE.AND P4, PT, R62, RZ, PT ;  /* 0x000000ff3e00720c */ /* 0x000fc80003f86270 */
[----:B------:R3:W3:Y:S01]  /*23b30*/  @P0 LDG.E.U16 R20, desc[UR20][R82.64] ;  /* 0x0000001452140981 */ /* 0x0006e2000c1e1500 */
[----:B------:R-:W-:-:S03]  /*23b40*/  IMAD.MOV.U32 R62, RZ, RZ, R50 ;  /* 0x000000ffff3e7224 */ /* 0x000fc600078e0032 */
[----:B------:R-:W3:Y:S05]  /*23b50*/  LDL.LU.64 R82, [R1+0x1b60] ;  /* 0x001b600001527983 */ /* 0x000eea0000300a00 */
[----:B------:R-:W-:Y:S01]  /*23b60*/  @!P4 IMAD.MOV R62, RZ, RZ, -R62 ;  /* 0x000000ffff3ec224 */ /* 0x000fe200078e0a3e */
[----:B------:R-:W-:Y:S04]  /*23b70*/  STL [R1+0x1000], R63 ;  /* 0x0010003f01007387 */ /* 0x000fe80000100800 */
[----:B------:R-:W3:Y:S04]  /*23b80*/  LDL.LU R50, [R1+0x1b58] ;  /* 0x001b580001327983 */ /* 0x000ee80000300800 */
[----:B------:R0:W-:Y:S01]  /*23b90*/  STL [R1+0xffc], R86 ;  /* 0x000ffc5601007387 */ /* 0x0001e20000100800 */
[----:B--2---:R-:W-:-:S03]  /*23ba0*/  ISETP.GE.AND P5, PT, R68, RZ, PT ;  /* 0x000000ff4400720c */ /* 0x004fc60003fa6270 */
[----:B------:R-:W2:Y:S01]  /*23bb0*/  LDL R30, [R1+0x174c] ;  /* 0x00174c00011e7983 */ /* 0x000ea20000100800 */
[----:B0-----:R-:W-:Y:S01]  /*23bc0*/  @P0 IMAD.MOV.U32 R86, RZ, RZ, R63 ;  /* 0x000000ffff560224 */ /* 0x001fe200078e003f */
[----:B------:R-:W-:-:S04]  /*23bd0*/  LEA R63, P4, R33, R91, 0x1 ;  /* 0x0000005b213f7211 */ /* 0x000fc800078808ff */
[----:B------:R-:W-:Y:S01]  /*23be0*/  LEA.HI.X.SX32 R68, R33, R92, 0x1, P4 ;  /* 0x0000005c21447211 */ /* 0x000fe200020f0eff */
[----:B------:R0:W-:Y:S01]  /*23bf0*/  STL [R1+0x1008], R63 ;  /* 0x0010083f01007387 */ /* 0x0001e20000100800 */
[----:B------:R-:W-:-:S03]  /*23c00*/  IMAD.MOV.U32 R33, RZ, RZ, R21 ;  /* 0x000000ffff217224 */ /* 0x000fc600078e0015 */
[----:B------:R-:W2:Y:S01]  /*23c10*/  LDL.LU R21, [R1+0x1b54] ;  /* 0x001b540001157983 */ /* 0x000ea20000300800 */
[----:B------:R-:W-:Y:S02]  /*23c20*/  ISETP.GT.U32.AND P6, PT, R90, R31, PT ;  /* 0x0000001f5a00720c */ /* 0x000fe40003fc4070 */
[----:B------:R-:W-:Y:S01]  /*23c30*/  SEL R62, R2, R62, !P3 ;  /* 0x0000003e023e7207 */ /* 0x000fe20005800000 */
[----:B------:R-:W-:-:S10]  /*23c40*/  @!P5 IMAD.MOV R33, RZ, RZ, -R33 ;  /* 0x000000ffff21d224 */ /* 0x000fd400078e0a21 */
[----:B------:R-:W-:-:S05]  /*23c50*/  @!P6 IMAD.IADD R31, R31, 0x1, -R90 ;  /* 0x000000011f1fe824 */ /* 0x000fca00078e0a5a */
[----:B------:R-:W-:Y:S02]  /*23c60*/  ISETP.GT.U32.AND P4, PT, R90, R31, PT ;  /* 0x0000001f5a00720c */ /* 0x000fe40003f84070 */
[----:B------:R-:W-:Y:S01]  /*23c70*/  SEL R33, R2, R33, !P3 ;  /* 0x0000002102217207 */ /* 0x000fe20005800000 */
[----:B------:R0:W-:Y:S04]  /*23c80*/  STL [R1+0x1004], R68 ;  /* 0x0010044401007387 */ /* 0x0001e80000100800 */
[----:B-1----:R-:W-:Y:S01]  /*23c90*/  IMAD R33, R33, UR9, RZ ;  /* 0x0000000921217c24 */ /* 0x002fe2000f8e02ff */
[----:B------:R-:W1:Y:S05]  /*23ca0*/  LDCU UR9, c[0x0][0x3b0] ;  /* 0x00007600ff0977ac */ /* 0x000e6a0008000800 */
[----:B------:R-:W-:Y:S01]  /*23cb0*/  @!P4 IMAD.IADD R31, R31, 0x1, -R90 ;  /* 0x000000011f1fc824 */ /* 0x000fe200078e0a5a */
[----:B------:R-:W-:-:S02]  /*23cc0*/  ISETP.GT.U32.AND P4, PT, R90, R18, PT ;  /* 0x000000125a00720c */ /* 0x000fc40003f84070 */
[C---:B----4-:R-:W-:Y:S02]  /*23cd0*/  ISETP.GT.U32.AND P2, PT, R90.reuse, R39, PT ;  /* 0x000000275a00720c */ /* 0x050fe40003f44070 */
[----:B------:R-:W-:-:S11]  /*23ce0*/  ISETP.GT.U32.AND P6, PT, R90, R80, PT ;  /* 0x000000505a00720c */ /* 0x000fd60003fc4070 */
[----:B------:R-:W-:-:S05]  /*23cf0*/  @!P2 IMAD.IADD R39, R39, 0x1, -R90 ;  /* 0x000000012727a824 */ /* 0x000fca00078e0a5a */
[----:B------:R-:W-:Y:S01]  /*23d00*/  ISETP.GT.U32.AND P2, PT, R90, R39, PT ;  /* 0x000000275a00720c */ /* 0x000fe20003f44070 */
[--C-:B------:R-:W-:Y:S02]  /*23d10*/  @!P6 IMAD.IADD R80, R80, 0x1, -R90.reuse ;  /* 0x000000015050e824 */ /* 0x100fe400078e0a5a */
[----:B------:R-:W-:-:S10]  /*23d20*/  @!P4 IMAD.IADD R18, R18, 0x1, -R90 ;  /* 0x000000011212c824 */ /* 0x000fd400078e0a5a */
[----:B------:R-:W-:Y:S01]  /*23d30*/  @!P2 IMAD.IADD R39, R39, 0x1, -R90 ;  /* 0x000000012727a824 */ /* 0x000fe200078e0a5a */
[----:B------:R-:W-:-:S13]  /*23d40*/  ISETP.GT.U32.AND P4, PT, R90, R18, PT ;  /* 0x000000125a00720c */ /* 0x000fda0003f84070 */
[----:B------:R-:W-:Y:S01]  /*23d50*/  @!P4 IMAD.IADD R18, R18, 0x1, -R90 ;  /* 0x000000011212c824 */ /* 0x000fe200078e0a5a */
[----:B---3--:R-:W-:-:S06]  /*23d60*/  PRMT R82, RZ, 0x7610, R82 ;  /* 0x00007610ff527816 */ /* 0x008fcc0000000052 */
[----:B------:R3:W4:Y:S02]  /*23d70*/  @P0 LDG.E.U16 R82, desc[UR20][R86.64] ;  /* 0x0000001456520981 */ /* 0x000724000c1e1500 */
[----:B---3--:R-:W-:Y:S02]  /*23d80*/  @P0 IMAD.MOV.U32 R86, RZ, RZ, R63 ;  /* 0x000000ffff560224 */ /* 0x008fe400078e003f */
[----:B0-----:R-:W-:Y:S01]  /*23d90*/  IMAD R63, R62, UR7, RZ ;  /* 0x000000073e3f7c24 */ /* 0x001fe2000f8e02ff */
[----:B------:R-:W-:Y:S01]  /*23da0*/  ISETP.GE.AND P2, PT, R83, RZ, PT ;  /* 0x000000ff5300720c */ /* 0x000fe20003f46270 */
[----:B------:R-:W-:Y:S01]  /*23db0*/  @P0 IMAD.MOV.U32 R87, RZ, RZ, R68 ;  /* 0x000000ffff570224 */ /* 0x000fe200078e0044 */
[----:B------:R-:W-:Y:S01]  /*23dc0*/  PRMT R50, RZ, 0x7610, R50 ;  /* 0x00007610ff327816 */ /* 0x000fe20000000032 */
[----:B------:R-:W0:Y:S01]  /*23dd0*/  LDCU UR7, c[0x0][0x3b0] ;  /* 0x00007600ff0777ac */ /* 0x000e220008000800 */
[----:B------:R-:W-:-:S04]  /*23de0*/  LEA R62, P5, R63, R91, 0x1 ;  /* 0x0000005b3f3e7211 */ /* 0x000fc800078a08ff */
[----:B------:R-:W-:Y:S01]  /*23df0*/  LEA.HI.X.SX32 R63, R63, R92, 0x1, P5 ;  /* 0x0000005c3f3f7211 */ /* 0x000fe200028f0eff */
[----:B------:R3:W-:Y:S01]  /*23e00*/  STL [R1+0x1010], R62 ;  /* 0x0010103e01007387 */ /* 0x0007e20000100800 */
[----:B--2---:R-:W-:-:S03]  /*23e10*/  ISETP.GE.AND P5, PT, R30, RZ, PT ;  /* 0x000000ff1e00720c */ /* 0x004fc60003fa6270 */
[----:B------:R-:W2:Y:S01]  /*23e20*/  LDL R68, [R1+0x1600] ;  /* 0x0016000001447983 */ /* 0x000ea20000100800 */
[----:B------:R-:W-:Y:S02]  /*23e30*/  PRMT R21, RZ, 0x7610, R21 ;  /* 0x00007610ff157816 */ /* 0x000fe40000000015 */
[----:B------:R-:W-:Y:S01]  /*23e40*/  LEA R30, P6, R33, R91, 0x1 ;  /* 0x0000005b211e7211 */ /* 0x000fe200078c08ff */
[----:B------:R0:W-:Y:S04]  /*23e50*/  STL [R1+0x100c], R63 ;  /* 0x00100c3f01007387 */ /* 0x0001e80000100800 */
[----:B------:R0:W4:Y:S02]  /*23e60*/  @P0 LDG.E.U16 R21, desc[UR20][R62.64] ;  /* 0x000000143e150981 */ /* 0x000124000c1e1500 */
[----:B------:R-:W-:Y:S01]  /*23e70*/  @!P5 IMAD.MOV R31, RZ, RZ, -R31 ;  /* 0x000000ffff1fd224 */ /* 0x000fe200078e0a1f */
[----:B------:R-:W-:Y:S01]  /*23e80*/  ISETP.GE.AND P5, PT, R51, RZ, PT ;  /* 0x000000ff3300720c */ /* 0x000fe20003fa6270 */
[----:B------:R1:W4:Y:S04]  /*23e90*/  @P0 LDG.E.U16 R50, desc[UR20][R86.64] ;  /* 0x0000001456320981 */ /* 0x000328000c1e1500 */
[----:B---3--:R-:W3:Y:S01]  /*23ea0*/  LDL.LU R62, [R1+0x7cc] ;  /* 0x0007cc00013e7983 */ /* 0x008ee20000300800 */
[----:B0-----:R-:W-:-:S03]  /*23eb0*/  LEA.HI.X.SX32 R63, R33, R92, 0x1, P6 ;  /* 0x0000005c213f7211 */ /* 0x001fc600030f0eff */
[----:B------:R0:W-:Y:S04]  /*23ec0*/  STL [R1+0x1038], R30 ;  /* 0x0010381e01007387 */ /* 0x0001e80000100800 */
[----:B------:R-:W4:Y:S04]  /*23ed0*/  LDL.LU R83, [R1+0x1b50] ;  /* 0x001b500001537983 */ /* 0x000f280000300800 */
[----:B------:R0:W-:Y:S01]  /*23ee0*/  STL [R1+0x1034], R63 ;  /* 0x0010343f01007387 */ /* 0x0001e20000100800 */
[----:B------:R-:W-:-:S03]  /*23ef0*/  ISETP.GT.U32.AND P6, PT, R90, R80, PT ;  /* 0x000000505a00720c */ /* 0x000fc60003fc4070 */
[----:B------:R-:W4:Y:S01]  /*23f00*/  LDL.LU R33, [R1+0x7d4] ;  /* 0x0007d40001217983 */ /* 0x000f220000300800 */
[----:B-1----:R-:W-:-:S03]  /*23f10*/  @P0 IMAD.MOV.U32 R86, RZ, RZ, R30 ;  /* 0x000000ffff560224 */ /* 0x002fc600078e001e */
[----:B------:R-:W4:Y:S01]  /*23f20*/  LDL.LU R51, [R1+0x1b4c] ;  /* 0x001b4c0001337983 */ /* 0x000f220000300800 */
[----:B0-----:R-:W-:-:S04]  /*23f30*/  IMAD.MOV.U32 R30, RZ, RZ, R39 ;  /* 0x000000ffff1e7224 */ /* 0x001fc800078e0027 */
[----:B------:R-:W-:Y:S02]  /*23f40*/  @!P2 IMAD.MOV R30, RZ, RZ, -R30 ;  /* 0x000000ffff1ea224 */ /* 0x000fe400078e0a1e */
[----:B------:R-:W-:-:S03]  /*23f50*/  @!P6 IMAD.IADD R80, R80, 0x1, -R90 ;  /* 0x000000015050e824 */ /* 0x000fc600078e0a5a */
[C---:B------:R-:W-:Y:S02]  /*23f60*/  SEL R30, R2.reuse, R30, !P3 ;  /* 0x0000001e021e7207 */ /* 0x040fe40005800000 */
[----:B------:R-:W-:Y:S02]  /*23f70*/  @P0 MOV R87, R63 ;  /* 0x0000003f00570202 */ /* 0x000fe40000000f00 */
[----:B------:R-:W-:Y:S01]  /*23f80*/  SEL R39, R2, R31, !P3 ;  /* 0x0000001f02277207 */ /* 0x000fe20005800000 */
[----:B------:R-:W-:Y:S01]  /*23f90*/  IMAD R63, R30, UR9, RZ ;  /* 0x000000091e3f7c24 */ /* 0x000fe2000f8e02ff */
[----:B------:R-:W-:Y:S01]  /*23fa0*/  ISETP.GT.U32.AND P2, PT, R90, R48, PT ;  /* 0x000000305a00720c */ /* 0x000fe20003f44070 */
[----:B------:R-:W-:Y:S01]  /*23fb0*/  IMAD.MOV.U32 R30, RZ, RZ, R18 ;  /* 0x000000ffff1e7224 */ /* 0x000fe200078e0012 */
[----:B------:R0:W4:Y:S01]  /*23fc0*/  @P0 LDG.E.U16 R64, desc[UR20][R86.64] ;  /* 0x0000001456400981 */ /* 0x000122000c1e1500 */
[----:B------:R-:W-:Y:S01]  /*23fd0*/  IMAD.MOV.U32 R31, RZ, RZ, R80 ;  /* 0x000000ffff1f7224 */ /* 0x000fe200078e0050 */
[----:B------:R-:W-:Y:S01]  /*23fe0*/  PRMT R70, RZ, 0x7610, R70 ;  /* 0x00007610ff467816 */ /* 0x000fe20000000046 */
[----:B------:R-:W1:Y:S01]  /*23ff0*/  LDCU UR9, c[0x0][0x3b0] ;  /* 0x00007600ff0977ac */ /* 0x000e620008000800 */
[----:B------:R-:W4:Y:S04]  /*24000*/  LDL.LU R18, [R1+0x1b48] ;  /* 0x001b480001127983 */ /* 0x000f280000300800 */
[----:B------:R-:W4:Y:S01]  /*24010*/  LDL R80, [R1+0x1604] ;  /* 0x0016040001507983 */ /* 0x000f220000100800 */
[----:B0-----:R-:W-:Y:S01]  /*24020*/  IMAD R86, R39, UR7, RZ ;  /* 0x0000000727567c24 */ /* 0x001fe2000f8e02ff */
[----:B------:R-:W0:Y:S01]  /*24030*/  LDCU UR7, c[0x0][0x3b0] ;  /* 0x00007600ff0777ac */ /* 0x000e220008000800 */
[----:B------:R-:W-:-:S02]  /*24040*/  @!P5 IMAD.MOV R31, RZ, RZ, -R31 ;  /* 0x000000ffff1fd224 */ /* 0x000fc400078e0a1f */
[----:B------:R-:W-:Y:S01]  /*24050*/  @!P2 IMAD.IADD R48, R48, 0x1, -R90 ;  /* 0x000000013030a824 */ /* 0x000fe200078e0a5a */
[----:B------:R-:W-:-:S04]  /*24060*/  LEA R39, P2, R63, R91, 0x1 ;  /* 0x0000005b3f277211 */ /* 0x000fc800078408ff */
[----:B------:R-:W-:Y:S02]  /*24070*/  LEA.HI.X.SX32 R63, R63, R92, 0x1, P2 ;  /* 0x0000005c3f3f7211 */ /* 0x000fe400010f0eff */
[----:B------:R-:W-:Y:S02]  /*24080*/  SEL R31, R2, R31, !P3 ;  /* 0x0000001f021f7207 */ /* 0x000fe40005800000 */
[----:B--2---:R-:W-:Y:S02]  /*24090*/  ISETP.GE.AND P6, PT, R68, RZ, PT ;  /* 0x000000ff4400720c */ /* 0x004fe40003fc6270 */
[----:B------:R-:W-:-:S04]  /*240a0*/  LEA R68, P5, R86, R91, 0x1 ;  /* 0x0000005b56447211 */ /* 0x000fc800078a08ff */
[----:B------:R-:W-:Y:S01]  /*240b0*/  LEA.HI.X.SX32 R86, R86, R92, 0x1, P5 ;  /* 0x0000005c56567211 */ /* 0x000fe200028f0eff */
[----:B------:R-:W-:Y:S04]  /*240c0*/  STL [R1+0x1040], R68 ;  /* 0x0010404401007387 */ /* 0x000fe80000100800 */
[----:B------:R-:W-:Y:S01]  /*240d0*/  STL [R1+0x1048], R39 ;  /* 0x0010482701007387 */ /* 0x000fe20000100800 */
[----:B------:R-:W-:-:S03]  /*240e0*/  @P0 IMAD.MOV.U32 R87, RZ, RZ, R86 ;  /* 0x000000ffff570224 */ /* 0x000fc600078e0056 */
[----:B------:R2:W-:Y:S01]  /*240f0*/  STL [R1+0x103c], R86 ;  /* 0x00103c5601007387 */ /* 0x0005e20000100800 */
[----:B------:R-:W-:Y:S01]  /*24100*/  @!P6 IMAD.MOV R30, RZ, RZ, -R30 ;  /* 0x000000ffff1ee224 */ /* 0x000fe200078e0a1e */
[C---:B---3--:R-:W-:Y:S01]  /*24110*/  ISETP.GT.U32.AND P4, PT, R90.reuse, R62, PT ;  /* 0x0000003e5a00720c */ /* 0x048fe20003f84070 */
[----:B--2---:R-:W-:Y:S01]  /*24120*/  @P0 IMAD.MOV.U32 R86, RZ, RZ, R68 ;  /* 0x000000ffff560224 */ /* 0x004fe200078e0044 */
[----:B----4-:R-:W-:Y:S02]  /*24130*/  PRMT R83, RZ, 0x7610, R83 ;  /* 0x00007610ff537816 */ /* 0x010fe40000000053 */
[----:B------:R-:W-:-:S04]  /*24140*/  ISETP.GT.U32.AND P6, PT, R90, R48, PT ;  /* 0x000000305a00720c */ /* 0x000fc80003fc4070 */
[----:B------:R2:W3:Y:S01]  /*24150*/  @P0 LDG.E.U16 R83, desc[UR20][R86.64] ;  /* 0x0000001456530981 */ /* 0x0004e2000c1e1500 */
[----:B------:R-:W-:Y:S02]  /*24160*/  SEL R30, R2, R30, !P3 ;  /* 0x0000001e021e7207 */ /* 0x000fe40005800000 */
[----:B------:R-:W-:Y:S01]  /*24170*/  PRMT R51, RZ, 0x7610, R51 ;  /* 0x00007610ff337816 */ /* 0x000fe20000000033 */
[----:B--2---:R-:W-:Y:S02]  /*24180*/  @P0 IMAD.MOV.U32 R86, RZ, RZ, R39 ;  /* 0x000000ffff560224 */ /* 0x004fe400078e0027 */
[----:B------:R-:W-:-:S05]  /*24190*/  @P0 IMAD.MOV.U32 R87, RZ, RZ, R63 ;  /* 0x000000ffff570224 */ /* 0x000fca00078e003f */
[----:B------:R2:W4:Y:S01]  /*241a0*/  @P0 LDG.E.U16 R51, desc[UR20][R86.64] ;  /* 0x0000001456330981 */ /* 0x000522000c1e1500 */
[--C-:B------:R-:W-:Y:S02]  /*241b0*/  @!P4 IMAD.IADD R62, R62, 0x1, -R90.reuse ;  /* 0x000000013e3ec824 */ /* 0x100fe400078e0a5a */
[----:B------:R-:W-:Y:S02]  /*241c0*/  @!P6 IMAD.IADD R48, R48, 0x1, -R90 ;  /* 0x000000013030e824 */ /* 0x000fe400078e0a5a */
[----:B--2---:R-:W-:Y:S01]  /*241d0*/  IMAD R87, R31, UR10, RZ ;  /* 0x0000000a1f577c24 */ /* 0x004fe2000f8e02ff */
[----:B------:R2:W-:Y:S01]  /*241e0*/  STL [R1+0x1044], R63 ;  /* 0x0010443f01007387 */ /* 0x0005e20000100800 */
[----:B------:R-:W-:Y:S01]  /*241f0*/  IMAD R31, R30, UR11, RZ ;  /* 0x0000000b1e1f7c24 */ /* 0x000fe2000f8e02ff */
[----:B------:R-:W-:Y:S01]  /*24200*/  ISETP.GT.U32.AND P5, PT, R90, R33, PT ;  /* 0x000000215a00720c */ /* 0x000fe20003fa4070 */
[----:B------:R-:W0:Y:S01]  /*24210*/  LDCU UR10, c[0x0][0x3b0] ;  /* 0x00007600ff0a77ac */ /* 0x000e220008000800 */
[-C--:B------:R-:W-:Y:S01]  /*24220*/  LEA R86, P4, R87, R91.reuse, 0x1 ;  /* 0x0000005b57567211 */ /* 0x080fe200078808ff */
[----:B------:R-:W3:Y:S01]  /*24230*/  LDL.LU R39, [R1+0x7dc] ;  /* 0x0007dc0001277983 */ /* 0x000ee20000300800 */
[----:B------:R-:W-:Y:S01]  /*24240*/  LEA R30, P6, R31, R91, 0x1 ;  /* 0x0000005b1f1e7211 */ /* 0x000fe200078c08ff */
[----:B------:R-:W0:Y:S01]  /*24250*/  LDCU UR11, c[0x0][0x3b0] ;  /* 0x00007600ff0b77ac */ /* 0x000e220008000800 */
[----:B------:R-:W-:Y:S01]  /*24260*/  LEA.HI.X.SX32 R87, R87, R92, 0x1, P4 ;  /* 0x0000005c57577211 */ /* 0x000fe200020f0eff */
[----:B------:R-:W3:Y:S01]  /*24270*/  LDL R68, [R1+0x1608] ;  /* 0x0016080001447983 */ /* 0x000ee20000100800 */
[----:B------:R-:W-:-:S03]  /*24280*/  ISETP.GE.AND P4, PT, R80, RZ, PT ;  /* 0x000000ff5000720c */ /* 0x000fc60003f86270 */
[----:B--2---:R-:W2:Y:S04]  /*24290*/  LDL R63, [R1+0x15fc] ;  /* 0x0015fc00013f7983 */ /* 0x004ea80000100800 */
[----:B------:R-:W-:Y:S04]  /*242a0*/  STL [R1+0x1050], R86 ;  /* 0x0010505601007387 */ /* 0x000fe80000100800 */
[----:B------:R-:W-:Y:S04]  /*242b0*/  STL [R1+0x1078], R30 ;  /* 0x0010781e01007387 */ /* 0x000fe80000100800 */
[----:B------:R-:W-:Y:S04]  /*242c0*/  STL [R1+0x104c], R87 ;  /* 0x00104c5701007387 */ /* 0x000fe80000100800 */
[----:B------:R-:W2:Y:S01]  /*242d0*/  LDL.LU R80, [R1+0x1b44] ;  /* 0x001b440001507983 */ /* 0x000ea20000300800 */
[----:B------:R-:W-:Y:S01]  /*242e0*/  @!P5 IMAD.IADD R33, R33, 0x1, -R90 ;  /* 0x000000012121d824 */ /* 0x000fe200078e0a5a */
[----:B------:R-:W-:-:S02]  /*242f0*/  ISETP.GT.U32.AND P5, PT, R90, R62, PT ;  /* 0x0000003e5a00720c */ /* 0x000fc40003fa4070 */
[----:B------:R-:W-:-:S05]  /*24300*/  LEA.HI.X.SX32 R31, R31, R92, 0x1, P6 ;  /* 0x0000005c1f1f7211 */ /* 0x000fca00030f0eff */
[----:B------:R0:W-:Y:S04]  /*24310*/  STL [R1+0x1074], R31 ;  /* 0x0010741f01007387 */ /* 0x0001e80000100800 */
[----:B------:R0:W3:Y:S02]  /*24320*/  @P0 LDG.E.U16 R70, desc[UR20][R30.64] ;  /* 0x000000141e460981 */ /* 0x0000e4000c1e1500 */
[----:B------:R-:W-:Y:S02]  /*24330*/  @!P5 IMAD.IADD R62, R62, 0x1, -R90 ;  /* 0x000000013e3ed824 */ /* 0x000fe400078e0a5a */
[----:B0-----:R-:W-:Y:S02]  /*24340*/  IMAD.MOV.U32 R31, RZ, RZ, R48 ;  /* 0x000000ffff1f7224 */ /* 0x001fe400078e0030 */
[----:B------:R-:W-:Y:S01]  /*24350*/  IMAD.MOV.U32 R30, RZ, RZ, R62 ;  /* 0x000000ffff1e7224 */ /* 0x000fe200078e003e */
[C---:B------:R-:W-:Y:S01]  /*24360*/  ISETP.GT.U32.AND P2, PT, R90.reuse, R19, PT ;  /* 0x000000135a00720c */ /* 0x040fe20003f44070 */
[----:B------:R-:W-:Y:S01]  /*24370*/  @!P4 IMAD.MOV R31, RZ, RZ, -R31 ;  /* 0x000000ffff1fc224 */ /* 0x000fe200078e0a1f */
[----:B------:R-:W-:-:S02]  /*24380*/  ISETP.GT.U32.AND P5, PT, R90, R33, PT ;  /* 0x000000215a00720c */ /* 0x000fc40003fa4070 */
[----:B------:R-:W-:-:S09]  /*24390*/  PRMT R18, RZ, 0x7610, R18 ;  /* 0x00007610ff127816 */ /* 0x000fd20000000012 */
[----:B------:R-:W-:Y:S01]  /*243a0*/  @!P2 IMAD.IADD R19, R19, 0x1, -R90 ;  /* 0x000000011313a824 */ /* 0x000fe200078e0a5a */
[----:B--2---:R-:W-:Y:S01]  /*243b0*/  ISETP.GE.AND P6, PT, R80, RZ, PT ;  /* 0x000000ff5000720c */ /* 0x004fe20003fc6270 */
[----:B------:R0:W2:Y:S04]  /*243c0*/  @P0 LDG.E.U16 R18, desc[UR20][R86.64] ;  /* 0x0000001456120981 */ /* 0x0000a8000c1e1500 */
[----:B------:R-:W2:Y:S04]  /*243d0*/  LDL.LU R80, [R1+0x1b40] ;  /* 0x001b400001507983 */ /* 0x000ea80000300800 */
[----:B------:R-:W4:Y:S04]  /*243e0*/  LDL.LU R48, [R1+0x1b3c] ;  /* 0x001b3c0001307983 */ /* 0x000f280000300800 */
[----:B------:R-:W4:Y:S01]  /*243f0*/  LDL R62, [R1+0x160c] ;  /* 0x00160c00013e7983 */ /* 0x000f220000100800 */
[C---:B------:R-:W-:Y:S01]  /*24400*/  ISETP.GT.U32.AND P2, PT, R90.reuse, R19, PT ;  /* 0x000000135a00720c */ /* 0x040fe20003f44070 */
[----:B------:R-:W-:Y:S01]  /*24410*/  @!P6 IMAD.MOV R30, RZ, RZ, -R30 ;  /* 0x000000ffff1ee224 */ /* 0x000fe200078e0a1e */
[----:B---3--:R-:W-:-:S02]  /*24420*/  ISETP.GT.U32.AND P4, PT, R90, R39, PT ;  /* 0x000000275a00720c */ /* 0x008fc40003f84070 */
[C---:B------:R-:W-:Y:S02]  /*24430*/  SEL R31, R2.reuse, R31, !P3 ;  /* 0x0000001f021f7207 */ /* 0x040fe40005800000 */
[----:B------:R-:W-:-:S03]  /*24440*/  SEL R30, R2, R30, !P3 ;  /* 0x0000001e021e7207 */ /* 0x000fc60005800000 */
[----:B0-----:R-:W-:Y:S01]  /*24450*/  IMAD R86, R31, UR7, RZ ;  /* 0x000000071f567c24 */ /* 0x001fe2000f8e02ff */
[----:B------:R-:W-:Y:S01]  /*24460*/  ISETP.GE.AND P6, PT, R63, RZ, PT ;  /* 0x000000ff3f00720c */ /* 0x000fe20003fc6270 */
[--C-:B------:R-:W-:Y:S01]  /*24470*/  @!P5 IMAD.IADD R33, R33, 0x1, -R90.reuse ;  /* 0x000000012121d824 */ /* 0x100fe200078e0a5a */
[----:B------:R-:W0:Y:S01]  /*24480*/  LDCU UR7, c[0x0][0x3b0] ;  /* 0x00007600ff0777ac */ /* 0x000e220008000800 */
[----:B-1----:R-:W-:Y:S02]  /*24490*/  IMAD R63, R30, UR9, RZ ;  /* 0x000000091e3f7c24 */ /* 0x002fe4000f8e02ff */
[--C-:B------:R-:W-:Y:S01]  /*244a0*/  @!P2 IMAD.IADD R19, R19, 0x1, -R90.reuse ;  /* 0x000000011313a824 */ /* 0x100fe200078e0a5a */
[CC--:B------:R-:W-:Y:S01]  /*244b0*/  LEA R30, P2, R86.reuse, R91.reuse, 0x1 ;  /* 0x0000005b561e7211 */ /* 0x0c0fe200078408ff */
[----:B------:R-:W-:Y:S02]  /*244c0*/  IMAD.MOV.U32 R31, RZ, RZ, R33 ;  /* 0x000000ffff1f7224 */ /* 0x000fe400078e0021 */
[----:B------:R-:W-:Y:S01]  /*244d0*/  @!P4 IMAD.IADD R39, R39, 0x1, -R90 ;  /* 0x000000012727c824 */ /* 0x000fe200078e0a5a */
[----:B------:R-:W-:Y:S01]  /*244e0*/  LEA R33, P4, R63, R91, 0x1 ;  /* 0x0000005b3f217211 */ /* 0x000fe200078808ff */
[----:B------:R-:W1:Y:S01]  /*244f0*/  LDCU UR9, c[0x0][0x3b0] ;  /* 0x00007600ff0977ac */ /* 0x000e620008000800 */
[----:B------:R-:W-:-:S02]  /*24500*/  LEA.HI.X.SX32 R86, R86, R92, 0x1, P2 ;  /* 0x0000005c56567211 */ /* 0x000fc400010f0eff */
[----:B------:R-:W-:Y:S02]  /*24510*/  ISETP.GE.AND P5, PT, R68, RZ, PT ;  /* 0x000000ff4400720c */ /* 0x000fe40003fa6270 */
[----:B------:R-:W3:Y:S01]  /*24520*/  LDL.LU R68, [R1+0x7e8] ;  /* 0x0007e80001447983 */ /* 0x000ee20000300800 */
[----:B------:R-:W-:-:S03]  /*24530*/  @P0 IMAD.MOV.U32 R87, RZ, RZ, R86 ;  /* 0x000000ffff570224 */ /* 0x000fc600078e0056 */
[----:B------:R-:W-:Y:S04]  /*24540*/  STL [R1+0x1080], R30 ;  /* 0x0010801e01007387 */ /* 0x000fe80000100800 */
[----:B------:R-:W-:Y:S04]  /*24550*/  STL [R1+0x1088], R33 ;  /* 0x0010882101007387 */ /* 0x000fe80000100800 */
[----:B------:R0:W-:Y:S01]  /*24560*/  STL [R1+0x107c], R86 ;  /* 0x00107c5601007387 */ /* 0x0001e20000100800 */
[----:B------:R-:W-:Y:S02]  /*24570*/  @!P6 IMAD.MOV R31, RZ, RZ, -R31 ;  /* 0x000000ffff1fe224 */ /* 0x000fe400078e0a1f */
[----:B0-----:R-:W-:-:S02]  /*24580*/  @P0 IMAD.MOV.U32 R86, RZ, RZ, R30 ;  /* 0x000000ffff560224 */ /* 0x001fc400078e001e */
[----:B------:R-:W-:Y:S02]  /*24590*/  IMAD.MOV.U32 R30, RZ, RZ, R19 ;  /* 0x000000ffff1e7224 */ /* 0x000fe400078e0013 */
[----:B------:R-:W3:Y:S01]  /*245a0*/  LDL.LU R19, [R1+0x1b38] ;  /* 0x001b380001137983 */ /* 0x000ee20000300800 */
[----:B------:R-:W-:Y:S02]  /*245b0*/  ISETP.GT.U32.AND P2, PT, R90, R49, PT ;  /* 0x000000315a00720c */ /* 0x000fe40003f44070 */
[----:B------:R-:W-:Y:S02]  /*245c0*/  SEL R31, R2, R31, !P3 ;  /* 0x0000001f021f7207 */ /* 0x000fe40005800000 */
[----:B------:R-:W-:-:S03]  /*245d0*/  LEA.HI.X.SX32 R63, R63, R92, 0x1, P4 ;  /* 0x0000005c3f3f7211 */ /* 0x000fc600020f0eff */
[----:B------:R-:W-:Y:S01]  /*245e0*/  IMAD R31, R31, UR10, RZ ;  /* 0x0000000a1f1f7c24 */ /* 0x000fe2000f8e02ff */
[----:B--2---:R-:W-:Y:S01]  /*245f0*/  PRMT R80, RZ, 0x7610, R80 ;  /* 0x00007610ff507816 */ /* 0x004fe20000000050 */
[----:B------:R0:W-:Y:S04]  /*24600*/  STL [R1+0x1084], R63 ;  /* 0x0010843f01007387 */ /* 0x0001e80000100800 */
[----:B------:R-:W-:Y:S01]  /*24610*/  @!P2 IMAD.IADD R49, R49, 0x1, -R90 ;  /* 0x000000013131a824 */ /* 0x000fe200078e0a5a */
[----:B------:R-:W-:Y:S01]  /*24620*/  ISETP.GT.U32.AND P6, PT, R90, R39, PT ;  /* 0x000000275a00720c */ /* 0x000fe20003fc4070 */
[----:B------:R-:W-:Y:S01]  /*24630*/  @!P5 IMAD.MOV R30, RZ, RZ, -R30 ;  /* 0x000000ffff1ed224 */ /* 0x000fe200078e0a1e */
[----:B----4-:R-:W-:Y:S01]  /*24640*/  PRMT R48, RZ, 0x7610, R48 ;  /* 0x00007610ff307816 */ /* 0x010fe20000000030 */
[----:B------:R2:W4:Y:S01]  /*24650*/  @P0 LDG.E.U16 R80, desc[UR20][R86.64] ;  /* 0x0000001456500981 */ /* 0x000522000c1e1500 */
[----:B------:R-:W1:Y:S01]  /*24660*/  LDCU UR10, c[0x0][0x3b0] ;  /* 0x00007600ff0a77ac */ /* 0x000e620008000800 */
[----:B------:R-:W-:Y:S01]  /*24670*/  ISETP.GE.AND P4, PT, R62, RZ, PT ;  /* 0x000000ff3e00720c */ /* 0x000fe20003f86270 */
[----:B--2---:R-:W-:Y:S01]  /*24680*/  @P0 IMAD.MOV.U32 R87, RZ, RZ, R63 ;  /* 0x000000ffff570224 */ /* 0x004fe200078e003f */
[----:B0-----:R-:W-:-:S05]  /*24690*/  LEA R63, P2, R31, R91, 0x1 ;  /* 0x0000005b1f3f7211 */ /* 0x001fca00078408ff */
[----:B------:R-:W-:Y:S04]  /*246a0*/  STL [R1+0x1090], R63 ;  /* 0x0010903f01007387 */ /* 0x000fe80000100800 */
[----:B------:R-:W2:Y:S01]  /*246b0*/  LDL R62, [R1+0x15c0] ;  /* 0x0015c000013e7983 */ /* 0x000ea20000100800 */
[----:B------:R-:W-:Y:S01]  /*246c0*/  @P0 IMAD.MOV.U32 R86, RZ, RZ, R33 ;  /* 0x000000ffff560224 */ /* 0x000fe200078e0021 */
[----:B------:R-:W-:Y:S01]  /*246d0*/  SEL R33, R2, R30, !P3 ;  /* 0x0000001e02217207 */ /* 0x000fe20005800000 */
[----:B------:R-:W-:Y:S01]  /*246e0*/  @!P6 IMAD.IADD R39, R39, 0x1, -R90 ;  /* 0x000000012727e824 */ /* 0x000fe200078e0a5a */
[C---:B------:R-:W-:Y:S02]  /*246f0*/  ISETP.GT.U32.AND P5, PT, R90.reuse, R49, PT ;  /* 0x000000315a00720c */ /* 0x040fe40003fa4070 */
[----:B------:R0:W4:Y:S01]  /*24700*/  @P0 LDG.E.U16 R48, desc[UR20][R86.64] ;  /* 0x0000001456300981 */ /* 0x000122000c1e1500 */
[----:B------:R-:W-:Y:S01]  /*24710*/  IMAD.MOV.U32 R30, RZ, RZ, R39 ;  /* 0x000000ffff1e7224 */ /* 0x000fe200078e0027 */
[C---:B------:R-:W-:Y:S01]  /*24720*/  ISETP.GT.U32.AND P6, PT, R90.reuse, R16, PT ;  /* 0x000000105a00720c */ /* 0x040fe20003fc4070 */
[----:B------:R-:W-:Y:S01]  /*24730*/  IMAD R33, R33, UR11, RZ ;  /* 0x0000000b21217c24 */ /* 0x000fe2000f8e02ff */
[----:B------:R-:W4:Y:S01]  /*24740*/  LDL R39, [R1+0x15c4] ;  /* 0x0015c40001277983 */ /* 0x000f220000100800 */
[----:B------:R-:W-:Y:S01]  /*24750*/  @!P4 IMAD.MOV R30, RZ, RZ, -R30 ;  /* 0x000000ffff1ec224 */ /* 0x000fe200078e0a1e */
[----:B---3--:R-:W-:-:S02]  /*24760*/  ISETP.GT.U32.AND P4, PT, R90, R68, PT ;  /* 0x000000445a00720c */ /* 0x008fc40003f84070 */
[----:B0-----:R-:W-:Y:S02]  /*24770*/  LEA.HI.X.SX32 R86, R31, R92, 0x1, P2 ;  /* 0x0000005c1f567211 */ /* 0x001fe400010f0eff */
[----:B------:R-:W-:-:S03]  /*24780*/  LEA R31, P2, R33, R91, 0x1 ;  /* 0x0000005b211f7211 */ /* 0x000fc600078408ff */
[----:B------:R0:W-:Y:S01]  /*24790*/  STL [R1+0x108c], R86 ;  /* 0x00108c5601007387 */ /* 0x0001e20000100800 */
[----:B------:R-:W-:Y:S01]  /*247a0*/  @P0 IMAD.MOV.U32 R87, RZ, RZ, R86 ;  /* 0x000000ffff570224 */ /* 0x000fe200078e0056 */
[----:B------:R-:W-:Y:S01]  /*247b0*/  LEA.HI.X.SX32 R33, R33, R92, 0x1, P2 ;  /* 0x0000005c21217211 */ /* 0x000fe200010f0eff */
[----:B------:R-:W-:Y:S01]  /*247c0*/  @!P5 IMAD.IADD R49, R49, 0x1, -R90 ;  /* 0x000000013131d824 */ /* 0x000fe200078e0a5a */
[----:B------:R-:W-:Y:S01]  /*247d0*/  STL [R1+0x10b8], R31 ;  /* 0x0010b81f01007387 */ /* 0x000fe20000100800 */
[----:B------:R-:W-:Y:S02]  /*247e0*/  ISETP.GE.AND P2, PT, R81, RZ, PT ;  /* 0x000000ff5100720c */ /* 0x000fe40003f46270 */
[----:B------:R-:W-:Y:S01]  /*247f0*/  SEL R30, R2, R30, !P3 ;  /* 0x0000001e021e7207 */ /* 0x000fe20005800000 */
[----:B------:R-:W3:Y:S01]  /*24800*/  LDL.LU R81, [R1+0x1b34] ;  /* 0x001b340001517983 */ /* 0x000ee20000300800 */
[----:B0-----:R-:W-:Y:S01]  /*24810*/  @P0 IMAD.MOV.U32 R86, RZ, RZ, R63 ;  /* 0x000000ffff560224 */ /* 0x001fe200078e003f */
[----:B------:R-:W-:-:S02]  /*24820*/  PRMT R19, RZ, 0x7610, R19 ;  /* 0x00007610ff137816 */ /* 0x000fc40000000013 */
[----:B------:R0:W-:Y:S01]  /*24830*/  STL [R1+0x10b4], R33 ;  /* 0x0010b42101007387 */ /* 0x0001e20000100800 */
[----:B------:R-:W-:-:S03]  /*24840*/  @!P6 IMAD.IADD R16, R16, 0x1, -R90 ;  /* 0x000000011010e824 */ /* 0x000fc600078e0a5a */
[----:B------:R0:W3:Y:S01]  /*24850*/  @P0 LDG.E.U16 R19, desc[UR20][R86.64] ;  /* 0x0000001456130981 */ /* 0x0000e2000c1e1500 */
[--C-:B------:R-:W-:Y:S01]  /*24860*/  @!P4 IMAD.IADD R68, R68, 0x1, -R90.reuse ;  /* 0x000000014444c824 */ /* 0x100fe200078e0a5a */
[----:B------:R-:W-:Y:S01]  /*24870*/  ISETP.GT.U32.AND P4, PT, R90, R16, PT ;  /* 0x000000105a00720c */ /* 0x000fe20003f84070 */
[----:B0-----:R-:W-:Y:S02]  /*24880*/  @P0 IMAD.MOV.U32 R87, RZ, RZ, R33 ;  /* 0x000000ffff570224 */ /* 0x001fe400078e0021 */
[----:B------:R-:W-:Y:S01]  /*24890*/  IMAD R33, R30, UR7, RZ ;  /* 0x000000071e217c24 */ /* 0x000fe2000f8e02ff */
[----:B------:R-:W-:Y:S01]  /*248a0*/  MOV R30, R49 ;  /* 0x00000031001e7202 */ /* 0x000fe20000000f00 */
[----:B------:R-:W-:Y:S01]  /*248b0*/  @P0 IMAD.MOV.U32 R86, RZ, RZ, R31 ;  /* 0x000000ffff560224 */ /* 0x000fe200078e001f */
[----:B------:R-:W3:Y:S07]  /*248c0*/  LDL.LU R49, [R1+0x1b30] ;  /* 0x001b300001317983 */ /* 0x000eee0000300800 */
[----:B------:R-:W-:Y:S01]  /*248d0*/  @!P4 IMAD.IADD R16, R16, 0x1, -R90 ;  /* 0x000000011010c824 */ /* 0x000fe200078e0a5a */
[C---:B------:R-:W-:Y:S01]  /*248e0*/  LEA R31, P5, R33.reuse, R91, 0x1 ;  /* 0x0000005b211f7211 */ /* 0x040fe200078a08ff */
[----:B------:R-:W0:Y:S03]  /*248f0*/  LDCU UR7, c[0x0][0x3b0] ;  /* 0x00007600ff0777ac */ /* 0x000e260008000800 */
[----:B------:R-:W-:Y:S01]  /*24900*/  LEA.HI.X.SX32 R33, R33, R92, 0x1, P5 ;  /* 0x0000005c21217211 */ /* 0x000fe200028f0eff */
[----:B------:R0:W-:Y:S04]  /*24910*/  STL [R1+0x10c0], R31 ;  /* 0x0010c01f01007387 */ /* 0x0001e80000100800 */
[----:B------:R0:W-:Y:S01]  /*24920*/  STL [R1+0x10bc], R33 ;  /* 0x0010bc2101007387 */ /* 0x0001e20000100800 */
[----:B--2---:R-:W-:Y:S01]  /*24930*/  ISETP.GE.AND P5, PT, R62, RZ, PT ;  /* 0x000000ff3e00720c */ /* 0x004fe20003fa6270 */
[----:B------:R-:W-:-:S02]  /*24940*/  @P0 IMAD.MOV.U32 R62, RZ, RZ, R31 ;  /* 0x000000ffff3e0224 */ /* 0x000fc400078e001f */
[----:B0-----:R-:W-:Y:S02]  /*24950*/  IMAD.MOV.U32 R31, RZ, RZ, R16 ;  /* 0x000000ffff1f7224 */ /* 0x001fe400078e0010 */
[----:B------:R-:W2:Y:S01]  /*24960*/  LDL.LU R16, [R1+0x1b2c] ;  /* 0x001b2c0001107983 */ /* 0x000ea20000300800 */
[----:B------:R-:W-:Y:S01]  /*24970*/  @!P2 IMAD.MOV R30, RZ, RZ, -R30 ;  /* 0x000000ffff1ea224 */ /* 0x000fe200078e0a1e */
[C---:B------:R-:W-:Y:S02]  /*24980*/  ISETP.GT.U32.AND P6, PT, R90.reuse, R68, PT ;  /* 0x000000445a00720c */ /* 0x040fe40003fc4070 */
[----:B------:R-:W-:Y:S02]  /*24990*/  ISETP.GT.U32.AND P2, PT, R90, R78, PT ;  /* 0x0000004e5a00720c */ /* 0x000fe40003f44070 */
[----:B------:R-:W-:Y:S01]  /*249a0*/  SEL R30, R2, R30, !P3 ;  /* 0x0000001e021e7207 */ /* 0x000fe20005800000 */
[----:B------:R-:W-:-:S04]  /*249b0*/  @P0 IMAD.MOV.U32 R63, RZ, RZ, R33 ;  /* 0x000000ffff3f0224 */ /* 0x000fc800078e0021 */
[----:B-1----:R-:W-:Y:S01]  /*249c0*/  IMAD R30, R30, UR9, RZ ;  /* 0x000000091e1e7c24 */ /* 0x002fe2000f8e02ff */
[----:B----4-:R-:W-:Y:S01]  /*249d0*/  ISETP.GE.AND P4, PT, R39, RZ, PT ;  /* 0x000000ff2700720c */ /* 0x010fe20003f86270 */
[----:B------:R-:W-:Y:S02]  /*249e0*/  @!P5 IMAD.MOV R31, RZ, RZ, -R31 ;  /* 0x000000ffff1fd224 */ /* 0x000fe400078e0a1f */
[--C-:B------:R-:W-:Y:S01]  /*249f0*/  @!P6 IMAD.IADD R68, R68, 0x1, -R90.reuse ;  /* 0x000000014444e824 */ /* 0x100fe200078e0a5a */
[----:B------:R-:W-:Y:S01]  /*24a00*/  LEA R33, P6, R30, R91, 0x1 ;  /* 0x0000005b1e217211 */ /* 0x000fe200078c08ff */
[----:B------:R-:W-:Y:S01]  /*24a10*/  @!P2 IMAD.IADD R78, R78, 0x1, -R90 ;  /* 0x000000014e4ea824 */ /* 0x000fe200078e0a5a */
[----:B------:R-:W0:Y:S02]  /*24a20*/  LDCU UR9, c[0x0][0x3b0] ;  /* 0x00007600ff0977ac */ /* 0x000e240008000800 */
[----:B------:R-:W-:Y:S02]  /*24a30*/  LEA.HI.X.SX32 R39, R30, R92, 0x1, P6 ;  /* 0x0000005c1e277211 */ /* 0x000fe400030f0eff */
[C---:B------:R-:W-:Y:S01]  /*24a40*/  ISETP.GT.U32.AND P6, PT, R90.reuse, R78, PT ;  /* 0x0000004e5a00720c */ /* 0x040fe20003fc4070 */
[----:B------:R-:W-:Y:S01]  /*24a50*/  IMAD.MOV.U32 R30, RZ, RZ, R68 ;  /* 0x000000ffff1e7224 */ /* 0x000fe200078e0044 */
[----:B------:R-:W-:-:S02]  /*24a60*/  ISETP.GT.U32.AND P2, PT, R90, R46, PT ;  /* 0x0000002e5a00720c */ /* 0x000fc40003f44070 */
[----:B---3--:R-:W-:Y:S01]  /*24a70*/  PRMT R81, RZ, 0x7610, R81 ;  /* 0x00007610ff517816 */ /* 0x008fe20000000051 */
[----:B------:R-:W-:Y:S01]  /*24a80*/  @!P4 IMAD.MOV R30, RZ, RZ, -R30 ;  /* 0x000000ffff1ec224 */ /* 0x000fe200078e0a1e */
[----:B------:R-:W-:Y:S02]  /*24a90*/  ISETP.GT.U32.AND P5, PT, R90, R17, PT ;  /* 0x000000115a00720c */ /* 0x000fe40003fa4070 */
[----:B------:R-:W-:Y:S02]  /*24aa0*/  ISETP.GE.AND P4, PT, R79, RZ, PT ;  /* 0x000000ff4f00720c */ /* 0x000fe40003f86270 */
[----:B------:R1:W3:Y:S01]  /*24ab0*/  @P0 LDG.E.U16 R81, desc[UR20][R62.64] ;  /* 0x000000143e510981 */ /* 0x0002e2000c1e1500 */
[C---:B------:R-:W-:Y:S02]  /*24ac0*/  SEL R31, R2.reuse, R31, !P3 ;  /* 0x0000001f021f7207 */ /* 0x040fe40005800000 */
[----:B------:R-:W-:Y:S01]  /*24ad0*/  SEL R30, R2, R30, !P3 ;  /* 0x0000001e021e7207 */ /* 0x000fe20005800000 */
[----:B------:R-:W-:Y:S01]  /*24ae0*/  @!P6 IMAD.IADD R78, R78, 0x1, -R90 ;  /* 0x000000014e4ee824 */ /* 0x000fe200078e0a5a */
[----:B------:R4:W-:Y:S01]  /*24af0*/  STL [R1+0x10c8], R33 ;  /* 0x0010c82101007387 */ /* 0x0009e20000100800 */
[----:B-1----:R-:W-:-:S02]  /*24b00*/  @P0 IMAD.MOV.U32 R62, RZ, RZ, R33 ;  /* 0x000000ffff3e0224 */ /* 0x002fc400078e0021 */
[----:B------:R-:W-:Y:S01]  /*24b10*/  @P0 IMAD.MOV.U32 R63, RZ, RZ, R39 ;  /* 0x000000ffff3f0224 */ /* 0x000fe200078e0027 */
[----:B------:R-:W-:Y:S01]  /*24b20*/  PRMT R49, RZ, 0x7610, R49 ;  /* 0x00007610ff317816 */ /* 0x000fe20000000031 */
[----:B------:R-:W-:Y:S01]  /*24b30*/  @!P2 IMAD.IADD R46, R46, 0x1, -R90 ;  /* 0x000000012e2ea824 */ /* 0x000fe200078e0a5a */
[----:B------:R1:W-:Y:S01]  /*24b40*/  STL [R1+0x10c4], R39 ;  /* 0x0010c42701007387 */ /* 0x0003e20000100800 */
[----:B----4-:R-:W-:Y:S01]  /*24b50*/  IMAD R33, R30, UR10, RZ ;  /* 0x0000000a1e217c24 */ /* 0x010fe2000f8e02ff */
[----:B------:R-:W-:Y:S02]  /*24b60*/  PRMT R67, RZ, 0x7610, R67 ;  /* 0x00007610ff437816 */ /* 0x000fe40000000043 */
[----:B------:R4:W3:Y:S01]  /*24b70*/  @P0 LDG.E.U16 R49, desc[UR20][R62.64] ;  /* 0x000000143e310981 */ /* 0x0008e2000c1e1500 */
[----:B------:R-:W-:Y:S02]  /*24b80*/  IMAD.MOV.U32 R30, RZ, RZ, R78 ;  /* 0x000000ffff1e7224 */ /* 0x000fe400078e004e */
[----:B------:R-:W-:Y:S01]  /*24b90*/  @!P5 IMAD.IADD R17, R17, 0x1, -R90 ;  /* 0x000000011111d824 */ /* 0x000fe200078e0a5a */
[----:B------:R-:W3:Y:S01]  /*24ba0*/  LDL.LU R79, [R1+0x1b28] ;  /* 0x001b2800014f7983 */ /* 0x000ee20000300800 */
[----:B------:R-:W-:Y:S01]  /*24bb0*/  ISETP.GT.U32.AND P2, PT, R90, R46, PT ;  /* 0x0000002e5a00720c */ /* 0x000fe20003f44070 */
[----:B------:R-:W0:Y:S02]  /*24bc0*/  LDCU UR10, c[0x0][0x3b0] ;  /* 0x00007600ff0a77ac */ /* 0x000e240008000800 */
[----:B------:R-:W3:Y:S01]  /*24bd0*/  LDL.LU R78, [R1+0x1b24] ;  /* 0x001b2400014e7983 */ /* 0x000ee20000300800 */
[----:B----4-:R-:W-:-:S02]  /*24be0*/  IMAD R62, R31, UR7, RZ ;  /* 0x000000071f3e7c24 */ /* 0x010fc4000f8e02ff */
[----:B------:R-:W-:Y:S01]  /*24bf0*/  @!P4 IMAD.MOV R30, RZ, RZ, -R30 ;  /* 0x000000ffff1ec224 */ /* 0x000fe200078e0a1e */
[----:B------:R-:W-:Y:S01]  /*24c00*/  ISETP.GT.U32.AND P4, PT, R90, R17, PT ;  /* 0x000000115a00720c */ /* 0x000fe20003f84070 */
[----:B------:R-:W4:Y:S01]  /*24c10*/  LDCU UR7, c[0x0][0x3b0] ;  /* 0x00007600ff0777ac */ /* 0x000f220008000800 */
[CC--:B-1----:R-:W-:Y:S02]  /*24c20*/  LEA R39, P6, R62.reuse, R91.reuse, 0x1 ;  /* 0x0000005b3e277211 */ /* 0x0c2fe400078c08ff */
[C---:B------:R-:W-:Y:S02]  /*24c30*/  LEA R31, P5, R33.reuse, R91, 0x1 ;  /* 0x0000005b211f7211 */ /* 0x040fe400078a08ff */
[-C--:B------:R-:W-:Y:S01]  /*24c40*/  LEA.HI.X.SX32 R62, R62, R92.reuse, 0x1, P6 ;  /* 0x0000005c3e3e7211 */ /* 0x080fe200030f0eff */
[----:B------:R-:W-:Y:S01]  /*24c50*/  STL [R1+0x10d0], R39 ;  /* 0x0010d02701007387 */ /* 0x000fe20000100800 */
[----:B------:R-:W-:-:S03]  /*24c60*/  LEA.HI.X.SX32 R33, R33, R92, 0x1, P5 ;  /* 0x0000005c21217211 */ /* 0x000fc600028f0eff */
[----:B------:R-:W-:Y:S01]  /*24c70*/  STL [R1+0x10f8], R31 ;  /* 0x0010f81f01007387 */ /* 0x000fe20000100800 */
[----:B------:R-:W-:-:S03]  /*24c80*/  @P0 IMAD.MOV.U32 R63, RZ, RZ, R62 ;  /* 0x000000ffff3f0224 */ /* 0x000fc600078e003e */
[----:B------:R1:W-:Y:S01]  /*24c90*/  STL [R1+0x10cc], R62 ;  /* 0x0010cc3e01007387 */ /* 0x0003e20000100800 */
[--C-:B------:R-:W-:Y:S01]  /*24ca0*/  @!P2 IMAD.IADD R46, R46, 0x1, -R90.reuse ;  /* 0x000000012e2ea824 */ /* 0x100fe200078e0a5a */
[----:B------:R-:W-:Y:S01]  /*24cb0*/  ISETP.GE.AND P2, PT, R77, RZ, PT ;  /* 0x000000ff4d00720c */ /* 0x000fe20003f46270 */
[----:B------:R-:W-:Y:S01]  /*24cc0*/  @!P4 IMAD.IADD R17, R17, 0x1, -R90 ;  /* 0x000000011111c824 */ /* 0x000fe200078e0a5a */
[----:B------:R0:W-:Y:S01]  /*24cd0*/  STL [R1+0x10f4], R33 ;  /* 0x0010f42101007387 */ /* 0x0001e20000100800 */
[----:B-1----:R-:W-:-:S03]  /*24ce0*/  @P0 IMAD.MOV.U32 R62, RZ, RZ, R39 ;  /* 0x000000ffff3e0224 */ /* 0x002fc600078e0027 */
[----:B------:R-:W4:Y:S01]  /*24cf0*/  LDL.LU R77, [R1+0x1b20] ;  /* 0x001b2000014d7983 */ /* 0x000f220000300800 */
[----:B------:R-:W-:-:S03]  /*24d00*/  ISETP.GE.AND P4, PT, R76, RZ, PT ;  /* 0x000000ff4c00720c */ /* 0x000fc60003f86270 */
[----:B------:R-:W4:Y:S01]  /*24d10*/  LDL.LU R76, [R1+0x1b1c] ;  /* 0x001b1c00014c7983 */ /* 0x000f220000300800 */
[----:B------:R-:W-:Y:S02]  /*24d20*/  ISETP.GT.U32.AND P5, PT, R90, R74, PT ;  /* 0x0000004a5a00720c */ /* 0x000fe40003fa4070 */
[----:B------:R-:W-:-:S05]  /*24d30*/  SEL R30, R2, R30, !P3 ;  /* 0x0000001e021e7207 */ /* 0x000fca0005800000 */
[----:B0-----:R-:W-:Y:S01]  /*24d40*/  IMAD R30, R30, UR9, RZ ;  /* 0x000000091e1e7c24 */ /* 0x001fe2000f8e02ff */
[----:B--2---:R-:W-:-:S05]  /*24d50*/  PRMT R16, RZ, 0x7610, R16 ;  /* 0x00007610ff107816 */ /* 0x004fca0000000010 */
[----:B------:R-:W-:Y:S01]  /*24d60*/  @!P5 IMAD.IADD R74, R74, 0x1, -R90 ;  /* 0x000000014a4ad824 */ /* 0x000fe200078e0a5a */
[----:B------:R-:W-:Y:S01]  /*24d70*/  ISETP.GT.U32.AND P6, PT, R90, R72, PT ;  /* 0x000000485a00720c */ /* 0x000fe20003fc4070 */
[----:B------:R-:W0:Y:S01]  /*24d80*/  LDCU UR9, c[0x0][0x3b0] ;  /* 0x00007600ff0977ac */ /* 0x000e220008000800 */
[----:B------:R1:W2:Y:S02]  /*24d90*/  @P0 LDG.E.U16 R16, desc[UR20][R62.64] ;  /* 0x000000143e100981 */ /* 0x0002a4000c1e1500 */
[----:B-1----:R-:W-:Y:S02]  /*24da0*/  @P0 IMAD.MOV.U32 R62, RZ, RZ, R31 ;  /* 0x000000ffff3e0224 */ /* 0x002fe400078e001f */
[----:B------:R-:W-:Y:S02]  /*24db0*/  IMAD.MOV.U32 R31, RZ, RZ, R46 ;  /* 0x000000ffff1f7224 */ /* 0x000fe400078e002e */
[----:B------:R-:W2:Y:S01]  /*24dc0*/  LDL.LU R46, [R1+0x1b18] ;  /* 0x001b1800012e7983 */ /* 0x000ea20000300800 */
[----:B------:R-:W-:Y:S01]  /*24dd0*/  @P0 IMAD.MOV.U32 R63, RZ, RZ, R33 ;  /* 0x000000ffff3f0224 */ /* 0x000fe200078e0021 */
[----:B------:R-:W-:-:S04]  /*24de0*/  LEA R33, P5, R30, R91, 0x1 ;  /* 0x0000005b1e217211 */ /* 0x000fc800078a08ff */
[----:B------:R-:W-:Y:S01]  /*24df0*/  LEA.HI.X.SX32 R39, R30, R92, 0x1, P5 ;  /* 0x0000005c1e277211 */ /* 0x000fe200028f0eff */
[----:B------:R0:W-:Y:S01]  /*24e00*/  STL [R1+0x1100], R33 ;  /* 0x0011002101007387 */ /* 0x0001e20000100800 */
[----:B------:R-:W-:-:S03]  /*24e10*/  IMAD.MOV.U32 R30, RZ, RZ, R17 ;  /* 0x000000ffff1e7224 */ /* 0x000fc600078e0011 */
[----:B------:R-:W2:Y:S01]  /*24e20*/  LDL.LU R17, [R1+0x1b14] ;  /* 0x001b140001117983 */ /* 0x000ea20000300800 */
[----:B------:R-:W-:Y:S01]  /*24e30*/  @!P6 IMAD.IADD R72, R72, 0x1, -R90 ;  /* 0x000000014848e824 */ /* 0x000fe200078e0a5a */
[C---:B------:R-:W-:Y:S01]  /*24e40*/  ISETP.GT.U32.AND P5, PT, R90.reuse, R74, PT ;  /* 0x0000004a5a00720c */ /* 0x040fe20003fa4070 */
[----:B------:R-:W-:Y:S01]  /*24e50*/  @!P2 IMAD.MOV R31, RZ, RZ, -R31 ;  /* 0x000000ffff1fa224 */ /* 0x000fe200078e0a1f */
[----:B------:R1:W2:Y:S01]  /*24e60*/  @P0 LDG.E.U16 R67, desc[UR20][R62.64] ;  /* 0x000000143e430981 */ /* 0x0002a2000c1e1500 */
[----:B------:R-:W-:Y:S01]  /*24e70*/  @!P4 IMAD.MOV R30, RZ, RZ, -R30 ;  /* 0x000000ffff1ec224 */ /* 0x000fe200078e0a1e */
[----:B------:R-:W-:Y:S02]  /*24e80*/  ISETP.GT.U32.AND P2, PT, R90, R72, PT ;  /* 0x000000485a00720c */ /* 0x000fe40003f44070 */
[C---:B------:R-:W-:Y:S02]  /*24e90*/  SEL R31, R2.reuse, R31, !P3 ;  /* 0x0000001f021f7207 */ /* 0x040fe40005800000 */
[----:B------:R-:W-:Y:S01]  /*24ea0*/  SEL R30, R2, R30, !P3 ;  /* 0x0000001e021e7207 */ /* 0x000fe20005800000 */
[----:B-1----:R-:W-:-:S02]  /*24eb0*/  @P0 IMAD.MOV.U32 R62, RZ, RZ, R33 ;  /* 0x000000ffff3e0224 */ /* 0x002fc400078e0021 */
[----:B------:R-:W-:Y:S01]  /*24ec0*/  @P0 IMAD.MOV.U32 R63, RZ, RZ, R39 ;  /* 0x000000ffff3f0224 */ /* 0x000fe200078e0027 */
[----:B------:R-:W-:Y:S01]  /*24ed0*/  ISETP.GE.AND P4, PT, R75, RZ, PT ;  /* 0x000000ff4b00720c */ /* 0x000fe20003f86270 */
[----:B0-----:R-:W-:Y:S01]  /*24ee0*/  IMAD R33, R30, UR9, RZ ;  /* 0x000000091e217c24 */ /* 0x001fe2000f8e02ff */
[----:B------:R0:W-:Y:S01]  /*24ef0*/  STL [R1+0x10fc], R39 ;  /* 0x0010fc2701007387 */ /* 0x0001e20000100800 */
[----:B------:R-:W-:Y:S01]  /*24f00*/  @!P5 IMAD.IADD R74, R74, 0x1, -R90 ;  /* 0x000000014a4ad824 */ /* 0x000fe200078e0a5a */
[----:B---3--:R-:W-:Y:S01]  /*24f10*/  PRMT R78, RZ, 0x7610, R78 ;  /* 0x00007610ff4e7816 */ /* 0x008fe2000000004e */
[----:B------:R-:W-:Y:S01]  /*24f20*/  @!P2 IMAD.IADD R72, R72, 0x1, -R90 ;  /* 0x000000014848a824 */ /* 0x000fe200078e0a5a */
[----:B------:R-:W3:Y:S01]  /*24f30*/  LDL.LU R75, [R1+0x1b10] ;  /* 0x001b1000014b7983 */ /* 0x000ee20000300800 */
[----:B------:R-:W-:Y:S01]  /*24f40*/  PRMT R41, RZ, 0x7610, R41 ;  /* 0x00007610ff297816 */ /* 0x000fe20000000029 */
[----:B------:R-:W1:Y:S02]  /*24f50*/  LDCU UR9, c[0x0][0x3b0] ;  /* 0x00007600ff0977ac */ /* 0x000e640008000800 */
[----:B------:R4:W3:Y:S01]  /*24f60*/  @P0 LDG.E.U16 R78, desc[UR20][R62.64] ;  /* 0x000000143e4e0981 */ /* 0x0008e2000c1e1500 */
[----:B------:R-:W-:Y:S01]  /*24f70*/  IMAD.MOV.U32 R30, RZ, RZ, R74 ;  /* 0x000000ffff1e7224 */ /* 0x000fe200078e004a */
[----:B------:R-:W-:-:S02]  /*24f80*/  ISETP.GT.U32.AND P5, PT, R90, R45, PT ;  /* 0x0000002d5a00720c */ /* 0x000fc40003fa4070 */
[----:B------:R-:W3:Y:S01]  /*24f90*/  LDL.LU R74, [R1+0x1b0c] ;  /* 0x001b0c00014a7983 */ /* 0x000ee20000300800 */
[----:B----4-:R-:W-:Y:S01]  /*24fa0*/  IMAD R62, R31, UR7, RZ ;  /* 0x000000071f3e7c24 */ /* 0x010fe2000f8e02ff */
[-C--:B------:R-:W-:Y:S01]  /*24fb0*/  LEA R31, P2, R33, R91.reuse, 0x1 ;  /* 0x0000005b211f7211 */ /* 0x080fe200078408ff */
[----:B------:R-:W-:Y:S01]  /*24fc0*/  @!P4 IMAD.MOV R30, RZ, RZ, -R30 ;  /* 0x000000ffff1ec224 */ /* 0x000fe200078e0a1e */
[----:B------:R-:W4:Y:S02]  /*24fd0*/  LDCU UR7, c[0x0][0x3b0] ;  /* 0x00007600ff0777ac */ /* 0x000f240008000800 */
[----:B0-----:R-:W-:-:S04]  /*24fe0*/  LEA R39, P6, R62, R91, 0x1 ;  /* 0x0000005b3e277211 */ /* 0x001fc800078c08ff */
[----:B------:R-:W-:Y:S01]  /*24ff0*/  LEA.HI.X.SX32 R62, R62, R92, 0x1, P6 ;  /* 0x0000005c3e3e7211 */ /* 0x000fe200030f0eff */
[----:B------:R-:W-:Y:S01]  /*25000*/  STL [R1+0x1108], R39 ;  /* 0x0011082701007387 */ /* 0x000fe20000100800 */
[----:B------:R-:W-:-:S03]  /*25010*/  ISETP.GE.AND P6, PT, R73, RZ, PT ;  /* 0x000000ff4900720c */ /* 0x000fc60003fc6270 */
[----:B------:R-:W3:Y:S01]  /*25020*/  LDL.LU R73, [R1+0x1b08] ;  /* 0x001b080001497983 */ /* 0x000ee20000300800 */
[----:B------:R-:W-:Y:S01]  /*25030*/  @P0 IMAD.MOV.U32 R63, RZ, RZ, R62 ;  /* 0x000000ffff3f0224 */ /* 0x000fe200078e003e */
[----:B------:R-:W-:Y:S02]  /*25040*/  ISETP.GT.U32.AND P4, PT, R90, R42, PT ;  /* 0x0000002a5a00720c */ /* 0x000fe40003f84070 */
[----:B------:R-:W-:Y:S01]  /*25050*/  STL [R1+0x1110], R31 ;  /* 0x0011101f01007387 */ /* 0x000fe20000100800 */
[----:B------:R-:W-:-:S03]  /*25060*/  LEA.HI.X.SX32 R33, R33, R92, 0x1, P2 ;  /* 0x0000005c21217211 */ /* 0x000fc600010f0eff */
[----:B------:R0:W-:Y:S01]  /*25070*/  STL [R1+0x1104], R62 ;  /* 0x0011043e01007387 */ /* 0x0001e20000100800 */
[----:B------:R-:W-:-:S03]  /*25080*/  SEL R30, R2, R30, !P3 ;  /* 0x0000001e021e7207 */ /* 0x000fc60005800000 */
[----:B------:R1:W-:Y:S01]  /*25090*/  STL [R1+0x110c], R33 ;  /* 0x00110c2101007387 */ /* 0x0003e20000100800 */
[----:B0-----:R-:W-:Y:S01]  /*250a0*/  @P0 IMAD.MOV.U32 R62, RZ, RZ, R39 ;  /* 0x000000ffff3e0224 */ /* 0x001fe200078e0027 */
[C---:B------:R-:W-:Y:S01]  /*250b0*/  ISETP.GT.U32.AND P2, PT, R90.reuse, R14, PT ;  /* 0x0000000e5a00720c */ /* 0x040fe20003f44070 */
[--C-:B------:R-:W-:Y:S01]  /*250c0*/  @!P5 IMAD.IADD R45, R45, 0x1, -R90.reuse ;  /* 0x000000012d2dd824 */ /* 0x100fe200078e0a5a */
[----:B------:R-:W-:Y:S01]  /*250d0*/  ISETP.GT.U32.AND P5, PT, R90, R13, PT ;  /* 0x0000000d5a00720c */ /* 0x000fe20003fa4070 */
[----:B------:R-:W-:-:S03]  /*250e0*/  @!P4 IMAD.IADD R42, R42, 0x1, -R90 ;  /* 0x000000012a2ac824 */ /* 0x000fc600078e0a5a */
[----:B------:R-:W-:-:S07]  /*250f0*/  ISETP.GT.U32.AND P4, PT, R90, R45, PT ;  /* 0x0000002d5a00720c */ /* 0x000fce0003f84070 */
[--C-:B------:R-:W-:Y:S01]  /*25100*/  @!P2 IMAD.IADD R14, R14, 0x1, -R90.reuse ;  /* 0x000000010e0ea824 */ /* 0x100fe200078e0a5a */
[----:B------:R-:W-:Y:S01]  /*25110*/  ISETP.GE.AND P2, PT, R47, RZ, PT ;  /* 0x000000ff2f00720c */ /* 0x000fe20003f46270 */
[----:B------:R-:W-:-:S04]  /*25120*/  @!P5 IMAD.IADD R13, R13, 0x1, -R90 ;  /* 0x000000010d0dd824 */ /* 0x000fc800078e0a5a */
[----:B------:R-:W-:Y:S01]  /*25130*/  @!P4 IMAD.IADD R45, R45, 0x1, -R90 ;  /* 0x000000012d2dc824 */ /* 0x000fe200078e0a5a */
[----:B------:R-:W-:-:S13]  /*25140*/  ISETP.GT.U32.AND P4, PT, R90, R14, PT ;  /* 0x0000000e5a00720c */ /* 0x000fda0003f84070 */
[----:B------:R-:W-:Y:S01]  /*25150*/  @!P4 IMAD.IADD R14, R14, 0x1, -R90 ;  /* 0x000000010e0ec824 */ /* 0x000fe200078e0a5a */
[----:B------:R-:W-:Y:S02]  /*25160*/  ISETP.GE.AND P4, PT, R43, RZ, PT ;  /* 0x000000ff2b00720c */ /* 0x000fe40003f86270 */
[----:B--2---:R-:W-:-:S06]  /*25170*/  PRMT R46, RZ, 0x7610, R46 ;  /* 0x00007610ff2e7816 */ /* 0x004fcc000000002e */
[----:B------:R0:W2:Y:S02]  /*25180*/  @P0 LDG.E.U16 R46, desc[UR20][R62.64] ;  /* 0x000000143e2e0981 */ /* 0x0000a4000c1e1500 */
[----:B0-----:R-:W-:Y:S02]  /*25190*/  @P0 IMAD.MOV.U32 R63, RZ, RZ, R33 ;  /* 0x000000ffff3f0224 */ /* 0x001fe400078e0021 */
[----:B-1----:R-:W-:Y:S02]  /*251a0*/  IMAD.MOV.U32 R33, RZ, RZ, R72 ;  /* 0x000000ffff217224 */ /* 0x002fe400078e0048 */
[----:B------:R-:W-:Y:S01]  /*251b0*/  @P0 IMAD.MOV.U32 R62, RZ, RZ, R31 ;  /* 0x000000ffff3e0224 */ /* 0x000fe200078e001f */
[----:B------:R-:W2:Y:S01]  /*251c0*/  LDL.LU R72, [R1+0x1b04] ;  /* 0x001b040001487983 */ /* 0x000ea20000300800 */
[----:B------:R-:W-:Y:S01]  /*251d0*/  IMAD R31, R30, UR10, RZ ;  /* 0x0000000a1e1f7c24 */ /* 0x000fe2000f8e02ff */
[----:B------:R-:W-:Y:S01]  /*251e0*/  PRMT R17, RZ, 0x7610, R17 ;  /* 0x00007610ff117816 */ /* 0x000fe20000000011 */
[----:B------:R-:W-:Y:S01]  /*251f0*/  @!P6 IMAD.MOV R33, RZ, RZ, -R33 ;  /* 0x000000ffff21e224 */ /* 0x000fe200078e0a21 */
[----:B------:R-:W0:Y:S02]  /*25200*/  LDCU UR10, c[0x0][0x3b0] ;  /* 0x00007600ff0a77ac */ /* 0x000e240008000800 */
[----:B------:R-:W-:-:S02]  /*25210*/  LEA R30, P6, R31, R91, 0x1 ;  /* 0x0000005b1f1e7211 */ /* 0x000fc400078c08ff */
[----:B------:R-:W-:Y:S01]  /*25220*/  SEL R33, R2, R33, !P3 ;  /* 0x0000002102217207 */ /* 0x000fe20005800000 */
[----:B------:R-:W2:Y:S01]  /*25230*/  @P0 LDG.E.U16 R17, desc[UR20][R62.64] ;  /* 0x000000143e110981 */ /* 0x000ea2000c1e1500 */
[----:B------:R-:W-:-:S03]  /*25240*/  LEA.HI.X.SX32 R31, R31, R92, 0x1, P6 ;  /* 0x0000005c1f1f7211 */ /* 0x000fc600030f0eff */
[----:B----4-:R-:W-:Y:S01]  /*25250*/  IMAD R33, R33, UR7, RZ ;  /* 0x0000000721217c24 */ /* 0x010fe2000f8e02ff */
[----:B------:R-:W-:Y:S01]  /*25260*/  STL [R1+0x1138], R30 ;  /* 0x0011381e01007387 */ /* 0x000fe20000100800 */
[----:B------:R-:W-:Y:S01]  /*25270*/  ISETP.GT.U32.AND P6, PT, R90, R42, PT ;  /* 0x0000002a5a00720c */ /* 0x000fe20003fc4070 */
[----:B------:R-:W1:Y:S02]  /*25280*/  LDCU UR7, c[0x0][0x3b0] ;  /* 0x00007600ff0777ac */ /* 0x000e640008000800 */
[----:B------:R-:W4:Y:S04]  /*25290*/  LDL.LU R47, [R1+0x1b00] ;  /* 0x001b0000012f7983 */ /* 0x000f280000300800 */
[----:B------:R0:W-:Y:S04]  /*252a0*/  STL [R1+0x1134], R31 ;  /* 0x0011341f01007387 */ /* 0x0001e80000100800 */
[----:B------:R0:W2:Y:S02]  /*252b0*/  @P0 LDG.E.U16 R41, desc[UR20][R30.64] ;  /* 0x000000141e290981 */ /* 0x0000a4000c1e1500 */
[----:B0-----:R-:W-:-:S04]  /*252c0*/  LEA R31, P5, R33, R91, 0x1 ;  /* 0x0000005b211f7211 */ /* 0x001fc800078a08ff */
[----:B------:R-:W-:Y:S02]  /*252d0*/  LEA.HI.X.SX32 R33, R33, R92, 0x1, P5 ;  /* 0x0000005c21217211 */ /* 0x000fe400028f0eff */
[----:B------:R-:W-:Y:S01]  /*252e0*/  ISETP.GT.U32.AND P5, PT, R90, R11, PT ;  /* 0x0000000b5a00720c */ /* 0x000fe20003fa4070 */
[----:B------:R-:W-:Y:S01]  /*252f0*/  @!P6 IMAD.IADD R42, R42, 0x1, -R90 ;  /* 0x000000012a2ae824 */ /* 0x000fe200078e0a5a */
[----:B------:R-:W-:Y:S02]  /*25300*/  MOV R30, R45 ;  /* 0x0000002d001e7202 */ /* 0x000fe40000000f00 */
[----:B------:R-:W2:Y:S01]  /*25310*/  LDL.LU R45, [R1+0x1afc] ;  /* 0x001afc00012d7983 */ /* 0x000ea20000300800 */
[----:B------:R-:W-:-:S03]  /*25320*/  ISETP.GE.AND P6, PT, R44, RZ, PT ;  /* 0x000000ff2c00720c */ /* 0x000fc60003fc6270 */
[----:B------:R0:W-:Y:S01]  /*25330*/  STL [R1+0x1140], R31 ;  /* 0x0011401f01007387 */ /* 0x0001e20000100800 */
[----:B------:R-:W-:-:S03]  /*25340*/  IMAD.MOV.U32 R39, RZ, RZ, R42 ;  /* 0x000000ffff277224 */ /* 0x000fc600078e002a */
[----:B------:R1:W-:Y:S01]  /*25350*/  STL [R1+0x113c], R33 ;  /* 0x00113c2101007387 */ /* 0x0003e20000100800 */
[----:B------:R-:W-:Y:S01]  /*25360*/  @!P5 IMAD.IADD R11, R11, 0x1, -R90 ;  /* 0x000000010b0bd824 */ /* 0x000fe200078e0a5a */
[----:B------:R-:W-:Y:S02]  /*25370*/  ISETP.GE.AND P5, PT, R15, RZ, PT ;  /* 0x000000ff0f00720c */ /* 0x000fe40003fa6270 */
[----:B------:R-:W2:Y:S01]  /*25380*/  LDL.LU R44, [R1+0x1af8] ;  /* 0x001af800012c7983 */ /* 0x000ea20000300800 */
[----:B------:R-:W-:-:S03]  /*25390*/  @P0 IMAD.MOV.U32 R62, RZ, RZ, R31 ;  /* 0x000000ffff3e0224 */ /* 0x000fc600078e001f */
[----:B------:R-:W2:Y:S01]  /*253a0*/  LDL.LU R43, [R1+0x1af4] ;  /* 0x001af400012b7983 */ /* 0x000ea20000300800 */
[----:B0-----:R-:W-:-:S03]  /*253b0*/  IMAD.MOV.U32 R31, RZ, RZ, R14 ;  /* 0x000000ffff1f7224 */ /* 0x001fc600078e000e */
[----:B------:R-:W2:Y:S04]  /*253c0*/  LDL.LU R42, [R1+0x1af0] ;  /* 0x001af000012a7983 */ /* 0x000ea80000300800 */
[----:B------:R-:W2:Y:S04]  /*253d0*/  LDL.LU R15, [R1+0x1aec] ;  /* 0x001aec00010f7983 */ /* 0x000ea80000300800 */
[----:B------:R-:W2:Y:S01]  /*253e0*/  LDL.LU R14, [R1+0x1ae8] ;  /* 0x001ae800010e7983 */ /* 0x000ea20000300800 */
[----:B------:R-:W-:Y:S01]  /*253f0*/  @!P2 IMAD.MOV R30, RZ, RZ, -R30 ;  /* 0x000000ffff1ea224 */ /* 0x000fe200078e0a1e */
[----:B------:R-:W-:-:S04]  /*25400*/  ISETP.GT.U32.AND P2, PT, R90, R13, PT ;  /* 0x0000000d5a00720c */ /* 0x000fc80003f44070 */
[----:B------:R-:W-:Y:S01]  /*25410*/  SEL R30, R2, R30, !P3 ;  /* 0x0000001e021e7207 */ /* 0x000fe20005800000 */
[----:B------:R-:W-:Y:S02]  /*25420*/  @P0 IMAD.MOV.U32 R63, RZ, RZ, R33 ;  /* 0x000000ffff3f0224 */ /* 0x000fe400078e0021 */
[----:B------:R-:W-:Y:S02]  /*25430*/  @!P6 IMAD.MOV R39, RZ, RZ, -R39 ;  /* 0x000000ffff27e224 */ /* 0x000fe400078e0a27 */
[----:B-1----:R-:W-:Y:S01]  /*25440*/  IMAD R33, R30, UR9, RZ ;  /* 0x000000091e217c24 */ /* 0x002fe2000f8e02ff */
[----:B------:R-:W-:Y:S01]  /*25450*/  PRMT R79, RZ, 0x7610, R79 ;  /* 0x00007610ff4f7816 */ /* 0x000fe2000000004f */
[----:B------:R-:W0:Y:S01]  /*25460*/  LDCU UR9, c[0x0][0x3b0] ;  /* 0x00007600ff0977ac */ /* 0x000e220008000800 */
[----:B------:R-:W-:Y:S02]  /*25470*/  SEL R39, R2, R39, !P3 ;  /* 0x0000002702277207 */ /* 0x000fe40005800000 */
[----:B------:R-:W-:Y:S01]  /*25480*/  LEA R30, P6, R33, R91, 0x1 ;  /* 0x0000005b211e7211 */ /* 0x000fe200078c08ff */
[----:B------:R-:W-:Y:S01]  /*25490*/  @!P2 IMAD.IADD R13, R13, 0x1, -R90 ;  /* 0x000000010d0da824 */ /* 0x000fe200078e0a5a */
[----:B------:R1:W3:Y:S02]  /*254a0*/  @P0 LDG.E.U16 R79, desc[UR20][R62.64] ;  /* 0x000000143e4f0981 */ /* 0x0002e4000c1e1500 */
[----:B------:R-:W-:Y:S01]  /*254b0*/  LEA.HI.X.SX32 R33, R33, R92, 0x1, P6 ;  /* 0x0000005c21217211 */ /* 0x000fe200030f0eff */
[----:B------:R-:W-:Y:S01]  /*254c0*/  IMAD R39, R39, UR7, RZ ;  /* 0x0000000727277c24 */ /* 0x000fe2000f8e02ff */
[----:B------:R0:W-:Y:S01]  /*254d0*/  STL [R1+0x1148], R30 ;  /* 0x0011481e01007387 */ /* 0x0001e20000100800 */
[----:B------:R-:W-:Y:S01]  /*254e0*/  @!P4 IMAD.MOV R31, RZ, RZ, -R31 ;  /* 0x000000ffff1fc224 */ /* 0x000fe200078e0a1f */
[----:B------:R-:W-:Y:S01]  /*254f0*/  ISETP.GT.U32.AND P2, PT, R90, R11, PT ;  /* 0x0000000b5a00720c */ /* 0x000fe20003f44070 */
[----:B------:R-:W2:Y:S01]  /*25500*/  LDCU UR7, c[0x0][0x3b0] ;  /* 0x00007600ff0777ac */ /* 0x000ea20008000800 */
[----:B------:R0:W-:Y:S01]  /*25510*/  STL [R1+0x1144], R33 ;  /* 0x0011442101007387 */ /* 0x0001e20000100800 */
[----:B-1----:R-:W-:-:S02]  /*25520*/  @P0 IMAD.MOV.U32 R62, RZ, RZ, R30 ;  /* 0x000000ffff3e0224 */ /* 0x002fc400078e001e */
[----:B------:R-:W-:Y:S02]  /*25530*/  @P0 IMAD.MOV.U32 R63, RZ, RZ, R33 ;  /* 0x000000ffff3f0224 */ /* 0x000fe400078e0021 */
[----:B0-----:R-:W-:Y:S01]  /*25540*/  IMAD.MOV.U32 R30, RZ, RZ, R13 ;  /* 0x000000ffff1e7224 */ /* 0x001fe200078e000d */
[----:B------:R-:W-:Y:S01]  /*25550*/  SEL R31, R2, R31, !P3 ;  /* 0x0000001f021f7207 */ /* 0x000fe20005800000 */
[----:B------:R-:W3:Y:S01]  /*25560*/  LDL.LU R13, [R1+0x1ae4] ;  /* 0x001ae400010d7983 */ /* 0x000ee20000300800 */
[----:B------:R-:W-:Y:S01]  /*25570*/  LEA R33, P6, R39, R91, 0x1 ;  /* 0x0000005b27217211 */ /* 0x000fe200078c08ff */
[----:B------:R-:W-:Y:S01]  /*25580*/  @!P5 IMAD.MOV R30, RZ, RZ, -R30 ;  /* 0x000000ffff1ed224 */ /* 0x000fe200078e0a1e */
[----:B------:R-:W-:Y:S01]  /*25590*/  ISETP.GE.AND P4, PT, R12, RZ, PT ;  /* 0x000000ff0c00720c */ /* 0x000fe20003f86270 */
[----:B------:R-:W-:Y:S01]  /*255a0*/  IMAD R31, R31, UR10, RZ ;  /* 0x0000000a1f1f7c24 */ /* 0x000fe2000f8e02ff */
[----:B------:R-:W3:Y:S02]  /*255b0*/  LDL.LU R12, [R1+0x1ae0] ;  /* 0x001ae000010c7983 */ /* 0x000ee40000300800 */
[----:B------:R-:W-:-:S02]  /*255c0*/  SEL R30, R2, R30, !P3 ;  /* 0x0000001e021e7207 */ /* 0x000fc40005800000 */
[----:B------:R-:W-:Y:S01]  /*255d0*/  STL [R1+0x1150], R33 ;  /* 0x0011502101007387 */ /* 0x000fe20000100800 */
[----:B------:R-:W-:Y:S01]  /*255e0*/  @!P2 IMAD.IADD R11, R11, 0x1, -R90 ;  /* 0x000000010b0ba824 */ /* 0x000fe200078e0a5a */
[----:B------:R-:W-:Y:S02]  /*255f0*/  PRMT R37, RZ, 0x7610, R37 ;  /* 0x00007610ff257816 */ /* 0x000fe40000000025 */
[----:B------:R-:W-:Y:S02]  /*25600*/  PRMT R76, RZ, 0x7610, R76 ;  /* 0x00007610ff4c7816 */ /* 0x000fe4000000004c */
[----:B------:R-:W-:Y:S02]  /*25610*/  PRMT R66, RZ, 0x7610, R66 ;  /* 0x00007610ff427816 */ /* 0x000fe40000000042 */
[----:B----4-:R-:W-:-:S06]  /*25620*/  PRMT R47, RZ, 0x7610, R47 ;  /* 0x00007610ff2f7816 */ /* 0x010fcc000000002f */
[----:B------:R0:W4:Y:S02]  /*25630*/  @P0 LDG.E.U16 R47, desc[UR20][R62.64] ;  /* 0x000000143e2f0981 */ /* 0x000124000c1e1500 */
[----:B0-----:R-:W-:Y:S02]  /*25640*/  LEA.HI.X.SX32 R62, R39, R92, 0x1, P6 ;  /* 0x0000005c273e7211 */ /* 0x001fe400030f0eff */
[----:B------:R-:W-:-:S03]  /*25650*/  LEA R39, P2, R31, R91, 0x1 ;  /* 0x0000005b1f277211 */ /* 0x000fc600078408ff */
[----:B------:R0:W-:Y:S01]  /*25660*/  STL [R1+0x114c], R62 ;  /* 0x00114c3e01007387 */ /* 0x0001e20000100800 */
[----:B------:R-:W-:Y:S02]  /*25670*/  @P0 IMAD.MOV.U32 R63, RZ, RZ, R62 ;  /* 0x000000ffff3f0224 */ /* 0x000fe400078e003e */
[----:B0-----:R-:W-:Y:S02]  /*25680*/  @P0 IMAD.MOV.U32 R62, RZ, RZ, R33 ;  /* 0x000000ffff3e0224 */ /* 0x001fe400078e0021 */
[----:B------:R-:W-:Y:S01]  /*25690*/  IMAD R33, R30, UR9, RZ ;  /* 0x000000091e217c24 */ /* 0x000fe2000f8e02ff */
[----:B------:R-:W-:Y:S01]  /*256a0*/  STL [R1+0x1178], R39 ;  /* 0x0011782701007387 */ /* 0x000fe20000100800 */
[----:B------:R-:W-:Y:S01]  /*256b0*/  IMAD.MOV.U32 R30, RZ, RZ, R11 ;  /* 0x000000ffff1e7224 */ /* 0x000fe200078e000b */
[----:B------:R-:W-:Y:S01]  /*256c0*/  PRMT R77, RZ, 0x7610, R77 ;  /* 0x00007610ff4d7816 */ /* 0x000fe2000000004d */
[----:B------:R-:W0:Y:S01]  /*256d0*/  LDCU UR9, c[0x0][0x3b0] ;  /* 0x00007600ff0977ac */ /* 0x000e220008000800 */
[----:B------:R-:W3:Y:S01]  /*256e0*/  LDL.LU R11, [R1+0x1adc] ;  /* 0x001adc00010b7983 */ /* 0x000ee20000300800 */
[----:B------:R-:W-:Y:S01]  /*256f0*/  @!P4 IMAD.MOV R30, RZ, RZ, -R30 ;  /* 0x000000ffff1ec224 */ /* 0x000fe200078e0a1e */
[----:B--2---:R-:W-:-:S06]  /*25700*/  PRMT R14, RZ, 0x7610, R14 ;  /* 0x00007610ff0e7816 */ /* 0x004fcc000000000e */
[----:B------:R1:W2:Y:S01]  /*25710*/  @P0 LDG.E.U16 R14, desc[UR20][R62.64] ;  /* 0x000000143e0e0981 */ /* 0x0002a2000c1e1500 */
[----:B------:R-:W-:Y:S02]  /*25720*/  SEL R30, R2, R30, !P3 ;  /* 0x0000001e021e7207 */ /* 0x000fe40005800000 */
[----:B-1----:R-:W-:Y:S02]  /*25730*/  LEA.HI.X.SX32 R62, R31, R92, 0x1, P2 ;  /* 0x0000005c1f3e7211 */ /* 0x002fe400010f0eff */
[----:B------:R-:W-:-:S03]  /*25740*/  ISETP.GT.U32.AND P2, PT, R90, R10, PT ;  /* 0x0000000a5a00720c */ /* 0x000fc60003f44070 */
[----:B------:R1:W-:Y:S01]  /*25750*/  STL [R1+0x1174], R62 ;  /* 0x0011743e01007387 */ /* 0x0003e20000100800 */
[----:B------:R-:W-:Y:S01]  /*25760*/  @P0 IMAD.MOV.U32 R63, RZ, RZ, R62 ;  /* 0x000000ffff3f0224 */ /* 0x000fe200078e003e */
[----:B------:R-:W-:Y:S01]  /*25770*/  LEA R31, P5, R33, R91, 0x1 ;  /* 0x0000005b211f7211 */ /* 0x000fe200078a08ff */
[----:B-1----:R-:W-:-:S04]  /*25780*/  @P0 IMAD.MOV.U32 R62, RZ, RZ, R39 ;  /* 0x000000ffff3e0224 */ /* 0x002fc800078e0027 */
[----:B------:R1:W-:Y:S03]  /*25790*/  STL [R1+0x1180], R31 ;  /* 0x0011801f01007387 */ /* 0x0003e60000100800 */
[----:B------:R-:W-:Y:S01]  /*257a0*/  @!P2 IMAD.IADD R10, R10, 0x1, -R90 ;  /* 0x000000010a0aa824 */ /* 0x000fe200078e0a5a */
[----:B------:R0:W2:Y:S04]  /*257b0*/  @P0 LDG.E.U16 R37, desc[UR20][R62.64] ;  /* 0x000000143e250981 */ /* 0x0000a8000c1e1500 */
[----:B------:R-:W-:Y:S01]  /*257c0*/  ISETP.GT.U32.AND P2, PT, R90, R10, PT ;  /* 0x0000000a5a00720c */ /* 0x000fe20003f44070 */
[----:B0-----:R-:W-:Y:S02]  /*257d0*/  @P0 IMAD.MOV.U32 R62, RZ, RZ, R31 ;  /* 0x000000ffff3e0224 */ /* 0x001fe400078e001f */
[----:B-1----:R-:W-:Y:S01]  /*257e0*/  IMAD R31, R30, UR7, RZ ;  /* 0x000000071e1f7c24 */ /* 0x002fe2000f8e02ff */
[----:B------:R-:W-:-:S02]  /*257f0*/  LEA.HI.X.SX32 R33, R33, R92, 0x1, P5 ;  /* 0x0000005c21217211 */ /* 0x000fc400028f0eff */
[----:B------:R-:W-:Y:S01]  /*25800*/  PRMT R44, RZ, 0x7610, R44 ;  /* 0x00007610ff2c7816 */ /* 0x000fe2000000002c */
[----:B------:R-:W-:Y:S01]  /*25810*/  VIADD R39, R93, 0xdc ;  /* 0x000000dc5d277836 */ /* 0x000fe20000000000 */
[C---:B------:R-:W-:Y:S01]  /*25820*/  LEA R30, P4, R31.reuse, R91, 0x1 ;  /* 0x0000005b1f1e7211 */ /* 0x040fe200078808ff */
[----:B------:R-:W0:Y:S03]  /*25830*/  LDCU UR7, c[0x0][0x3b0] ;  /* 0x00007600ff0777ac */ /* 0x000e260008000800 */
[----:B------:R-:W-:Y:S02]  /*25840*/  LEA.HI.X.SX32 R31, R31, R92, 0x1, P4 ;  /* 0x0000005c1f1f7211 */ /* 0x000fe400020f0eff */
[----:B------:R-:W-:Y:S01]  /*25850*/  ISETP.GE.AND P4, PT, R40, RZ, PT ;  /* 0x000000ff2800720c */ /* 0x000fe20003f86270 */
[----:B------:R-:W-:Y:S01]  /*25860*/  STL [R1+0x117c], R33 ;  /* 0x00117c2101007387 */ /* 0x000fe20000100800 */
[----:B------:R-:W-:-:S03]  /*25870*/  @!P2 IMAD.IADD R10, R10, 0x1, -R90 ;  /* 0x000000010a0aa824 */ /* 0x000fc600078e0a5a */
[----:B------:R1:W-:Y:S04]  /*25880*/  STL [R1+0x1188], R30 ;  /* 0x0011881e01007387 */ /* 0x0003e80000100800 */
[----:B------:R1:W2:Y:S04]  /*25890*/  @P0 LDG.E.U16 R44, desc[UR20][R30.64] ;  /* 0x000000141e2c0981 */ /* 0x0002a8000c1e1500 */
[----:B------:R-:W-:Y:S01]  /*258a0*/  @!P4 IMAD.MOV R10, RZ, RZ, -R10 ;  /* 0x000000ffff0ac224 */ /* 0x000fe200078e0a0a */
[----:B------:R0:W-:Y:S01]  /*258b0*/  STL [R1+0x1184], R31 ;  /* 0x0011841f01007387 */ /* 0x0001e20000100800 */
[----:B-1----:R-:W-:-:S05]  /*258c0*/  IABS R30, R39 ;  /* 0x00000027001e7213 */ /* 0x002fca0000000000 */
[----:B0-----:R-:W-:Y:S01]  /*258d0*/  IMAD.MOV.U32 R31, RZ, RZ, R30 ;  /* 0x000000ffff1f7224 */ /* 0x001fe200078e001e */
[----:B------:R-:W-:-:S03]  /*258e0*/  SEL R30, R2, R10, !P3 ;  /* 0x0000000a021e7207 */ /* 0x000fc60005800000 */
[----:B------:R-:W-:-:S04]  /*258f0*/  IMAD.HI.U32 R10, R0, R31, RZ ;  /* 0x0000001f000a7227 */ /* 0x000fc800078e00ff */
[----:B------:R-:W-:Y:S02]  /*25900*/  IMAD.MOV R10, RZ, RZ, -R10 ;  /* 0x000000ffff0a7224 */ /* 0x000fe400078e0a0a */
[----:B------:R-:W-:Y:S02]  /*25910*/  IMAD R30, R30, UR7, RZ ;  /* 0x000000071e1e7c24 */ /* 0x000fe4000f8e02ff */
[----:B------:R-:W-:Y:S01]  /*25920*/  @P0 IMAD.MOV.U32 R63, RZ, RZ, R33 ;  /* 0x000000ffff3f0224 */ /* 0x000fe200078e0021 */
[----:B------:R-:W-:Y:S01]  /*25930*/  STL [R1+0x15b8], R39 ;  /* 0x0015b82701007387 */ /* 0x000fe20000100800 */
[----:B------:R-:W-:Y:S01]  /*25940*/  IMAD R31, R90, R10, R31 ;  /* 0x0000000a5a1f7224 */ /* 0x000fe200078e021f */
[C---:B------:R-:W-:Y:S01]  /*25950*/  LEA R10, P2, R30.reuse, R91, 0x1 ;  /* 0x0000005b1e0a7211 */ /* 0x040fe200078408ff */
[----:B------:R-:W0:Y:S01]  /*25960*/  LDCU UR7, c[0x0][0x3b0] ;  /* 0x00007600ff0777ac */ /* 0x000e220008000800 */
[----:B------:R1:W2:Y:S02]  /*25970*/  @P0 LDG.E.U16 R76, desc[UR20][R62.64] ;  /* 0x000000143e4c0981 */ /* 0x0002a4000c1e1500 */
[----:B------:R-:W-:-:S02]  /*25980*/  LEA.HI.X.SX32 R30, R30, R92, 0x1, P2 ;  /* 0x0000005c1e1e7211 */ /* 0x000fc400010f0eff */
[----:B------:R-:W-:Y:S01]  /*25990*/  ISETP.GT.U32.AND P2, PT, R90, R31, PT ;  /* 0x0000001f5a00720c */ /* 0x000fe20003f44070 */
[----:B------:R-:W-:Y:S04]  /*259a0*/  STL [R1+0x1190], R10 ;  /* 0x0011900a01007387 */ /* 0x000fe80000100800 */
[----:B------:R0:W-:Y:S01]  /*259b0*/  STL [R1+0x118c], R30 ;  /* 0x00118c1e01007387 */ /* 0x0001e20000100800 */
[----:B-1----:R-:W-:Y:S02]  /*259c0*/  @P0 IMAD.MOV.U32 R63, RZ, RZ, R30 ;  /* 0x000000ffff3f0224 */ /* 0x002fe400078e001e */
[----:B------:R-:W-:Y:S02]  /*259d0*/  @P0 IMAD.MOV.U32 R62, RZ, RZ, R10 ;  /* 0x000000ffff3e0224 */ /* 0x000fe400078e000a */
[----:B0-----:R-:W-:-:S03]  /*259e0*/  VIADD R30, R93, 0xdd ;  /* 0x000000dd5d1e7836 */ /* 0x001fc60000000000 */
[----:B------:R-:W-:Y:S02]  /*259f0*/  @!P2 IMAD.IADD R31, R31, 0x1, -R90 ;  /* 0x000000011f1fa824 */ /* 0x000fe400078e0a5a */
[----:B------:R-:W-:-:S03]  /*25a00*/  IABS R10, R30 ;  /* 0x0000001e000a7213 */ /* 0x000fc60000000000 */
[----:B------:R-:W-:Y:S02]  /*25a10*/  ISETP.GT.U32.AND P2, PT, R90, R31, PT ;  /* 0x0000001f5a00720c */ /* 0x000fe40003f44070 */
[----:B------:R-:W-:Y:S01]  /*25a20*/  IMAD.MOV.U32 R33, RZ, RZ, R10 ;  /* 0x000000ffff217224 */ /* 0x000fe200078e000a */
[----:B------:R-:W-:-:S03]  /*25a30*/  ISETP.GE.AND P4, PT, R39, RZ, PT ;  /* 0x000000ff2700720c */ /* 0x000fc60003f86270 */
[----:B------:R-:W-:-:S04]  /*25a40*/  IMAD.HI.U32 R10, R0, R33, RZ ;  /* 0x00000021000a7227 */ /* 0x000fc800078e00ff */
[----:B------:R-:W-:-:S04]  /*25a50*/  IMAD.MOV R10, RZ, RZ, -R10 ;  /* 0x000000ffff0a7224 */ /* 0x000fc800078e0a0a */
[----:B------:R-:W-:Y:S02]  /*25a60*/  IMAD R10, R90, R10, R33 ;  /* 0x0000000a5a0a7224 */ /* 0x000fe400078e0221 */
[----:B------:R-:W-:-:S03]  /*25a70*/  @!P2 IMAD.IADD R31, R31, 0x1, -R90 ;  /* 0x000000011f1fa824 */ /* 0x000fc600078e0a5a */
[----:B------:R-:W-:Y:S01]  /*25a80*/  ISETP.GT.U32.AND P2, PT, R90, R10, PT ;  /* 0x0000000a5a00720c */ /* 0x000fe20003f44070 */
[----:B------:R-:W-:-:S05]  /*25a90*/  @!P4 IMAD.MOV R31, RZ, RZ, -R31 ;  /* 0x000000ffff1fc224 */ /* 0x000fca00078e0a1f */
[----:B------:R-:W-:-:S05]  /*25aa0*/  SEL R31, R2, R31, !P3 ;  /* 0x0000001f021f7207 */ /* 0x000fca0005800000 */
[----:B------:R-:W-:Y:S01]  /*25ab0*/  IMAD R33, R31, UR7, RZ ;  /* 0x000000071f217c24 */ /* 0x000fe2000f8e02ff */
[----:B------:R-:W0:Y:S01]  /*25ac0*/  LDCU UR7, c[0x0][0x3b0] ;  /* 0x00007600ff0777ac */ /* 0x000e220008000800 */
[----:B------:R-:W-:-:S03]  /*25ad0*/  @!P2 IMAD.IADD R10, R10, 0x1, -R90 ;  /* 0x000000010a0aa824 */ /* 0x000fc600078e0a5a */
[C---:B------:R-:W-:Y:S02]  /*25ae0*/  LEA R31, P4, R33.reuse, R91, 0x1 ;  /* 0x0000005b211f7211 */ /* 0x040fe400078808ff */
[----:B------:R-:W-:Y:S02]  /*25af0*/  ISETP.GT.U32.AND P2, PT, R90, R10, PT ;  /* 0x0000000a5a00720c */ /* 0x000fe40003f44070 */
[----:B------:R-:W-:Y:S02]  /*25b00*/  LEA.HI.X.SX32 R33, R33, R92, 0x1, P4 ;  /* 0x0000005c21217211 */ /* 0x000fe400020f0eff */
[----:B------:R-:W-:Y:S01]  /*25b10*/  ISETP.GE.AND P4, PT, R30, RZ, PT ;  /* 0x000000ff1e00720c */ /* 0x000fe20003f86270 */
[----:B------:R-:W-:Y:S01]  /*25b20*/  VIADD R39, R93, 0xde ;  /* 0x000000de5d277836 */ /* 0x000fe20000000000 */
[----:B------:R-:W-:Y:S01]  /*25b30*/  PRMT R15, RZ, 0x7610, R15 ;  /* 0x00007610ff0f7816 */ /* 0x000fe2000000000f */
[----:B------:R1:W-:Y:S06]  /*25b40*/  STL [R1+0x15b4], R30 ;  /* 0x0015b41e01007387 */ /* 0x0003ec0000100800 */
[----:B------:R-:W-:Y:S01]  /*25b50*/  @!P2 IMAD.IADD R10, R10, 0x1, -R90 ;  /* 0x000000010a0aa824 */ /* 0x000fe200078e0a5a */
[----:B------:R0:W2:Y:S01]  /*25b60*/  @P0 LDG.E.U16 R15, desc[UR20][R62.64] ;  /* 0x000000143e0f0981 */ /* 0x0000a2000c1e1500 */
[----:B-1----:R-:W-:-:S02]  /*25b70*/  IABS R30, R39 ;  /* 0x00000027001e7213 */ /* 0x002fc40000000000 */
[----:B------:R-:W-:Y:S01]  /*25b80*/  @!P4 IMAD.MOV R10, RZ, RZ, -R10 ;  /* 0x000000ffff0ac224 */ /* 0x000fe200078e0a0a */
[----:B------:R1:W-:Y:S01]  /*25b90*/  STL [R1+0x11b8], R31 ;  /* 0x0011b81f01007387 */ /* 0x0003e20000100800 */
[----:B0-----:R-:W-:Y:S02]  /*25ba0*/  @P0 IMAD.MOV.U32 R62, RZ, RZ, R31 ;  /* 0x000000ffff3e0224 */ /* 0x001fe400078e001f */
[----:B-1----:R-:W-:Y:S01]  /*25bb0*/  IMAD.MOV.U32 R31, RZ, RZ, R30 ;  /* 0x000000ffff1f7224 */ /* 0x002fe200078e001e */
        /* <DEDUP_REMOVED lines=13> */
[----:B------:R-:W-:Y:S01]  /*25c90*/  STL [R1+0x11c0], R10 ;  /* 0x0011c00a01007387 */ /* 0x000fe20000100800 */
[----:B-1----:R-:W-:-:S03]  /*25ca0*/  @P0 IMAD.MOV.U32 R63, RZ, RZ, R30 ;  /* 0x000000ffff3f0224 */ /* 0x002fc600078e001e */
[----:B------:R1:W-:Y:S01]  /*25cb0*/  STL [R1+0x11bc], R30 ;  /* 0x0011bc1e01007387 */ /* 0x0003e20000100800 */
[----:B------:R-:W-:-:S03]  /*25cc0*/  @P0 MOV R62, R10 ;  /* 0x0000000a003e0202 */ /* 0x000fc60000000f00 */
[----:B------:R-:W-:Y:S01]  /*25cd0*/  @!P2 IMAD.IADD R31, R31, 0x1, -R90 ;  /* 0x000000011f1fa824 */ /* 0x000fe200078e0a5a */
[----:B------:R-:W-:Y:S01]  /*25ce0*/  ISETP.GE.AND P4, PT, R39, RZ, PT ;  /* 0x000000ff2700720c */ /* 0x000fe20003f86270 */
[----:B------:R0:W2:Y:S01]  /*25cf0*/  @P0 LDG.E.U16 R77, desc[UR20][R62.64] ;  /* 0x000000143e4d0981 */ /* 0x0000a2000c1e1500 */
[----:B-1----:R-:W-:-:S05]  /*25d00*/  VIADD R30, R93, 0xdf ;  /* 0x000000df5d1e7836 */ /* 0x002fca0000000000 */
[----:B------:R-:W-:Y:S02]  /*25d10*/  IABS R10, R30 ;  /* 0x0000001e000a7213 */ /* 0x000fe40000000000 */
[----:B------:R-:W-:-:S03]  /*25d20*/  ISETP.GT.U32.AND P2, PT, R90, R31, PT ;  /* 0x0000001f5a00720c */ /* 0x000fc60003f44070 */
[----:B------:R-:W-:-:S04]  /*25d30*/  IMAD.MOV.U32 R33, RZ, RZ, R10 ;  /* 0x000000ffff217224 */ /* 0x000fc800078e000a */
[----:B------:R-:W-:-:S04]  /*25d40*/  IMAD.HI.U32 R10, R0, R33, RZ ;  /* 0x00000021000a7227 */ /* 0x000fc800078e00ff */
[----:B------:R-:W-:-:S04]  /*25d50*/  IMAD.MOV R10, RZ, RZ, -R10 ;  /* 0x000000ffff0a7224 */ /* 0x000fc800078e0a0a */
[----:B------:R-:W-:Y:S02]  /*25d60*/  IMAD R10, R90, R10, R33 ;  /* 0x0000000a5a0a7224 */ /* 0x000fe400078e0221 */
[----:B------:R-:W-:-:S03]  /*25d70*/  @!P2 IMAD.IADD R31, R31, 0x1, -R90 ;  /* 0x000000011f1fa824 */ /* 0x000fc600078e0a5a */
[----:B------:R-:W-:Y:S01]  /*25d80*/  ISETP.GT.U32.AND P2, PT, R90, R10, PT ;  /* 0x0000000a5a00720c */ /* 0x000fe20003f44070 */
[----:B------:R-:W-:-:S05]  /*25d90*/  @!P4 IMAD.MOV R31, RZ, RZ, -R31 ;  /* 0x000000ffff1fc224 */ /* 0x000fca00078e0a1f */
[----:B------:R-:W-:-:S05]  /*25da0*/  SEL R31, R2, R31, !P3 ;  /* 0x0000001f021f7207 */ /* 0x000fca0005800000 */
[----:B0-----:R-:W-:Y:S01]  /*25db0*/  IMAD R33, R31, UR7, RZ ;  /* 0x000000071f217c24 */ /* 0x001fe2000f8e02ff */
[----:B------:R-:W0:Y:S01]  /*25dc0*/  LDCU UR7, c[0x0][0x3b0] ;  /* 0x00007600ff0777ac */ /* 0x000e220008000800 */
[----:B------:R-:W-:-:S03]  /*25dd0*/  @!P2 IMAD.IADD R10, R10, 0x1, -R90 ;  /* 0x000000010a0aa824 */ /* 0x000fc600078e0a5a */
[C---:B------:R-:W-:Y:S02]  /*25de0*/  LEA R31, P4, R33.reuse, R91, 0x1 ;  /* 0x0000005b211f7211 */ /* 0x040fe400078808ff */
[----:B------:R-:W-:Y:S02]  /*25df0*/  ISETP.GT.U32.AND P2, PT, R90, R10, PT ;  /* 0x0000000a5a00720c */ /* 0x000fe40003f44070 */
[----:B------:R-:W-:Y:S02]  /*25e00*/  LEA.HI.X.SX32 R33, R33, R92, 0x1, P4 ;  /* 0x0000005c21217211 */ /* 0x000fe400020f0eff */
[----:B------:R-:W-:Y:S01]  /*25e10*/  ISETP.GE.AND P4, PT, R30, RZ, PT ;  /* 0x000000ff1e00720c */ /* 0x000fe20003f86270 */
[----:B------:R-:W-:Y:S01]  /*25e20*/  VIADD R39, R93, 0xe4 ;  /* 0x000000e45d277836 */ /* 0x000fe20000000000 */
[----:B------:R1:W-:Y:S01]  /*25e30*/  STL [R1+0x15ac], R30 ;  /* 0x0015ac1e01007387 */ /* 0x0003e20000100800 */
[----:B------:R-:W-:-:S06]  /*25e40*/  @P0 IMAD.MOV.U32 R62, RZ, RZ, R31 ;  /* 0x000000ffff3e0224 */ /* 0x000fcc00078e001f */
[----:B------:R-:W-:Y:S01]  /*25e50*/  @!P2 IMAD.IADD R10, R10, 0x1, -R90 ;  /* 0x000000010a0aa824 */ /* 0x000fe200078e0a5a */
[----:B-1----:R-:W-:-:S03]  /*25e60*/  IABS R30, R39 ;  /* 0x00000027001e7213 */ /* 0x002fc60000000000 */
[----:B------:R-:W-:Y:S01]  /*25e70*/  @!P4 IMAD.MOV R10, RZ, RZ, -R10 ;  /* 0x000000ffff0ac224 */ /* 0x000fe200078e0a0a */
[----:B------:R1:W-:Y:S02]  /*25e80*/  STL [R1+0x11c8], R31 ;  /* 0x0011c81f01007387 */ /* 0x0003e40000100800 */
[----:B-1----:R-:W-:Y:S02]  /*25e90*/  IMAD.MOV.U32 R31, RZ, RZ, R30 ;  /* 0x000000ffff1f7224 */ /* 0x002fe400078e001e */
[----:B------:R-:W-:Y:S02]  /*25ea0*/  SEL R30, R2, R10, !P3 ;  /* 0x0000000a021e7207 */ /* 0x000fe40005800000 */
[----:B------:R-:W-:-:S04]  /*25eb0*/  IMAD.HI.U32 R10, R0, R31, RZ ;  /* 0x0000001f000a7227 */ /* 0x000fc800078e00ff */
[----:B------:R-:W-:Y:S02]  /*25ec0*/  IMAD.MOV R10, RZ, RZ, -R10 ;  /* 0x000000ffff0a7224 */ /* 0x000fe400078e0a0a */
[----:B0-----:R-:W-:Y:S01]  /*25ed0*/  IMAD R30, R30, UR7, RZ ;  /* 0x000000071e1e7c24 */ /* 0x001fe2000f8e02ff */
[----:B------:R-:W-:Y:S01]  /*25ee0*/  PRMT R45, RZ, 0x7610, R45 ;  /* 0x00007610ff2d7816 */ /* 0x000fe2000000002d */
[----:B------:R-:W-:Y:S02]  /*25ef0*/  IMAD R31, R90, R10, R31 ;  /* 0x0000000a5a1f7224 */ /* 0x000fe400078e021f */
[----:B------:R-:W-:Y:S01]  /*25f00*/  @P0 IMAD.MOV.U32 R63, RZ, RZ, R33 ;  /* 0x000000ffff3f0224 */ /* 0x000fe200078e0021 */
[C---:B------:R-:W-:Y:S01]  /*25f10*/  LEA R10, P2, R30.reuse, R91, 0x1 ;  /* 0x0000005b1e0a7211 */ /* 0x040fe200078408ff */
[----:B------:R-:W-:Y:S01]  /*25f20*/  STL [R1+0x11c4], R33 ;  /* 0x0011c42101007387 */ /* 0x000fe20000100800 */
[----:B------:R-:W-:Y:S01]  /*25f30*/  ISETP.GE.AND P4, PT, R39, RZ, PT ;  /* 0x000000ff2700720c */ /* 0x000fe20003f86270 */
[----:B------:R-:W0:Y:S01]  /*25f40*/  LDCU UR7, c[0x0][0x3b0] ;  /* 0x00007600ff0777ac */ /* 0x000e220008000800 */
[----:B------:R-:W-:Y:S01]  /*25f50*/  LEA.HI.X.SX32 R30, R30, R92, 0x1, P2 ;  /* 0x0000005c1e1e7211 */ /* 0x000fe200010f0eff */
[----:B------:R1:W2:Y:S01]  /*25f60*/  @P0 LDG.E.U16 R45, desc[UR20][R62.64] ;  /* 0x000000143e2d0981 */ /* 0x0002a2000c1e1500 */
[----:B------:R-:W-:-:S03]  /*25f70*/  ISETP.GT.U32.AND P2, PT, R90, R31, PT ;  /* 0x0000001f5a00720c */ /* 0x000fc60003f44070 */
[----:B------:R-:W-:Y:S04]  /*25f80*/  STL [R1+0x15bc], R39 ;  /* 0x0015bc2701007387 */ /* 0x000fe80000100800 */
[----:B------:R-:W-:Y:S01]  /*25f90*/  STL [R1+0x11d0], R10 ;  /* 0x0011d00a01007387 */ /* 0x000fe20000100800 */
[----:B-1----:R-:W-:-:S03]  /*25fa0*/  @P0 IMAD.MOV.U32 R63, RZ, RZ, R30 ;  /* 0x000000ffff3f0224 */ /* 0x002fc600078e001e */
[----:B------:R1:W-:Y:S01]  /*25fb0*/  STL [R1+0x11cc], R30 ;  /* 0x0011cc1e01007387 */ /* 0x0003e20000100800 */
[----:B------:R-:W-:Y:S02]  /*25fc0*/  @P0 IMAD.MOV.U32 R62, RZ, RZ, R10 ;  /* 0x000000ffff3e0224 */ /* 0x000fe400078e000a */
[----:B------:R-:W-:Y:S02]  /*25fd0*/  @!P2 IMAD.IADD R31, R31, 0x1, -R90 ;  /* 0x000000011f1fa824 */ /* 0x000fe400078e0a5a */
        /* <DEDUP_REMOVED lines=19> */
[----:B---3--:R-:W-:Y:S01]  /*26110*/  PRMT R12, RZ, 0x7610, R12 ;  /* 0x00007610ff0c7816 */ /* 0x008fe2000000000c */
[----:B------:R1:W-:Y:S06]  /*26120*/  STL [R1+0x15a8], R30 ;  /* 0x0015a81e01007387 */ /* 0x0003ec0000100800 */
[----:B------:R-:W-:Y:S01]  /*26130*/  @!P2 IMAD.IADD R10, R10, 0x1, -R90 ;  /* 0x000000010a0aa824 */ /* 0x000fe200078e0a5a */
[----:B------:R3:W2:Y:S01]  /*26140*/  @P0 LDG.E.U16 R12, desc[UR20][R62.64] ;  /* 0x000000143e0c0981 */ /* 0x0006a2000c1e1500 */
[----:B-1----:R-:W-:-:S02]  /*26150*/  IABS R30, R39 ;  /* 0x00000027001e7213 */ /* 0x002fc40000000000 */
[----:B------:R-:W-:Y:S01]  /*26160*/  @!P4 IMAD.MOV R10, RZ, RZ, -R10 ;  /* 0x000000ffff0ac224 */ /* 0x000fe200078e0a0a */
[----:B------:R1:W-:Y:S01]  /*26170*/  STL [R1+0x11f8], R31 ;  /* 0x0011f81f01007387 */ /* 0x0003e20000100800 */
[----:B---3--:R-:W-:Y:S02]  /*26180*/  @P0 IMAD.MOV.U32 R62, RZ, RZ, R31 ;  /* 0x000000ffff3e0224 */ /* 0x008fe400078e001f */
[----:B-1----:R-:W-:Y:S01]  /*26190*/  IMAD.MOV.U32 R31, RZ, RZ, R30 ;  /* 0x000000ffff1f7224 */ /* 0x002fe200078e001e */
[----:B------:R-:W-:-:S03]  /*261a0*/  SEL R30, R2, R10, !P3 ;  /* 0x0000000a021e7207 */ /* 0x000fc60005800000 */
        /* <DEDUP_REMOVED lines=11> */
[----:B------:R1:W3:Y:S01]  /*26260*/  @P0 LDG.E.U16 R71, desc[UR20][R62.64] ;  /* 0x000000143e470981 */ /* 0x0002e2000c1e1500 */
        /* <DEDUP_REMOVED lines=19> */
[----:B------:R-:W-:Y:S01]  /*263a0*/  PRMT R74, RZ, 0x7610, R74 ;  /* 0x00007610ff4a7816 */ /* 0x000fe2000000004a */
[----:B------:R-:W-:Y:S01]  /*263b0*/  @!P2 IMAD.IADD R10, R10, 0x1, -R90 ;  /* 0x000000010a0aa824 */ /* 0x000fe200078e0a5a */
[----:B------:R-:W0:Y:S02]  /*263c0*/  LDCU UR7, c[0x0][0x3b0] ;  /* 0x00007600ff0777ac */ /* 0x000e240008000800 */
[----:B------:R-:W-:Y:S02]  /*263d0*/  LEA R31, P4, R33, R91, 0x1 ;  /* 0x0000005b211f7211 */ /* 0x000fe400078808ff */
[----:B------:R-:W-:Y:S01]  /*263e0*/  ISETP.GT.U32.AND P2, PT, R90, R10, PT ;  /* 0x0000000a5a00720c */ /* 0x000fe20003f44070 */
[----:B------:R-:W-:Y:S01]  /*263f0*/  VIADD R39, R93, 0xec ;  /* 0x000000ec5d277836 */ /* 0x000fe20000000000 */
[----:B------:R-:W-:Y:S01]  /*26400*/  LEA.HI.X.SX32 R33, R33, R92, 0x1, P4 ;  /* 0x0000005c21217211 */ /* 0x000fe200020f0eff */
[----:B------:R1:W-:Y:S01]  /*26410*/  STL [R1+0x15a0], R30 ;  /* 0x0015a01e01007387 */ /* 0x0003e20000100800 */
[----:B------:R-:W-:-:S03]  /*26420*/  ISETP.GE.AND P4, PT, R30, RZ, PT ;  /* 0x000000ff1e00720c */ /* 0x000fc60003f86270 */
[----:B------:R0:W2:Y:S06]  /*26430*/  @P0 LDG.E.U16 R74, desc[UR20][R62.64] ;  /* 0x000000143e4a0981 */ /* 0x0000ac000c1e1500 */
[----:B------:R-:W-:Y:S01]  /*26440*/  @!P2 IMAD.IADD R10, R10, 0x1, -R90 ;  /* 0x000000010a0aa824 */ /* 0x000fe200078e0a5a */
[----:B-1----:R-:W-:Y:S01]  /*26450*/  IABS R30, R39 ;  /* 0x00000027001e7213 */ /* 0x002fe20000000000 */
[----:B------:R1:W-:Y:S02]  /*26460*/  STL [R1+0x1208], R31 ;  /* 0x0012081f01007387 */ /* 0x0003e40000100800 */
[----:B------:R-:W-:-:S02]  /*26470*/  @!P4 IMAD.MOV R10, RZ, RZ, -R10 ;  /* 0x000000ffff0ac224 */ /* 0x000fc400078e0a0a */
[----:B0-----:R-:W-:Y:S02]  /*26480*/  @P0 IMAD.MOV.U32 R62, RZ, RZ, R31 ;  /* 0x000000ffff3e0224 */ /* 0x001fe400078e001f */
[----:B-1----:R-:W-:Y:S01]  /*26490*/  IMAD.MOV.U32 R31, RZ, RZ, R30 ;  /* 0x000000ffff1f7224 */ /* 0x002fe200078e001e */
[----:B------:R-:W-:-:S03]  /*264a0*/  SEL R30, R2, R10, !P3 ;  /* 0x0000000a021e7207 */ /* 0x000fc60005800000 */
[----:B------:R-:W-:-:S04]  /*264b0*/  IMAD.HI.U32 R10, R0, R31, RZ ;  /* 0x0000001f000a7227 */ /* 0x000fc800078e00ff */
[----:B------:R-:W-:Y:S01]  /*264c0*/  IMAD R30, R30, UR7, RZ ;  /* 0x000000071e1e7c24 */ /* 0x000fe2000f8e02ff */
[----:B------:R-:W-:Y:S01]  /*264d0*/  IADD3 R10, PT, PT, -R10, RZ, RZ ;  /* 0x000000ff0a0a7210 */ /* 0x000fe20007ffe1ff */
[----:B------:R-:W-:Y:S01]  /*264e0*/  @P0 IMAD.MOV.U32 R63, RZ, RZ, R33 ;  /* 0x000000ffff3f0224 */ /* 0x000fe200078e0021 */
[----:B------:R-:W-:Y:S01]  /*264f0*/  PRMT R42, RZ, 0x7610, R42 ;  /* 0x00007610ff2a7816 */ /* 0x000fe2000000002a */
[----:B------:R-:W-:Y:S01]  /*26500*/  STL [R1+0x1204], R33 ;  /* 0x0012042101007387 */ /* 0x000fe20000100800 */
[----:B------:R-:W-:Y:S01]  /*26510*/  ISETP.GE.AND P4, PT, R39, RZ, PT ;  /* 0x000000ff2700720c */ /* 0x000fe20003f86270 */
        /* <DEDUP_REMOVED lines=10> */
[----:B------:R-:W-:Y:S02]  /*265c0*/  @P0 IMAD.MOV.U32 R62, RZ, RZ, R10 ;  /* 0x000000ffff3e0224 */ /* 0x000fe400078e000a */
[----:B-1----:R-:W-:Y:S02]  /*265d0*/  VIADD R30, R93, 0xed ;  /* 0x000000ed5d1e7836 */ /* 0x002fe40000000000 */
[----:B------:R-:W-:-:S03]  /*265e0*/  @!P2 IMAD.IADD R31, R31, 0x1, -R90 ;  /* 0x000000011f1fa824 */ /* 0x000fc600078e0a5a */
        /* <DEDUP_REMOVED lines=30> */
[----:B------:R-:W-:Y:S01]  /*267d0*/  IMAD R30, R30, UR7, RZ ;  /* 0x000000071e1e7c24 */ /* 0x000fe2000f8e02ff */
        /* <DEDUP_REMOVED lines=87> */
[----:B-1----:R-:W-:-:S03]  /*26d50*/  IABS R30, R39 ;  /* 0x00000027001e7213 */ /* 0x002fc60000000000 */
[----:B------:R1:W-:Y:S01]  /*26d60*/  STL [R1+0x1278], R31 ;  /* 0x0012781f01007387 */ /* 0x0003e20000100800 */
[----:B------:R-:W-:Y:S01]  /*26d70*/  @!P4 IADD3 R10, PT, PT, -R10, RZ, RZ ;  /* 0x000000ff0a0ac210 */ /* 0x000fe20007ffe1ff */
        /* <DEDUP_REMOVED lines=37> */
[C---:B------:R-:W-:Y:S02]  /*26fd0*/  LEA R31, P4, R33.reuse, R91, 0x1 ;  /* 0x0000005b211f7211 */ /* 0x040fe400078808ff */
[----:B------:R-:W-:Y:S01]  /*26fe0*/  ISETP.GT.U32.AND P2, PT, R90, R10, PT ;  /* 0x0000000a5a00720c */ /* 0x000fe20003f44070 */
[----:B------:R1:W2:Y:S01]  /*26ff0*/  @P0 LDG.E.U16 R34, desc[UR20][R86.64] ;  /* 0x0000001456220981 */ /* 0x0002a2000c1e1500 */
[----:B------:R-:W-:Y:S02]  /*27000*/  LEA.HI.X.SX32 R33, R33, R92, 0x1, P4 ;  /* 0x0000005c21217211 */ /* 0x000fe400020f0eff */
[----:B------:R-:W-:-:S02]  /*27010*/  ISETP.GE.AND P4, PT, R30, RZ, PT ;  /* 0x000000ff1e00720c */ /* 0x000fc40003f86270 */
[----:B------:R-:W-:Y:S01]  /*27020*/  PRMT R11, RZ, 0x7610, R11 ;  /* 0x00007610ff0b7816 */ /* 0x000fe2000000000b */
[----:B------:R0:W-:Y:S01]  /*27030*/  STL [R1+0x1588], R30 ;  /* 0x0015881e01007387 */ /* 0x0001e20000100800 */
[----:B-1----:R-:W-:-:S04]  /*27040*/  VIADD R87, R93, 0xfe ;  /* 0x000000fe5d577836 */ /* 0x002fc80000000000 */
[----:B------:R1:W2:Y:S01]  /*27050*/  @P0 LDG.E.U16 R11, desc[UR20][R62.64] ;  /* 0x000000143e0b0981 */ /* 0x0002a2000c1e1500 */
[----:B------:R-:W-:Y:S01]  /*27060*/  @!P2 IMAD.IADD R10, R10, 0x1, -R90 ;  /* 0x000000010a0aa824 */ /* 0x000fe200078e0a5a */
[----:B0-----:R-:W-:-:S03]  /*27070*/  IABS R30, R87 ;  /* 0x00000057001e7213 */ /* 0x001fc60000000000 */
[----:B------:R-:W-:Y:S01]  /*27080*/  @!P4 IMAD.MOV R10, RZ, RZ, -R10 ;  /* 0x000000ffff0ac224 */ /* 0x000fe200078e0a0a */
[----:B------:R0:W-:Y:S01]  /*27090*/  STL [R1+0x12a8], R31 ;  /* 0x0012a81f01007387 */ /* 0x0001e20000100800 */
[----:B-1----:R-:W-:Y:S02]  /*270a0*/  @P0 IMAD.MOV.U32 R62, RZ, RZ, R31 ;  /* 0x000000ffff3e0224 */ /* 0x002fe400078e001f */
[----:B0-----:R-:W-:Y:S01]  /*270b0*/  IMAD.MOV.U32 R31, RZ, RZ, R30 ;  /* 0x000000ffff1f7224 */ /* 0x001fe200078e001e */
[----:B------:R-:W-:-:S03]  /*270c0*/  SEL R30, R2, R10, !P3 ;  /* 0x0000000a021e7207 */ /* 0x000fc60005800000 */
[----:B------:R-:W-:-:S04]  /*270d0*/  IMAD.HI.U32 R10, R0, R31, RZ ;  /* 0x0000001f000a7227 */ /* 0x000fc800078e00ff */
[----:B------:R-:W-:Y:S02]  /*270e0*/  IMAD.MOV R10, RZ, RZ, -R10 ;  /* 0x000000ffff0a7224 */ /* 0x000fe400078e0a0a */
[----:B------:R-:W-:Y:S01]  /*270f0*/  IMAD R30, R30, UR7, RZ ;  /* 0x000000071e1e7c24 */ /* 0x000fe2000f8e02ff */
[----:B------:R-:W-:Y:S01]  /*27100*/  PRMT R69, RZ, 0x7610, R69 ;  /* 0x00007610ff457816 */ /* 0x000fe20000000045 */
[----:B------:R-:W-:Y:S01]  /*27110*/  IMAD R68, R90, R10, R31 ;  /* 0x0000000a5a447224 */ /* 0x000fe200078e021f */
[----:B------:R-:W-:Y:S01]  /*27120*/  STL [R1+0x12a4], R33 ;  /* 0x0012a42101007387 */ /* 0x000fe20000100800 */
[----:B------:R-:W-:Y:S01]  /*27130*/  @P0 IMAD.MOV.U32 R63, RZ, RZ, R33 ;  /* 0x000000ffff3f0224 */ /* 0x000fe200078e0021 */
[C---:B------:R-:W-:Y:S02]  /*27140*/  LEA R10, P2, R30.reuse, R91, 0x1 ;  /* 0x0000005b1e0a7211 */ /* 0x040fe400078408ff */
[----:B------:R-:W-:Y:S01]  /*27150*/  PRMT R73, RZ, 0x7610, R73 ;  /* 0x00007610ff497816 */ /* 0x000fe20000000049 */
[----:B------:R-:W-:Y:S01]  /*27160*/  VIADD R39, R93, 0xf7 ;  /* 0x000000f75d277836 */ /* 0x000fe20000000000 */
[----:B------:R-:W-:Y:S01]  /*27170*/  LEA.HI.X.SX32 R30, R30, R92, 0x1, P2 ;  /* 0x0000005c1e1e7211 */ /* 0x000fe200010f0eff */
[----:B------:R-:W-:Y:S01]  /*27180*/  STL [R1+0x1584], R87 ;  /* 0x0015845701007387 */ /* 0x000fe20000100800 */
[----:B------:R-:W0:Y:S03]  /*27190*/  LDCU UR7, c[0x0][0x3b0] ;  /* 0x00007600ff0777ac */ /* 0x000e260008000800 */
[----:B------:R-:W-:Y:S01]  /*271a0*/  STL [R1+0x12b0], R10 ;  /* 0x0012b00a01007387 */ /* 0x000fe20000100800 */
[----:B------:R-:W-:-:S03]  /*271b0*/  @P0 IMAD.MOV.U32 R31, RZ, RZ, R30 ;  /* 0x000000ffff1f0224 */ /* 0x000fc600078e001e */
[----:B------:R1:W-:Y:S04]  /*271c0*/  STL [R1+0x12ac], R30 ;  /* 0x0012ac1e01007387 */ /* 0x0003e80000100800 */
[----:B------:R0:W2:Y:S01]  /*271d0*/  @P0 LDG.E.U16 R69, desc[UR20][R62.64] ;  /* 0x000000143e450981 */ /* 0x0000a2000c1e1500 */
[----:B-1----:R-:W-:Y:S02]  /*271e0*/  @P0 IMAD.MOV.U32 R30, RZ, RZ, R10 ;  /* 0x000000ffff1e0224 */ /* 0x002fe400078e000a */
[----:B0-----:R-:W-:-:S03]  /*271f0*/  VIADD R62, R93, 0xff ;  /* 0x000000ff5d3e7836 */ /* 0x001fc60000000000 */
[----:B------:R0:W2:Y:S01]  /*27200*/  @P0 LDG.E.U16 R73, desc[UR20][R30.64] ;  /* 0x000000141e490981 */ /* 0x0000a2000c1e1500 */
[----:B------:R-:W-:Y:S01]  /*27210*/  VIADD R63, R93, 0xef ;  /* 0x000000ef5d3f7836 */ /* 0x000fe20000000000 */
[----:B0-----:R-:W-:-:S05]  /*27220*/  IABS R30, R62 ;  /* 0x0000003e001e7213 */ /* 0x001fca0000000000 */
[----:B------:R-:W-:Y:S01]  /*27230*/  IMAD.MOV.U32 R33, RZ, RZ, R30 ;  /* 0x000000ffff217224 */ /* 0x000fe200078e001e */
[----:B------:R-:W-:-:S03]  /*27240*/  IABS R30, R39 ;  /* 0x00000027001e7213 */ /* 0x000fc60000000000 */
[----:B------:R-:W-:Y:S01]  /*27250*/  IMAD.HI.U32 R31, R0, R33, RZ ;  /* 0x00000021001f7227 */ /* 0x000fe200078e00ff */
[----:B------:R-:W-:-:S03]  /*27260*/  IABS R10, R63 ;  /* 0x0000003f000a7213 */ /* 0x000fc60000000000 */
[----:B------:R-:W-:Y:S02]  /*27270*/  IMAD.MOV.U32 R86, RZ, RZ, R30 ;  /* 0x000000ffff567224 */ /* 0x000fe400078e001e */
[----:B------:R-:W-:Y:S01]  /*27280*/  IMAD.MOV R40, RZ, RZ, -R31 ;  /* 0x000000ffff287224 */ /* 0x000fe200078e0a1f */
[----:B------:R-:W-:Y:S01]  /*27290*/  STL [R1+0x1570], R62 ;  /* 0x0015703e01007387 */ /* 0x000fe20000100800 */
[----:B------:R-:W-:-:S03]  /*272a0*/  IMAD.HI.U32 R30, R0, R10, RZ ;  /* 0x0000000a001e7227 */ /* 0x000fc600078e00ff */
[----:B------:R-:W-:Y:S01]  /*272b0*/  STL [R1+0x1580], R63 ;  /* 0x0015803f01007387 */ /* 0x000fe20000100800 */
[----:B------:R-:W-:-:S03]  /*272c0*/  IMAD.HI.U32 R31, R0, R86, RZ ;  /* 0x00000056001f7227 */ /* 0x000fc600078e00ff */
[----:B------:R-:W-:Y:S01]  /*272d0*/  STL [R1+0x157c], R39 ;  /* 0x00157c2701007387 */ /* 0x000fe20000100800 */
[----:B------:R-:W-:-:S03]  /*272e0*/  IMAD R0, R90, R40, R33 ;  /* 0x000000285a007224 */ /* 0x000fc600078e0221 */
[----:B------:R-:W2:Y:S04]  /*272f0*/  LDL.LU R33, [R1+0x1ad8] ;  /* 0x001ad80001217983 */ /* 0x000ea80000300800 */
[----:B------:R-:W2:Y:S01]  /*27300*/  LDL.LU R40, [R1+0x1ad4] ;  /* 0x001ad40001287983 */ /* 0x000ea20000300800 */
[----:B------:R-:W-:Y:S01]  /*27310*/  ISETP.GT.U32.AND P2, PT, R90, R68, PT ;  /* 0x000000445a00720c */ /* 0x000fe20003f44070 */
[----:B------:R-:W-:Y:S02]  /*27320*/  IMAD.MOV R30, RZ, RZ, -R30 ;  /* 0x000000ffff1e7224 */ /* 0x000fe400078e0a1e */
[----:B------:R-:W-:-:S10]  /*27330*/  IMAD.MOV R31, RZ, RZ, -R31 ;  /* 0x000000ffff1f7224 */ /* 0x000fd400078e0a1f */
[----:B------:R-:W-:-:S05]  /*27340*/  @!P2 IMAD.IADD R68, R68, 0x1, -R90 ;  /* 0x000000014444a824 */ /* 0x000fca00078e0a5a */
[C---:B------:R-:W-:Y:S01]  /*27350*/  ISETP.GT.U32.AND P4, PT, R90.reuse, R68, PT ;  /* 0x000000445a00720c */ /* 0x040fe20003f84070 */
[C---:B------:R-:W-:Y:S02]  /*27360*/  IMAD R30, R90.reuse, R30, R10 ;  /* 0x0000001e5a1e7224 */ /* 0x040fe400078e020a */
[----:B------:R-:W3:Y:S01]  /*27370*/  LDL.LU R10, [R1+0x1ad0] ;  /* 0x001ad000010a7983 */ /* 0x000ee20000300800 */
[C---:B------:R-:W-:Y:S01]  /*27380*/  IMAD R31, R90.reuse, R31, R86 ;  /* 0x0000001f5a1f7224 */ /* 0x040fe200078e0256 */
[----:B------:R-:W-:Y:S02]  /*27390*/  ISETP.GE.AND P2, PT, R87, RZ, PT ;  /* 0x000000ff5700720c */ /* 0x000fe40003f46270 */
[C---:B------:R-:W-:Y:S02]  /*273a0*/  ISETP.GT.U32.AND P6, PT, R90.reuse, R0, PT ;  /* 0x000000005a00720c */ /* 0x040fe40003fc4070 */
[----:B------:R-:W-:-:S04]  /*273b0*/  ISETP.GT.U32.AND P5, PT, R90, R31, PT ;  /* 0x0000001f5a00720c */ /* 0x000fc80003fa4070 */
[----:B------:R-:W-:Y:S01]  /*273c0*/  @!P4 IMAD.IADD R68, R68, 0x1, -R90 ;  /* 0x000000014444c824 */ /* 0x000fe200078e0a5a */
[----:B------:R-:W-:-:S04]  /*273d0*/  ISETP.GT.U32.AND P4, PT, R90, R30, PT ;  /* 0x0000001e5a00720c */ /* 0x000fc80003f84070 */
[----:B------:R-:W-:Y:S02]  /*273e0*/  @!P2 IMAD.MOV R68, RZ, RZ, -R68 ;  /* 0x000000ffff44a224 */ /* 0x000fe400078e0a44 */
[--C-:B------:R-:W-:Y:S02]  /*273f0*/  @!P6 IMAD.IADD R0, R0, 0x1, -R90.reuse ;  /* 0x000000010000e824 */ /* 0x100fe400078e0a5a */
[----:B------:R-:W-:Y:S01]  /*27400*/  @!P5 IMAD.IADD R31, R31, 0x1, -R90 ;  /* 0x000000011f1fd824 */ /* 0x000fe200078e0a5a */
[----:B------:R-:W-:-:S04]  /*27410*/  SEL R68, R2, R68, !P3 ;  /* 0x0000004402447207 */ /* 0x000fc80005800000 */
[----:B------:R-:W-:Y:S01]  /*27420*/  @!P4 IMAD.IADD R30, R30, 0x1, -R90 ;  /* 0x000000011e1ec824 */ /* 0x000fe200078e0a5a */
[C---:B------:R-:W-:Y:S02]  /*27430*/  ISETP.GT.U32.AND P4, PT, R90.reuse, R0, PT ;  /* 0x000000005a00720c */ /* 0x040fe40003f84070 */
[----:B------:R-:W-:Y:S01]  /*27440*/  ISETP.GT.U32.AND P5, PT, R90, R31, PT ;  /* 0x0000001f5a00720c */ /* 0x000fe20003fa4070 */
[----:B------:R-:W-:Y:S01]  /*27450*/  IMAD R86, R68, UR7, RZ ;  /* 0x0000000744567c24 */ /* 0x000fe2000f8e02ff */
[----:B------:R-:W-:Y:S01]  /*27460*/  ISETP.GT.U32.AND P6, PT, R90, R30, PT ;  /* 0x0000001e5a00720c */ /* 0x000fe20003fc4070 */
[----:B------:R-:W0:Y:S03]  /*27470*/  LDCU UR7, c[0x0][0x3b0] ;  /* 0x00007600ff0777ac */ /* 0x000e260008000800 */
[----:B------:R-:W-:-:S04]  /*27480*/  LEA R68, P2, R86, R91, 0x1 ;  /* 0x0000005b56447211 */ /* 0x000fc800078408ff */
[----:B------:R-:W-:Y:S01]  /*27490*/  LEA.HI.X.SX32 R86, R86, R92, 0x1, P2 ;  /* 0x0000005c56567211 */ /* 0x000fe200010f0eff */
[--C-:B------:R-:W-:Y:S01]  /*274a0*/  @!P4 IMAD.IADD R0, R0, 0x1, -R90.reuse ;  /* 0x000000010000c824 */ /* 0x100fe200078e0a5a */
[----:B------:R-:W-:Y:S01]  /*274b0*/  ISETP.GE.AND P2, PT, R63, RZ, PT ;  /* 0x000000ff3f00720c */ /* 0x000fe20003f46270 */
[--C-:B------:R-:W-:Y:S01]  /*274c0*/  @!P5 IMAD.IADD R31, R31, 0x1, -R90.reuse ;  /* 0x000000011f1fd824 */ /* 0x100fe200078e0a5a */
[----:B------:R-:W-:Y:S02]  /*274d0*/  ISETP.GE.AND P5, PT, R62, RZ, PT ;  /* 0x000000ff3e00720c */ /* 0x000fe40003fa6270 */
[----:B------:R-:W-:Y:S01]  /*274e0*/  ISETP.GE.AND P4, PT, R39, RZ, PT ;  /* 0x000000ff2700720c */ /* 0x000fe20003f86270 */
[----:B------:R-:W-:Y:S02]  /*274f0*/  @!P6 IMAD.IADD R30, R30, 0x1, -R90 ;  /* 0x000000011e1ee824 */ /* 0x000fe400078e0a5a */
[----:B------:R-:W-:Y:S01]  /*27500*/  IMAD.MOV.U32 R90, RZ, RZ, R0 ;  /* 0x000000ffff5a7224 */ /* 0x000fe200078e0000 */
[----:B------:R-:W-:Y:S01]  /*27510*/  STL [R1+0xad0], R68 ;  /* 0x000ad04401007387 */ /* 0x000fe20000100800 */
[----:B------:R-:W-:-:S02]  /*27520*/  IMAD.MOV.U32 R0, RZ, RZ, R31 ;  /* 0x000000ffff007224 */ /* 0x000fc400078e001f */
[----:B------:R-:W-:Y:S01]  /*27530*/  @P0 IMAD.MOV.U32 R87, RZ, RZ, R86 ;  /* 0x000000ffff570224 */ /* 0x000fe200078e0056 */
[----:B------:R1:W-:Y:S01]  /*27540*/  STL [R1+0xacc], R86 ;  /* 0x000acc5601007387 */ /* 0x0003e20000100800 */
[----:B------:R-:W-:Y:S02]  /*27550*/  @!P2 IMAD.MOV R30, RZ, RZ, -R30 ;  /* 0x000000ffff1ea224 */ /* 0x000fe400078e0a1e */
[----:B------:R-:W-:Y:S02]  /*27560*/  @!P5 IMAD.MOV R90, RZ, RZ, -R90 ;  /* 0x000000ffff5ad224 */ /* 0x000fe400078e0a5a */
[----:B------:R-:W-:Y:S02]  /*27570*/  @!P4 IMAD.MOV R0, RZ, RZ, -R0 ;  /* 0x000000ffff00c224 */ /* 0x000fe400078e0a00 */
[----:B-1----:R-:W-:Y:S01]  /*27580*/  @P0 IMAD.MOV.U32 R86, RZ, RZ, R68 ;  /* 0x000000ffff560224 */ /* 0x002fe200078e0044 */
[C---:B------:R-:W-:Y:S02]  /*27590*/  SEL R30, R2.reuse, R30, !P3 ;  /* 0x0000001e021e7207 */ /* 0x040fe40005800000 */
[----:B------:R-:W-:-:S02]  /*275a0*/  SEL R0, R2, R0, !P3 ;  /* 0x0000000002007207 */ /* 0x000fc40005800000 */
[----:B------:R-:W-:Y:S02]  /*275b0*/  SEL R90, R2, R90, !P3 ;  /* 0x0000005a025a7207 */ /* 0x000fe40005800000 */
[----:B--2---:R-:W-:-:S06]  /*275c0*/  PRMT R40, RZ, 0x7610, R40 ;  /* 0x00007610ff287816 */ /* 0x004fcc0000000028 */
[----:B------:R-:W2:Y:S04]  /*275d0*/  @P0 LDG.E.U16 R40, desc[UR20][R86.64] ;  /* 0x0000001456280981 */ /* 0x000ea8000c1e1500 */
[----:B------:R-:W2:Y:S04]  /*275e0*/  LDL.LU.64 R86, [R1+0x1ac8] ;  /* 0x001ac80001567983 */ /* 0x000ea80000300a00 */
[----:B------:R-:W2:Y:S01]  /*275f0*/  LDL.LU R2, [R1+0x1ac4] ;  /* 0x001ac40001027983 */ /* 0x000ea20000300800 */
[----:B0-----:R-:W-:Y:S01]  /*27600*/  IMAD R31, R30, UR7, RZ ;  /* 0x000000071e1f7c24 */ /* 0x001fe2000f8e02ff */
[----:B------:R-:W0:Y:S01]  /*27610*/  LDCU UR7, c[0x0][0x3b0] ;  /* 0x00007600ff0777ac */ /* 0x000e220008000800 */
[----:B---3--:R-:W-:-:S03]  /*27620*/  PRMT R10, RZ, 0x7610, R10 ;  /* 0x00007610ff0a7816 */ /* 0x008fc6000000000a */
[----:B------:R-:W-:Y:S01]  /*27630*/  LEA R30, P2, R31, R91, 0x1 ;  /* 0x0000005b1f1e7211 */ /* 0x000fe200078408ff */
[----:B------:R-:W-:-:S03]  /*27640*/  IMAD R0, R0, UR9, RZ ;  /* 0x0000000900007c24 */ /* 0x000fc6000f8e02ff */
[----:B------:R-:W-:Y:S01]  /*27650*/  LEA.HI.X.SX32 R31, R31, R92, 0x1, P2 ;  /* 0x0000005c1f1f7211 */ /* 0x000fe200010f0eff */
[----:B------:R1:W-:Y:S04]  /*27660*/  STL [R1+0xac0], R30 ;  /* 0x000ac01e01007387 */ /* 0x0003e80000100800 */
[----:B------:R1:W3:Y:S04]  /*27670*/  @P0 LDG.E.U16 R10, desc[UR20][R30.64] ;  /* 0x000000141e0a0981 */ /* 0x0002e8000c1e1500 */
[----:B------:R0:W-:Y:S04]  /*27680*/  STL [R1+0xabc], R31 ;  /* 0x000abc1f01007387 */ /* 0x0001e80000100800 */
[----:B------:R-:W3:Y:S01]  /*27690*/  LDL.LU R39, [R1+0x8fc] ;  /* 0x0008fc0001277983 */ /* 0x000ee20000300800 */
[----:B-1----:R-:W-:-:S03]  /*276a0*/  LEA R30, P2, R0, R91, 0x1 ;  /* 0x0000005b001e7211 */ /* 0x002fc600078408ff */
[----:B------:R-:W3:Y:S01]  /*276b0*/  LDL.LU R68, [R1+0x8f0] ;  /* 0x0008f00001447983 */ /* 0x000ee20000300800 */
[----:B------:R-:W-:Y:S01]  /*276c0*/  LEA.HI.X.SX32 R62, R0, R92, 0x1, P2 ;  /* 0x0000005c003e7211 */ /* 0x000fe200010f0eff */
[----:B0-----:R-:W-:Y:S02]  /*276d0*/  IMAD R31, R90, UR7, RZ ;  /* 0x000000075a1f7c24 */ /* 0x001fe4000f8e02ff */
[----:B------:R-:W-:Y:S01]  /*276e0*/  STL [R1+0xac8], R30 ;  /* 0x000ac81e01007387 */ /* 0x000fe20000100800 */
[----:B------:R-:W-:Y:S01]  /*276f0*/  PRMT R90, RZ, 0x7610, R90 ;  /* 0x00007610ff5a7816 */ /* 0x000fe2000000005a */
[----:B------:R-:W-:Y:S02]  /*27700*/  @P0 IMAD.MOV.U32 R63, RZ, RZ, R62 ;  /* 0x000000ffff3f0224 */ /* 0x000fe400078e003e */
[----:B------:R0:W-:Y:S02]  /*27710*/  STL [R1+0xac4], R62 ;  /* 0x000ac43e01007387 */ /* 0x0001e40000100800 */
[----:B0-----:R-:W-:-:S05]  /*27720*/  @P0 IMAD.MOV.U32 R62, RZ, RZ, R30 ;  /* 0x000000ffff3e0224 */ /* 0x001fca00078e001e */
[----:B------:R0:W3:Y:S02]  /*27730*/  @P0 LDG.E.U16 R90, desc[UR20][R62.64] ;  /* 0x000000143e5a0981 */ /* 0x0000e4000c1e1500 */
[----:B0-----:R-:W0:Y:S01]  /*27740*/  S2R R62, SR_TID.X ;  /* 0x00000000003e7919 */ /* 0x001e220000002100 */
[C---:B------:R-:W-:Y:S02]  /*27750*/  LEA R30, P2, R31.reuse, R91, 0x1 ;  /* 0x0000005b1f1e7211 */ /* 0x040fe400078408ff */
[----:B------:R-:W-:Y:S01]  /*27760*/  PRMT R0, RZ, 0x7610, R0 ;  /* 0x00007610ff007816 */ /* 0x000fe20000000000 */
[----:B------:R-:W3:Y:S01]  /*27770*/  LDL.LU R63, [R1+0x1ac0] ;  /* 0x001ac000013f7983 */ /* 0x000ee20000300800 */
[----:B------:R-:W-:-:S03]  /*27780*/  LEA.HI.X.SX32 R31, R31, R92, 0x1, P2 ;  /* 0x0000005c1f1f7211 */ /* 0x000fc600010f0eff */
[----:B------:R-:W3:Y:S04]  /*27790*/  LDL.LU R92, [R1+0x8e4] ;  /* 0x0008e400015c7983 */ /* 0x000ee80000300800 */
[----:B------:R-:W-:Y:S04]  /*277a0*/  STL [R1+0xab8], R30 ;  /* 0x000ab81e01007387 */ /* 0x000fe80000100800 */
[----:B------:R1:W-:Y:S04]  /*277b0*/  STL [R1+0xab4], R31 ;  /* 0x000ab41f01007387 */ /* 0x0003e80000100800 */
[----:B------:R-:W3:Y:S04]  /*277c0*/  @P0 LDG.E.U16 R0, desc[UR20][R30.64] ;  /* 0x000000141e000981 */ /* 0x000ee8000c1e1500 */
[----:B-1----:R-:W3:Y:S01]  /*277d0*/  LDL.LU.64 R30, [R1+0x1ab8] ;  /* 0x001ab800011e7983 */ /* 0x002ee20000300a00 */
[----:B0-----:R-:W-:-:S04]  /*277e0*/  SHF.R.U32.HI R62, RZ, 0x5, R62 ;  /* 0x00000005ff3e7819 */ /* 0x001fc8000001163e */
[----:B------:R-:W-:Y:S02]  /*277f0*/  ISETP.NE.U32.AND P0, PT, R62, RZ, PT ;  /* 0x000000ff3e00720c */ /* 0x000fe40003f05070 */
[----:B------:R-:W3:Y:S01]  /*27800*/  LDL.LU R62, [R1+0x1ab0] ;  /* 0x001ab000013e7983 */ /* 0x000ee20000300800 */
[----:B--2---:R-:W-:-:S05]  /*27810*/  LOP3.LUT R91, R2, 0x40, RZ, 0x3c, !PT ;  /* 0x00000040025b7812 */ /* 0x004fca00078e3cff */
[----:B------:R0:W-:Y:S04]  /*27820*/  STS.U16 [R91+UR4+0x14200], R88 ;  /* 0x014200585b007988 */ /* 0x0001e80008000404 */
[----:B------:R1:W-:Y:S04]  /*27830*/  STS.U16 [R91+UR4+0x14600], R32 ;  /* 0x014600205b007988 */ /* 0x0003e80008000404 */
[----:B------:R2:W-:Y:S04]  /*27840*/  STS.U16 [R91+UR4+0x14a00], R65 ;  /* 0x014a00415b007988 */ /* 0x0005e80008000404 */
[----:B0-----:R-:W4:Y:S04]  /*27850*/  LDL.LU R88, [R1+0x1aac] ;  /* 0x001aac0001587983 */ /* 0x001f280000300800 */
[----:B-1----:R-:W4:Y:S04]  /*27860*/  LDL.LU R32, [R1+0x1aa8] ;  /* 0x001aa80001207983 */ /* 0x002f280000300800 */
[----:B--2---:R-:W2:Y:S04]  /*27870*/  LDL.LU R65, [R1+0x1aa4] ;  /* 0x001aa40001417983 */ /* 0x004ea80000300800 */
        /* <DEDUP_REMOVED lines=24> */
[----:B------:R0:W-:Y:S02]  /*27a00*/  STS.U16 [R91+UR4+0x17e00], R69 ;  /* 0x017e00455b007988 */ /* 0x0001e40008000404 */
[----:B0-----:R-:W-:-:S02]  /*27a10*/  LOP3.LUT R91, R2, 0x50, RZ, 0x3c, !PT ;  /* 0x00000050025b7812 */ /* 0x001fc400078e3cff */
[----:B------:R-:W4:Y:S04]  /*27a20*/  LDL.LU R69, [R1+0x1a70] ;  /* 0x001a700001457983 */ /* 0x000f280000300800 */
[----:B------:R0:W-:Y:S04]  /*27a30*/  STS.U16 [R91+UR4+0x10280], R39 ;  /* 0x010280275b007988 */ /* 0x0001e80008000404 */
[----:B------:R1:W-:Y:S04]  /*27a40*/  STS.U16 [R91+UR4+0x10680], R68 ;  /* 0x010680445b007988 */ /* 0x0003e80008000404 */
[----:B------:R-:W-:Y:S04]  /*27a50*/  STS.U16 [R91+UR4+0x10a80], R92 ;  /* 0x010a805c5b007988 */ /* 0x000fe80008000404 */
[----:B0-----:R-:W4:Y:S04]  /*27a60*/  LDL.LU R39, [R1+0x1a6c] ;  /* 0x001a6c0001277983 */ /* 0x001f280000300800 */
[----:B-1----:R-:W4:Y:S04]  /*27a70*/  LDL.LU R68, [R1+0x1a68] ;  /* 0x001a680001447983 */ /* 0x002f280000300800 */
[----:B---3--:R0:W-:Y:S04]  /*27a80*/  STS.U16 [R91+UR4+0x10e80], R38 ;  /* 0x010e80265b007988 */ /* 0x0081e80008000404 */
[----:B--2---:R1:W-:Y:S04]  /*27a90*/  STS.U16 [R91+UR4+0x11280], R71 ;  /* 0x011280475b007988 */ /* 0x0043e80008000404 */
[----:B------:R2:W-:Y:S04]  /*27aa0*/  STS.U16 [R91+UR4+0x11680], R41 ;  /* 0x011680295b007988 */ /* 0x0005e80008000404 */
[----:B0-----:R-:W3:Y:S04]  /*27ab0*/  LDL.LU R38, [R1+0x1a64] ;  /* 0x001a640001267983 */ /* 0x001ee80000300800 */
[----:B-1----:R-:W3:Y:S04]  /*27ac0*/  LDL.LU R71, [R1+0x1a60] ;  /* 0x001a600001477983 */ /* 0x002ee80000300800 */
[----:B--2---:R-:W2:Y:S04]  /*27ad0*/  LDL.LU R41, [R1+0x1a5c] ;  /* 0x001a5c0001297983 */ /* 0x004ea80000300800 */
[----:B------:R0:W-:Y:S04]  /*27ae0*/  STS.U16 [R91+UR4+0x11a80], R70 ;  /* 0x011a80465b007988 */ /* 0x0001e80008000404 */
[----:B0-----:R-:W2:Y:S04]  /*27af0*/  LDL.LU R70, [R1+0x1a58] ;  /* 0x001a580001467983 */ /* 0x001ea80000300800 */
[----:B------:R0:W-:Y:S04]  /*27b00*/  STS.U16 [R91+UR4+0x11e80], R3 ;  /* 0x011e80035b007988 */ /* 0x0001e80008000404 */
[----:B----4-:R1:W-:Y:S04]  /*27b10*/  STS.U16 [R91+UR4+0x12280], R88 ;  /* 0x012280585b007988 */ /* 0x0103e80008000404 */
[----:B------:R4:W-:Y:S04]  /*27b20*/  STS.U16 [R91+UR4+0x12680], R89 ;  /* 0x012680595b007988 */ /* 0x0009e80008000404 */
[----:B0-----:R0:W5:Y:S04]  /*27b30*/  LDL.LU R3, [R1+0x1a54] ;  /* 0x001a540001037983 */ /* 0x0011680000300800 */
[----:B-1----:R0:W5:Y:S04]  /*27b40*/  LDL.LU R88, [R1+0x1a50] ;  /* 0x001a500001587983 */ /* 0x0021680000300800 */
[----:B----4-:R0:W5:Y:S04]  /*27b50*/  LDL.LU R89, [R1+0x1a4c] ;  /* 0x001a4c0001597983 */ /* 0x0101680000300800 */
[----:B------:R1:W-:Y:S04]  /*27b60*/  STS.U16 [R91+UR4+0x12a80], R86 ;  /* 0x012a80565b007988 */ /* 0x0003e80008000404 */
[----:B------:R4:W-:Y:S04]  /*27b70*/  STS.U16 [R91+UR4+0x12e80], R87 ;  /* 0x012e80575b007988 */ /* 0x0009e80008000404 */
[----:B------:R0:W-:Y:S04]  /*27b80*/  STS.U16 [R91+UR4+0x13280], R5 ;  /* 0x013280055b007988 */ /* 0x0001e80008000404 */
[----:B-1----:R1:W5:Y:S04]  /*27b90*/  LDL.LU R86, [R1+0x1a48] ;  /* 0x001a480001567983 */ /* 0x0023680000300800 */
[----:B----4-:R1:W5:Y:S04]  /*27ba0*/  LDL.LU R87, [R1+0x1a44] ;  /* 0x001a440001577983 */ /* 0x0103680000300800 */
[----:B0-----:R-:W4:Y:S04]  /*27bb0*/  LDL.LU R5, [R1+0x1a40] ;  /* 0x001a400001057983 */ /* 0x001f280000300800 */
[----:B------:R0:W-:Y:S04]  /*27bc0*/  STS.U16 [R91+UR4+0x13680], R8 ;  /* 0x013680085b007988 */ /* 0x0001e80008000404 */
[----:B------:R1:W-:Y:S04]  /*27bd0*/  STS.U16 [R91+UR4+0x13a80], R9 ;  /* 0x013a80095b007988 */ /* 0x0003e80008000404 */
[----:B------:R1:W-:Y:S04]  /*27be0*/  STS.U16 [R91+UR4+0x13e80], R6 ;  /* 0x013e80065b007988 */ /* 0x0003e80008000404 */
[----:B0-----:R0:W5:Y:S04]  /*27bf0*/  LDL.LU R8, [R1+0x1a3c] ;  /* 0x001a3c0001087983 */ /* 0x0011680000300800 */
[----:B-1----:R0:W5:Y:S04]  /*27c00*/  LDL.LU R9, [R1+0x1a38] ;  /* 0x001a380001097983 */ /* 0x0021680000300800 */
[----:B------:R0:W5:Y:S04]  /*27c10*/  LDL.LU R6, [R1+0x1a34] ;  /* 0x001a340001067983 */ /* 0x0001680000300800 */
[----:B------:R1:W-:Y:S04]  /*27c20*/  STS.U16 [R91+UR4+0x14280], R7 ;  /* 0x014280075b007988 */ /* 0x0003e80008000404 */
[----:B------:R0:W-:Y:S04]  /*27c30*/  STS.U16 [R91+UR4+0x14680], R4 ;  /* 0x014680045b007988 */ /* 0x0001e80008000404 */
[----:B-1----:R1:W5:Y:S04]  /*27c40*/  LDL.LU R7, [R1+0x1a30] ;  /* 0x001a300001077983 */ /* 0x0023680000300800 */
[----:B0-----:R-:W4:Y:S04]  /*27c50*/  LDL.LU R4, [R1+0x1a2c] ;  /* 0x001a2c0001047983 */ /* 0x001f280000300800 */
        /* <DEDUP_REMOVED lines=14> */
[----:B0-----:R0:W5:Y:S04]  /*27d40*/  LDL.LU R84, [R1+0x1a28] ;  /* 0x001a280001547983 */ /* 0x0011680000300800 */
[----:B------:R0:W5:Y:S01]  /*27d50*/  LDL.LU R85, [R1+0x1a24] ;  /* 0x001a240001557983 */ /* 0x0001620000300800 */
[----:B-1----:R-:W-:-:S03]  /*27d60*/  LOP3.LUT R91, R2, 0x60, RZ, 0x3c, !PT ;  /* 0x00000060025b7812 */ /* 0x002fc600078e3cff */
[----:B------:R0:W5:Y:S04]  /*27d70*/  LDL.LU R82, [R1+0x1a20] ;  /* 0x001a200001527983 */ /* 0x0001680000300800 */
        /* <DEDUP_REMOVED lines=10> */
[----:B------:R0:W5:Y:S01]  /*27e20*/  LDL.LU R73, [R1+0x19f4] ;  /* 0x0019f40001497983 */ /* 0x0001620000300800 */
[----:B------:R-:W-:-:S02]  /*27e30*/  UIADD3 UR7, UPT, UPT, UR4, 0x20000, URZ ;  /* 0x0002000004077890 */ /* 0x000fc4000fffe0ff */
[----:B------:R-:W-:Y:S02]  /*27e40*/  UIADD3 UR9, UPT, UPT, UR4, 0x30000, URZ ;  /* 0x0003000004097890 */ /* 0x000fe4000fffe0ff */
[----:B------:R-:W-:Y:S02]  /*27e50*/  USHF.R.U32.HI UR7, URZ, 0x4, UR7 ;  /* 0x00000004ff077899 */ /* 0x000fe40008011607 */
[----:B------:R-:W-:Y:S01]  /*27e60*/  USHF.R.U32.HI UR9, URZ, 0x4, UR9 ;  /* 0x00000004ff097899 */ /* 0x000fe20008011609 */
[----:B--2---:R1:W-:Y:S04]  /*27e70*/  STS.U16 [R91+UR4+0x10300], R70 ;  /* 0x010300465b007988 */ /* 0x0043e80008000404 */
[----:B---3--:R2:W-:Y:S04]  /*27e80*/  STS.U16 [R91+UR4+0x10700], R71 ;  /* 0x010700475b007988 */ /* 0x0085e80008000404 */
[----:B------:R3:W-:Y:S04]  /*27e90*/  STS.U16 [R91+UR4+0x10b00], R68 ;  /* 0x010b00445b007988 */ /* 0x0007e80008000404 */
[----:B------:R0:W-:Y:S04]  /*27ea0*/  STS.U16 [R91+UR4+0x10f00], R69 ;  /* 0x010f00455b007988 */ /* 0x0001e80008000404 */
[----:B------:R0:W-:Y:S04]  /*27eb0*/  STS.U16 [R91+UR4+0x11300], R66 ;  /* 0x011300425b007988 */ /* 0x0001e80008000404 */
[----:B------:R0:W-:Y:S04]  /*27ec0*/  STS.U16 [R91+UR4+0x11700], R67 ;  /* 0x011700435b007988 */ /* 0x0001e80008000404 */
[----:B------:R0:W-:Y:S04]  /*27ed0*/  STS.U16 [R91+UR4+0x11b00], R64 ;  /* 0x011b00405b007988 */ /* 0x0001e80008000404 */
        /* <DEDUP_REMOVED lines=16> */
[----:B-1----:R1:W5:Y:S04]  /*27fe0*/  LDL.LU R70, [R1+0x19f0] ;  /* 0x0019f00001467983 */ /* 0x0023680000300800 */
[----:B------:R-:W-:Y:S04]  /*27ff0*/  STS.U16 [R91+UR4+0x15f00], R49 ;  /* 0x015f00315b007988 */ /* 0x000fe80008000404 */
[----:B--2---:R1:W5:Y:S04]  /*28000*/  LDL.LU R71, [R1+0x19ec] ;  /* 0x0019ec0001477983 */ /* 0x0043680000300800 */
[----:B------:R-:W-:Y:S04]  /*28010*/  STS.U16 [R91+UR4+0x16300], R46 ;  /* 0x0163002e5b007988 */ /* 0x000fe80008000404 */
[----:B---3--:R1:W5:Y:S04]  /*28020*/  LDL.LU R68, [R1+0x19e8] ;  /* 0x0019e80001447983 */ /* 0x0083680000300800 */
[----:B------:R-:W-:Y:S04]  /*28030*/  STS.U16 [R91+UR4+0x16700], R47 ;  /* 0x0167002f5b007988 */ /* 0x000fe80008000404 */
[----:B0-----:R1:W5:Y:S04]  /*28040*/  LDL.LU R69, [R1+0x19e4] ;  /* 0x0019e40001457983 */ /* 0x0013680000300800 */
[----:B------:R-:W-:Y:S04]  /*28050*/  STS.U16 [R91+UR4+0x16b00], R44 ;  /* 0x016b002c5b007988 */ /* 0x000fe80008000404 */
[----:B------:R1:W5:Y:S04]  /*28060*/  LDL.LU R66, [R1+0x19e0] ;  /* 0x0019e00001427983 */ /* 0x0003680000300800 */
[----:B------:R-:W-:Y:S04]  /*28070*/  STS.U16 [R91+UR4+0x16f00], R45 ;  /* 0x016f002d5b007988 */ /* 0x000fe80008000404 */
[----:B------:R1:W5:Y:S04]  /*28080*/  LDL.LU R67, [R1+0x19dc] ;  /* 0x0019dc0001437983 */ /* 0x0003680000300800 */
[----:B------:R-:W-:Y:S04]  /*28090*/  STS.U16 [R91+UR4+0x17300], R42 ;  /* 0x0173002a5b007988 */ /* 0x000fe80008000404 */
[----:B------:R1:W5:Y:S04]  /*280a0*/  LDL.LU R64, [R1+0x19d8] ;  /* 0x0019d80001407983 */ /* 0x0003680000300800 */
[----:B------:R-:W-:Y:S04]  /*280b0*/  STS.U16 [R91+UR4+0x17700], R43 ;  /* 0x0177002b5b007988 */ /* 0x000fe80008000404 */
[----:B------:R1:W5:Y:S04]  /*280c0*/  LDL.LU R65, [R1+0x19d4] ;  /* 0x0019d40001417983 */ /* 0x0003680000300800 */
[----:B------:R0:W-:Y:S04]  /*280d0*/  STS.U16 [R91+UR4+0x17b00], R11 ;  /* 0x017b000b5b007988 */ /* 0x0001e80008000404 */
[----:B------:R1:W5:Y:S04]  /*280e0*/  LDL.LU R62, [R1+0x19d0] ;  /* 0x0019d000013e7983 */ /* 0x0003680000300800 */
[----:B------:R2:W-:Y:S01]  /*280f0*/  STS.U16 [R91+UR4+0x17f00], R40 ;  /* 0x017f00285b007988 */ /* 0x0005e20008000404 */
[----:B0-----:R-:W-:-:S03]  /*28100*/  LOP3.LUT R11, R2, 0x70, RZ, 0x3c, !PT ;  /* 0x00000070020b7812 */ /* 0x001fc600078e3cff */
[----:B------:R1:W5:Y:S04]  /*28110*/  LDL.LU R63, [R1+0x19cc] ;  /* 0x0019cc00013f7983 */ /* 0x0003680000300800 */
[----:B------:R1:W5:Y:S01]  /*28120*/  LDL.LU R60, [R1+0x19c8] ;  /* 0x0019c800013c7983 */ /* 0x0003620000300800 */
[----:B--2---:R-:W0:Y:S03]  /*28130*/  LDC R91, c[0x0][0x3a0] ;  /* 0x0000e800ff5b7b82 */ /* 0x004e260000000800 */
[----:B------:R1:W5:Y:S04]  /*28140*/  LDL.LU R61, [R1+0x19c4] ;  /* 0x0019c400013d7983 */ /* 0x0003680000300800 */
[----:B------:R1:W5:Y:S04]  /*28150*/  LDL.LU R58, [R1+0x19c0] ;  /* 0x0019c000013a7983 */ /* 0x0003680000300800 */
[----:B------:R1:W5:Y:S04]  /*28160*/  LDL.LU R59, [R1+0x19bc] ;  /* 0x0019bc00013b7983 */ /* 0x0003680000300800 */
[----:B------:R1:W5:Y:S04]  /*28170*/  LDL.LU R56, [R1+0x19b8] ;  /* 0x0019b80001387983 */ /* 0x0003680000300800 */
[----:B------:R1:W5:Y:S04]  /*28180*/  LDL.LU R57, [R1+0x19b4] ;  /* 0x0019b40001397983 */ /* 0x0003680000300800 */
[----:B------:R2:W-:Y:S04]  /*28190*/  STS.U16 [R11+UR4+0x10380], R41 ;  /* 0x010380290b007988 */ /* 0x0005e80008000404 */
        /* <DEDUP_REMOVED lines=27> */
[----:B------:R1:W-:Y:S01]  /*28350*/  STS.U16 [R11+UR4+0x13b80], R27 ;  /* 0x013b801b0b007988 */ /* 0x0003e20008000404 */
[----:B0-----:R-:W-:-:S03]  /*28360*/  VIADD R92, R91, 0x7f ;  /* 0x0000007f5b5c7836 */ /* 0x001fc60000000000 */
[----:B------:R0:W5:Y:S04]  /*28370*/  LDL.LU R40, [R1+0x1978] ;  /* 0x0019780001287983 */ /* 0x0001680000300800 */
[----:B------:R0:W-:Y:S04]  /*28380*/  STS.U16 [R11+UR4+0x13f80], R24 ;  /* 0x013f80180b007988 */ /* 0x0001e80008000404 */
[----:B--2---:R2:W5:Y:S04]  /*28390*/  LDL.LU R41, [R1+0x1974] ;  /* 0x0019740001297983 */ /* 0x0045680000300800 */
[----:B------:R0:W-:Y:S04]  /*283a0*/  STS.U16 [R11+UR4+0x14380], R25 ;  /* 0x014380190b007988 */ /* 0x0001e80008000404 */
[----:B---3--:R2:W5:Y:S04]  /*283b0*/  LDL.LU R38, [R1+0x1970] ;  /* 0x0019700001267983 */ /* 0x0085680000300800 */
[----:B------:R-:W-:Y:S04]  /*283c0*/  STS.U16 [R11+UR4+0x14780], R22 ;  /* 0x014780160b007988 */ /* 0x000fe80008000404 */
[----:B------:R2:W5:Y:S04]  /*283d0*/  LDL.LU R39, [R1+0x196c] ;  /* 0x00196c0001277983 */ /* 0x0005680000300800 */
[----:B------:R-:W-:Y:S04]  /*283e0*/  STS.U16 [R11+UR4+0x14b80], R23 ;  /* 0x014b80170b007988 */ /* 0x000fe80008000404 */
[----:B------:R2:W5:Y:S04]  /*283f0*/  LDL.LU R36, [R1+0x1968] ;  /* 0x0019680001247983 */ /* 0x0005680000300800 */
[----:B------:R-:W-:Y:S01]  /*28400*/  STS.U16 [R11+UR4+0x14f80], R20 ;  /* 0x014f80140b007988 */ /* 0x000fe20008000404 */
[----:B------:R-:W-:-:S03]  /*28410*/  SHF.R.S32.HI R91, RZ, 0x1f, R92 ;  /* 0x0000001fff5b7819 */ /* 0x000fc6000001145c */
[----:B------:R2:W5:Y:S04]  /*28420*/  LDL.LU R37, [R1+0x1964] ;  /* 0x0019640001257983 */ /* 0x0005680000300800 */
[----:B------:R-:W-:Y:S04]  /*28430*/  STS.U16 [R11+UR4+0x15380], R21 ;  /* 0x015380150b007988 */ /* 0x000fe80008000404 */
[----:B------:R2:W5:Y:S04]  /*28440*/  LDL.LU R34, [R1+0x1960] ;  /* 0x0019600001227983 */ /* 0x0005680000300800 */
[----:B------:R-:W-:Y:S04]  /*28450*/  STS.U16 [R11+UR4+0x15780], R18 ;  /* 0x015780120b007988 */ /* 0x000fe80008000404 */
[----:B------:R2:W5:Y:S04]  /*28460*/  LDL.LU R35, [R1+0x195c] ;  /* 0x00195c0001237983 */ /* 0x0005680000300800 */
[----:B------:R-:W-:Y:S04]  /*28470*/  STS.U16 [R11+UR4+0x15b80], R19 ;  /* 0x015b80130b007988 */ /* 0x000fe80008000404 */
[----:B------:R2:W5:Y:S04]  /*28480*/  LDL.LU R32, [R1+0x1958] ;  /* 0x0019580001207983 */ /* 0x0005680000300800 */
[----:B------:R-:W-:Y:S01]  /*28490*/  STS.U16 [R11+UR4+0x15f80], R16 ;  /* 0x015f80100b007988 */ /* 0x000fe20008000404 */
[----:B------:R-:W-:-:S03]  /*284a0*/  LEA.HI R91, R91, R92, RZ, 0x7 ;  /* 0x0000005c5b5b7211 */ /* 0x000fc600078f38ff */
[----:B------:R2:W5:Y:S04]  /*284b0*/  LDL.LU R33, [R1+0x1954] ;  /* 0x0019540001217983 */ /* 0x0005680000300800 */
        /* <DEDUP_REMOVED lines=9> */
[----:B-1----:R2:W5:Y:S04]  /*28550*/  LDL.LU R26, [R1+0x1940] ;  /* 0x00194000011a7983 */ /* 0x0025680000300800 */
[----:B------:R-:W-:Y:S04]  /*28560*/  STS.U16 [R11+UR4+0x17780], R10 ;  /* 0x0177800a0b007988 */ /* 0x000fe80008000404 */
[----:B------:R2:W5:Y:S04]  /*28570*/  LDL.LU R27, [R1+0x193c] ;  /* 0x00193c00011b7983 */ /* 0x0005680000300800 */
[----:B------:R1:W-:Y:S04]  /*28580*/  STS.U16 [R11+UR4+0x17b80], R90 ;  /* 0x017b805a0b007988 */ /* 0x0003e80008000404 */
[----:B0-----:R2:W5:Y:S04]  /*28590*/  LDL.LU R24, [R1+0x1938] ;  /* 0x0019380001187983 */ /* 0x0015680000300800 */
[----:B------:R2:W5:Y:S01]  /*285a0*/  LDL.LU R25, [R1+0x1934] ;  /* 0x0019340001197983 */ /* 0x0005620000300800 */
[----:B-1----:R-:W-:-:S02]  /*285b0*/  SHF.R.S32.HI R90, RZ, 0x7, R91 ;  /* 0x00000007ff5a7819 */ /* 0x002fc4000001145b */
[----:B------:R-:W-:Y:S01]  /*285c0*/  LOP3.LUT R91, R2, 0x70, RZ, 0x3c, !PT ;  /* 0x00000070025b7812 */ /* 0x000fe200078e3cff */
[----:B------:R2:W5:Y:S04]  /*285d0*/  LDL.LU R22, [R1+0x1930] ;  /* 0x0019300001167983 */ /* 0x0005680000300800 */
[----:B------:R2:W5:Y:S04]  /*285e0*/  LDL.LU R23, [R1+0x192c] ;  /* 0x00192c0001177983 */ /* 0x0005680000300800 */
[----:B------:R2:W5:Y:S04]  /*285f0*/  LDL.LU R20, [R1+0x1928] ;  /* 0x0019280001147983 */ /* 0x0005680000300800 */
[----:B------:R2:W5:Y:S04]  /*28600*/  LDL.LU R21, [R1+0x1924] ;  /* 0x0019240001157983 */ /* 0x0005680000300800 */
[----:B------:R2:W5:Y:S04]  /*28610*/  LDL.LU R18, [R1+0x1920] ;  /* 0x0019200001127983 */ /* 0x0005680000300800 */
[----:B------:R0:W-:Y:S04]  /*28620*/  STS.U16 [R91+UR4+0x17f80], R0 ;  /* 0x017f80005b007988 */ /* 0x0001e80008000404 */
[----:B------:R2:W5:Y:S04]  /*28630*/  LDL.LU R19, [R1+0x191c] ;  /* 0x00191c0001137983 */ /* 0x0005680000300800 */
[----:B------:R2:W5:Y:S01]  /*28640*/  LDL.LU R16, [R1+0x1918] ;  /* 0x0019180001107983 */ /* 0x0005620000300800 */
[----:B0-----:R-:W-:-:S03]  /*28650*/  VIMNMX R0, PT, PT, R90, 0x1, !PT ;  /* 0x000000015a007848 */ /* 0x001fc60007fe0100 */
[----:B------:R2:W5:Y:S01]  /*28660*/  LDL.LU R17, [R1+0x1914] ;  /* 0x0019140001117983 */ /* 0x0005620000300800 */
[----:B------:R-:W-:Y:S01]  /*28670*/  IADD3 R0, PT, PT, R0, -0x1, RZ ;  /* 0xffffffff00007810 */ /* 0x000fe20007ffe0ff */
[----:B------:R0:W-:Y:S06]  /*28680*/  MEMBAR.ALL.CTA ;  /* 0x0000000000007992 */ /* 0x0001ec0000008000 */
[----:B0-----:R-:W0:Y:S04]  /*28690*/  FENCE.VIEW.ASYNC.S ;  /* 0x00000000000073c6 */ /* 0x001e280000000000 */
[----:B------:R2:W5:Y:S04]  /*286a0*/  LDL.LU R14, [R1+0x1910] ;  /* 0x00191000010e7983 */ /* 0x0005680000300800 */
[----:B------:R2:W5:Y:S04]  /*286b0*/  LDL.LU R15, [R1+0x190c] ;  /* 0x00190c00010f7983 */ /* 0x0005680000300800 */
[----:B------:R2:W5:Y:S04]  /*286c0*/  LDL.LU R12, [R1+0x1908] ;  /* 0x00190800010c7983 */ /* 0x0005680000300800 */
[----:B------:R2:W5:Y:S04]  /*286d0*/  LDL.LU R13, [R1+0x1904] ;  /* 0x00190400010d7983 */ /* 0x0005680000300800 */
[----:B------:R2:W5:Y:S04]  /*286e0*/  LDL.LU R10, [R1+0x1900] ;  /* 0x00190000010a7983 */ /* 0x0005680000300800 */
[----:B------:R2:W5:Y:S04]  /*286f0*/  LDL.LU R11, [R1+0x18fc] ;  /* 0x0018fc00010b7983 */ /* 0x0005680000300800 */
[----:B------:R2:W-:Y:S01]  /*28700*/  STL [R1+0x1568], R0 ;  /* 0x0015680001007387 */ /* 0x0005e20000100800 */
[----:B------:R-:W-:Y:S01]  /*28710*/  ISETP.LT.OR P2, PT, R92, 0x80, P0 ;  /* 0x000000805c00780c */ /* 0x000fe20000741670 */
[----:B------:R-:W-:-:S02]  /*28720*/  USGXT.U32 UR7, UR7, 0xe ;  /* 0x0000000e0707789a */ /* 0x000fc40008000000 */
[----:B------:R-:W-:Y:S02]  /*28730*/  USGXT.U32 UR10, UR9, 0xe ;  /* 0x0000000e090a789a */ /* 0x000fe40008000000 */
[----:B------:R-:W-:Y:S02]  /*28740*/  UIADD3 UR12, UP1, UPT, UR7, 0x4000080, URZ ;  /* 0x04000080070c7890 */ /* 0x000fe4000ff3e0ff */
[----:B------:R-:W-:Y:S01]  /*28750*/  UIADD3 UR14, UP2, UPT, UR10, 0x2, URZ ;  /* 0x000000020a0e7890 */ /* 0x000fe2000ff5e0ff */
[----:B------:R-:W-:Y:S01]  /*28760*/  UMOV UR13, URZ ;  /* 0x000000ff000d7c82 */ /* 0x000fe20008000000 */
[----:B------:R-:W-:Y:S01]  /*28770*/  UMOV UR15, URZ ;  /* 0x000000ff000f7c82 */ /* 0x000fe20008000000 */
[----:B------:R-:W-:Y:S02]  /*28780*/  UIADD3.X UR13, UPT, UPT, UR13, 0x40004040, URZ, UP1, !UPT ;  /* 0x400040400d0d7890 */ /* 0x000fe40008ffe4ff */
[----:B------:R-:W-:Y:S01]  /*28790*/  UIADD3.X UR15, UPT, UPT, UR15, 0x40004040, URZ, UP2, !UPT ;  /* 0x400040400f0f7890 */ /* 0x000fe200097fe4ff */
[----:B0-----:R-:W-:Y:S01]  /*287a0*/  BAR.SYNC.DEFER_BLOCKING 0x0 ;  /* 0x0000000000007b1d */ /* 0x001fe20000010000 */
[----:B------:R-:W-:Y:S01]  /*287b0*/  ISETP.NE.U32.AND P3, PT, R0, RZ, PT ;  /* 0x000000ff0000720c */ /* 0x000fe20003f65070 */
[----:B----4-:R-:W-:-:S02]  /*287c0*/  IMAD.SHL.U32 R5, R5, 0x80, RZ ;  /* 0x0000008005057824 */ /* 0x010fc400078e00ff */
[----:B------:R-:W-:Y:S02]  /*287d0*/  IMAD.SHL.U32 R90, R4, 0x80, RZ ;  /* 0x00000080045a7824 */ /* 0x000fe400078e00ff */
[----:B--2---:R-:W-:Y:S08]  /*287e0*/  @P2 BRA `(.L_x_6) ;  /* 0x00000004007c2947 */ /* 0x004ff00003800000 */
[----:B------:R-:W-:Y:S02]  /*287f0*/  USHF.R.U32.HI UR58, URZ, 0x4, UR4 ;  /* 0x00000004ff3a7899 */ /* 0x000fe40008011604 */
[----:B------:R-:W-:Y:S02]  /*28800*/  UIADD3 UR11, UPT, UPT, UR4, 0x10000, URZ ;  /* 0x00010000040b7890 */ /* 0x000fe4000fffe0ff */
[----:B------:R-:W-:Y:S02]  /*28810*/  USGXT.U32 UR58, UR58, 0xe ;  /* 0x0000000e3a3a789a */ /* 0x000fe40008000000 */
[----:B------:R-:W-:Y:S02]  /*28820*/  USHF.R.U32.HI UR11, URZ, 0x4, UR11 ;  /* 0x00000004ff0b7899 */ /* 0x000fe4000801160b */
[----:B------:R-:W-:Y:S02]  /*28830*/  UIADD3 UR28, UP1, UPT, UR58, 0x4000080, URZ ;  /* 0x040000803a1c7890 */ /* 0x000fe4000ff3e0ff */
[----:B------:R-:W-:Y:S01]  /*28840*/  USGXT.U32 UR16, UR11, 0xe ;  /* 0x0000000e0b10789a */ /* 0x000fe20008000000 */
[----:B------:R-:W-:Y:S01]  /*28850*/  UMOV UR9, URZ ;  /* 0x000000ff00097c82 */ /* 0x000fe20008000000 */
[----:B------:R-:W-:Y:S01]  /*28860*/  UMOV UR56, UR8 ;  /* 0x0000000800387c82 */ /* 0x000fe20008000000 */
[----:B------:R-:W-:-:S02]  /*28870*/  UIADD3.X UR29, UPT, UPT, UR9, 0x40004040, URZ, UP1, !UPT ;  /* 0x40004040091d7890 */ /* 0x000fc40008ffe4ff */
[----:B------:R-:W-:Y:S01]  /*28880*/  UIADD3 UR18, UP1, UPT, UR16, 0x2, URZ ;  /* 0x0000000210127890 */ /* 0x000fe2000ff3e0ff */
[----:B------:R-:W-:Y:S01]  /*28890*/  UMOV UR57, URZ ;  /* 0x000000ff00397c82 */ /* 0x000fe20008000000 */
[----:B------:R-:W-:Y:S01]  /*288a0*/  UMOV UR17, URZ ;  /* 0x000000ff00117c82 */ /* 0x000fe20008000000 */
[----:B------:R-:W-:Y:S01]  /*288b0*/  UMOV UR9, UR56 ;  /* 0x0000003800097c82 */ /* 0x000fe20008000000 */
[----:B------:R-:W-:Y:S02]  /*288c0*/  UIADD3.X UR19, UPT, UPT, UR17, 0x40004040, URZ, UP1, !UPT ;  /* 0x4000404011137890 */ /* 0x000fe40008ffe4ff */
[----:B------:R-:W-:Y:S02]  /*288d0*/  ULOP3.LUT UR56, UR58, 0x4000000, URZ, 0xfc, !UPT ;  /* 0x040000003a387892 */ /* 0x000fe4000f8efcff */
[----:B------:R-:W-:Y:S02]  /*288e0*/  UIADD3.64 UR58, UPT, UPT, UR28, 0x80, URZ ;  /* 0x000000801c3a7897 */ /* 0x000fe4000fffe0ff */
[----:B------:R-:W-:-:S02]  /*288f0*/  UIADD3.64 UR64, UPT, UPT, UR18, 0x2, URZ ;  /* 0x0000000212407897 */ /* 0x000fc4000fffe0ff */
[----:B------:R-:W-:Y:S02]  /*28900*/  UIADD3.64 UR60, UPT, UPT, UR28, 0x100, URZ ;  /* 0x000001001c3c7897 */ /* 0x000fe4000fffe0ff */
[----:B------:R-:W-:Y:S01]  /*28910*/  UIADD3.64 UR68, UPT, UPT, UR18, 0x4, URZ ;  /* 0x0000000412447897 */ /* 0x000fe2000fffe0ff */
[----:B------:R-:W-:Y:S01]  /*28920*/  UMOV UR46, 0x0 ;  /* 0x00000000002e7882 */ /* 0x000fe20000000000 */
[----:B------:R-:W-:Y:S01]  /*28930*/  UMOV UR47, 0x8408490 ;  /* 0x08408490002f7882 */ /* 0x000fe20000000000 */
[----:B------:R-:W-:Y:S01]  /*28940*/  UMOV UR17, 0x40004040 ;  /* 0x4000404000117882 */ /* 0x000fe20000000000 */
[----:B------:R-:W-:Y:S01]  /*28950*/  UMOV UR57, 0x40004040 ;  /* 0x4000404000397882 */ /* 0x000fe20000000000 */
[----:B------:R-:W-:Y:S01]  /*28960*/  UMOV UR40, 0x0 ;  /* 0x0000000000287882 */ /* 0x000fe20000000000 */
[----:B------:R0:W-:Y:S01]  /*28970*/  UTCHMMA gdesc[UR56], gdesc[UR16], tmem[UR5], tmem[UR46], idesc[UR47], !UPT ;  /* 0x00ff2e10380075ea */ /* 0x0001e2000f800005 */
[----:B------:R-:W-:Y:S01]  /*28980*/  UMOV UR41, 0x8408490 ;  /* 0x0840849000297882 */ /* 0x000fe20000000000 */
[----:B------:R-:W-:-:S02]  /*28990*/  UIADD3.64 UR62, UPT, UPT, UR28, 0x180, URZ ;  /* 0x000001801c3e7897 */ /* 0x000fc4000fffe0ff */
[----:B------:R1:W-:Y:S01]  /*289a0*/  UTCHMMA gdesc[UR28], gdesc[UR18], tmem[UR5], tmem[UR40], idesc[UR41], UPT ;  /* 0x00ff28121c0075ea */ /* 0x0003e2000b800005 */
[----:B------:R-:W-:Y:S01]  /*289b0*/  UMOV UR32, 0x0 ;  /* 0x0000000000207882 */ /* 0x000fe20000000000 */
[----:B------:R-:W-:Y:S01]  /*289c0*/  UMOV UR33, 0x8408490 ;  /* 0x0840849000217882 */ /* 0x000fe20000000000 */
[----:B------:R-:W-:Y:S01]  /*289d0*/  UMOV UR44, 0x0 ;  /* 0x00000000002c7882 */ /* 0x000fe20000000000 */
[----:B------:R-:W-:Y:S01]  /*289e0*/  UMOV UR45, 0x8408490 ;  /* 0x08408490002d7882 */ /* 0x000fe20000000000 */
[----:B------:R2:W-:Y:S01]  /*289f0*/  UTCHMMA gdesc[UR58], gdesc[UR64], tmem[UR5], tmem[UR32], idesc[UR33], UPT ;  /* 0x00ff20403a0075ea */ /* 0x0005e2000b800005 */
[----:B------:R-:W-:Y:S01]  /*28a00*/  UIADD3.64 UR66, UPT, UPT, UR28, 0x200, URZ ;  /* 0x000002001c427897 */ /* 0x000fe2000fffe0ff */
[----:B------:R3:W-:Y:S01]  /*28a10*/  UTCHMMA gdesc[UR60], gdesc[UR68], tmem[UR5], tmem[UR44], idesc[UR45], UPT ;  /* 0x00ff2c443c0075ea */ /* 0x0007e2000b800005 */
[----:B0-----:R-:W-:Y:S02]  /*28a20*/  UIADD3.64 UR56, UPT, UPT, UR18, 0x7fe, URZ ;  /* 0x000007fe12387897 */ /* 0x001fe4000fffe0ff */
[----:B------:R-:W-:Y:S01]  /*28a30*/  UIADD3.64 UR46, UPT, UPT, UR28, 0x280, URZ ;  /* 0x000002801c2e7897 */ /* 0x000fe2000fffe0ff */
[----:B------:R-:W-:Y:S01]  /*28a40*/  UMOV UR54, 0x0 ;  /* 0x0000000000367882 */ /* 0x000fe20000000000 */
[----:B------:R-:W-:Y:S01]  /*28a50*/  UMOV UR55, 0x8408490 ;  /* 0x0840849000377882 */ /* 0x000fe20000000000 */
[----:B-1----:R-:W-:-:S02]  /*28a60*/  UIADD3.64 UR40, UPT, UPT, UR28, 0x300, URZ ;  /* 0x000003001c287897 */ /* 0x002fc4000fffe0ff */
[----:B--2---:R-:W-:Y:S02]  /*28a70*/  UIADD3.64 UR58, UPT, UPT, UR18, 0x800, URZ ;  /* 0x00000800123a7897 */ /* 0x004fe4000fffe0ff */
[----:B------:R0:W-:Y:S01]  /*28a80*/  UTCHMMA gdesc[UR62], gdesc[UR56], tmem[UR5], tmem[UR54], idesc[UR55], UPT ;  /* 0x00ff36383e0075ea */ /* 0x0001e2000b800005 */
[----:B---3--:R-:W-:Y:S01]  /*28a90*/  UIADD3.64 UR60, UPT, UPT, UR18, 0x802, URZ ;  /* 0x00000802123c7897 */ /* 0x008fe2000fffe0ff */
[----:B------:R-:W-:Y:S01]  /*28aa0*/  UMOV UR50, 0x0 ;  /* 0x0000000000327882 */ /* 0x000fe20000000000 */
[----:B------:R-:W-:Y:S01]  /*28ab0*/  UMOV UR51, 0x8408490 ;  /* 0x0840849000337882 */ /* 0x000fe20000000000 */
[----:B------:R-:W-:Y:S02]  /*28ac0*/  UIADD3 UR76, UPT, UPT, UR5, 0x100, URZ ;  /* 0x00000100054c7890 */ /* 0x000fe4000fffe0ff */
[----:B------:R-:W-:Y:S01]  /*28ad0*/  UIADD3.64 UR32, UPT, UPT, UR28, 0x780, URZ ;  /* 0x000007801c207897 */ /* 0x000fe2000fffe0ff */
[----:B------:R1:W-:Y:S01]  /*28ae0*/  UTCHMMA gdesc[UR66], gdesc[UR58], tmem[UR5], tmem[UR50], idesc[UR51], UPT ;  /* 0x00ff323a420075ea */ /* 0x0003e2000b800005 */
[----:B------:R-:W-:-:S02]  /*28af0*/  UIADD3 UR75, UPT, UPT, UR5, 0x100, URZ ;  /* 0x00000100054b7890 */ /* 0x000fc4000fffe0ff */
[----:B0-----:R-:W-:Y:S02]  /*28b00*/  UIADD3.64 UR62, UPT, UPT, UR18, 0x804, URZ ;  /* 0x00000804123e7897 */ /* 0x001fe4000fffe0ff */
[----:B------:R-:W-:Y:S01]  /*28b10*/  UIADD3.64 UR44, UPT, UPT, UR28, 0x800, URZ ;  /* 0x000008001c2c7897 */ /* 0x000fe2000fffe0ff */
[----:B------:R-:W-:Y:S01]  /*28b20*/  UMOV UR38, 0x0 ;  /* 0x0000000000267882 */ /* 0x000fe20000000000 */
[----:B------:R-:W-:Y:S01]  /*28b30*/  UMOV UR39, 0x8408490 ;  /* 0x0840849000277882 */ /* 0x000fe20000000000 */
[----:B------:R-:W-:Y:S02]  /*28b40*/  UIADD3 UR74, UPT, UPT, UR5, 0x100, URZ ;  /* 0x00000100054a7890 */ /* 0x000fe4000fffe0ff */
[----:B------:R0:W-:Y:S01]  /*28b50*/  UTCHMMA gdesc[UR46], gdesc[UR60], tmem[UR5], tmem[UR38], idesc[UR39], UPT ;  /* 0x00ff263c2e0075ea */ /* 0x0001e2000b800005 */
[----:B------:R-:W-:Y:S02]  /*28b60*/  UIADD3.64 UR54, UPT, UPT, UR28, 0x880, URZ ;  /* 0x000008801c367897 */ /* 0x000fe4000fffe0ff */
[----:B------:R-:W-:-:S02]  /*28b70*/  UIADD3 UR73, UPT, UPT, UR5, 0x100, URZ ;  /* 0x0000010005497890 */ /* 0x000fc4000fffe0ff */
[----:B-1----:R-:W-:Y:S02]  /*28b80*/  UIADD3.64 UR66, UPT, UPT, UR28, 0x900, URZ ;  /* 0x000009001c427897 */ /* 0x002fe4000fffe0ff */
[----:B------:R-:W-:Y:S02]  /*28b90*/  UIADD3 UR72, UPT, UPT, UR5, 0x100, URZ ;  /* 0x0000010005487890 */ /* 0x000fe4000fffe0ff */
[----:B------:R-:W-:Y:S02]  /*28ba0*/  UIADD3.64 UR50, UPT, UPT, UR28, 0x980, URZ ;  /* 0x000009801c327897 */ /* 0x000fe4000fffe0ff */
[----:B------:R-:W-:Y:S02]  /*28bb0*/  UIADD3 UR71, UPT, UPT, UR5, 0x100, URZ ;  /* 0x0000010005477890 */ /* 0x000fe4000fffe0ff */
[----:B0-----:R-:W-:Y:S01]  /*28bc0*/  UIADD3.64 UR46, UPT, UPT, UR28, 0xa00, URZ ;  /* 0x00000a001c2e7897 */ /* 0x001fe2000fffe0ff */
[----:B------:R-:W-:Y:S01]  /*28bd0*/  UMOV UR22, 0x0 ;  /* 0x0000000000167882 */ /* 0x000fe20000000000 */
[----:B------:R-:W-:Y:S01]  /*28be0*/  UMOV UR23, 0x8408490 ;  /* 0x0840849000177882 */ /* 0x000fe20000000000 */
[----:B------:R-:W-:-:S02]  /*28bf0*/  UIADD3 UR70, UPT, UPT, UR5, 0x100, URZ ;  /* 0x0000010005467890 */ /* 0x000fc4000fffe0ff */
[----:B------:R0:W-:Y:S01]  /*28c00*/  UTCHMMA gdesc[UR40], gdesc[UR62], tmem[UR5], tmem[UR22], idesc[UR23], UPT ;  /* 0x00ff163e280075ea */ /* 0x0001e2000b800005 */
[----:B------:R-:W-:Y:S01]  /*28c10*/  UIADD3.64 UR38, UPT, UPT, UR28, 0xa80, URZ ;  /* 0x00000a801c267897 */ /* 0x000fe2000fffe0ff */
[----:B------:R-:W-:Y:S01]  /*28c20*/  UMOV UR34, 0x0 ;  /* 0x0000000000227882 */ /* 0x000fe20000000000 */
[----:B------:R-:W-:Y:S01]  /*28c30*/  UMOV UR35, 0x8408490 ;  /* 0x0840849000237882 */ /* 0x000fe20000000000 */
[----:B------:R-:W-:Y:S01]  /*28c40*/  UIADD3 UR11, UPT, UPT, UR5, 0x100, URZ ;  /* 0x00000100050b7890 */ /* 0x000fe2000fffe0ff */
[----:B------:R0:W-:Y:S01]  /*28c50*/  UTCHMMA gdesc[UR32], gdesc[UR16], tmem[UR76], tmem[UR34], idesc[UR35], !UPT ;  /* 0x00ff2210200075ea */ /* 0x0001e2000f80004c */
[----:B------:R-:W-:Y:S01]  /*28c60*/  UIADD3.64 UR28, UPT, UPT, UR28, 0xb00, URZ ;  /* 0x00000b001c1c7897 */ /* 0x000fe2000fffe0ff */
[----:B------:R-:W-:Y:S01]  /*28c70*/  UMOV UR24, 0x0 ;  /* 0x0000000000187882 */ /* 0x000fe20000000000 */
[----:B------:R-:W-:Y:S01]  /*28c80*/  UMOV UR25, 0x8408490 ;  /* 0x0840849000197882 */ /* 0x000fe20000000000 */
[----:B------:R-:W-:Y:S01]  /*28c90*/  UMOV UR52, 0x0 ;  /* 0x0000000000347882 */ /* 0x000fe20000000000 */
[----:B------:R-:W-:Y:S01]  /*28ca0*/  UMOV UR53, 0x8408490 ;  /* 0x0840849000357882 */ /* 0x000fe20000000000 */
[----:B------:R-:W-:Y:S01]  /*28cb0*/  UMOV UR48, 0x0 ;  /* 0x0000000000307882 */ /* 0x000fe20000000000 */
[----:B------:R-:W-:Y:S01]  /*28cc0*/  UMOV UR49, 0x8408490 ;  /* 0x0840849000317882 */ /* 0x000fe20000000000 */
[----:B------:R0:W-:Y:S01]  /*28cd0*/  UTCHMMA gdesc[UR44], gdesc[UR18], tmem[UR75], tmem[UR24], idesc[UR25], UPT ;  /* 0x00ff18122c0075ea */ /* 0x0001e2000b80004b */
        /* <DEDUP_REMOVED lines=12> */
[----:B------:R0:W-:Y:S01]  /*28da0*/  UTCHMMA gdesc[UR38], gdesc[UR60], tmem[UR70], tmem[UR30], idesc[UR31], UPT ;  /* 0x00ff1e3c260075ea */ /* 0x0001e2000b800046 */
[----:B------:R0:W-:Y:S01]  /*28db0*/  UTCHMMA gdesc[UR28], gdesc[UR62], tmem[UR11], tmem[UR26], idesc[UR27], UPT ;  /* 0x00ff1a3e1c0075ea */ /* 0x0001e2000b80000b */
[----:B------:R0:W-:Y:S01]  /*28dc0*/  UTCBAR [UR9], URZ ;  /* 0x000000ff090073e9 */ /* 0x0001e200080000ff */
[----:B------:R-:W-:Y:S01]  /*28dd0*/  NOP ;  /* 0x0000000000007918 */ /* 0x000fe20000000000 */
.L_x_6:
[----:B------:R1:W-:Y:S01]  /*28de0*/  STL [R1+0xa58], RZ ;  /* 0x000a58ff01007387 */ /* 0x0003e20000100800 */
[----:B0-----:R-:W-:Y:S01]  /*28df0*/  UMOV UR60, URZ ;  /* 0x000000ff003c7c82 */ /* 0x001fe20008000000 */
[----:B------:R-:W-:Y:S01]  /*28e00*/  UMOV UR16, UR14 ;  /* 0x0000000e00107c82 */ /* 0x000fe20008000000 */
[----:B------:R-:W-:Y:S01]  /*28e10*/  UMOV UR17, UR15 ;  /* 0x0000000f00117c82 */ /* 0x000fe20008000000 */
[----:B------:R-:W-:Y:S05]  /*28e20*/  @!P3 BRA `(.L_x_7) ;  /* 0x000002200080b947 */ /* 0x000fea0003800000 */
[----:B------:R-:W-:Y:S01]  /*28e30*/  SHF.R.S32.HI R0, RZ, 0x1f, R5 ;  /* 0x0000001fff007819 */ /* 0x000fe20000011405 */
[C---:B------:R-:W-:Y:S01]  /*28e40*/  IMAD.SHL.U32 R4, R5.reuse, 0x2, RZ ;  /* 0x0000000205047824 */ /* 0x040fe200078e00ff */
[----:B------:R-:W-:Y:S01]  /*28e50*/  SHF.R.S32.HI R91, RZ, 0x1f, R90 ;  /* 0x0000001fff5b7819 */ /* 0x000fe2000001145a */
[----:B------:R-:W-:Y:S01]  /*28e60*/  ULOP3.LUT UR14, UR7, 0x4000000, URZ, 0xfc, !UPT ;  /* 0x04000000070e7892 */ /* 0x000fe2000f8efcff */
[----:B------:R-:W-:Y:S01]  /*28e70*/  SHF.L.U64.HI R0, R5, 0x1, R0 ;  /* 0x0000000105007819 */ /* 0x000fe20000010200 */
[----:B------:R-:W-:Y:S01]  /*28e80*/  UIADD3.64 UR18, UPT, UPT, UR12, 0x80, URZ ;  /* 0x000000800c127897 */ /* 0x000fe2000fffe0ff */
[C---:B------:R-:W-:Y:S01]  /*28e90*/  SHF.L.U64.HI R5, R90.reuse, 0x1, R91 ;  /* 0x000000015a057819 */ /* 0x040fe2000001025b */
[----:B------:R-:W-:Y:S01]  /*28ea0*/  IMAD.SHL.U32 R90, R90, 0x2, RZ ;  /* 0x000000025a5a7824 */ /* 0x000fe200078e00ff */
[----:B------:R-:W-:Y:S02]  /*28eb0*/  UIADD3.64 UR22, UPT, UPT, UR16, 0x2, URZ ;  /* 0x0000000210167897 */ /* 0x000fe4000fffe0ff */
[----:B------:R-:W-:-:S02]  /*28ec0*/  UIADD3.64 UR24, UPT, UPT, UR12, 0x100, URZ ;  /* 0x000001000c187897 */ /* 0x000fc4000fffe0ff */
[----:B------:R-:W-:Y:S02]  /*28ed0*/  UIADD3.64 UR26, UPT, UPT, UR16, 0x4, URZ ;  /* 0x00000004101a7897 */ /* 0x000fe4000fffe0ff */
[----:B------:R-:W-:Y:S02]  /*28ee0*/  UIADD3.64 UR28, UPT, UPT, UR12, 0x180, URZ ;  /* 0x000001800c1c7897 */ /* 0x000fe4000fffe0ff */
[----:B------:R-:W-:Y:S02]  /*28ef0*/  UIADD3.64 UR30, UPT, UPT, UR16, 0x7fe, URZ ;  /* 0x000007fe101e7897 */ /* 0x000fe4000fffe0ff */
[----:B------:R-:W-:Y:S02]  /*28f00*/  UIADD3.64 UR32, UPT, UPT, UR12, 0x200, URZ ;  /* 0x000002000c207897 */ /* 0x000fe4000fffe0ff */
        /* <DEDUP_REMOVED lines=12> */
[----:B------:R-:W-:Y:S01]  /*28fd0*/  UIADD3.64 UR58, UPT, UPT, UR12, 0xb00, URZ ;  /* 0x00000b000c3a7897 */ /* 0x000fe2000fffe0ff */
[----:B------:R-:W-:Y:S01]  /*28fe0*/  UMOV UR9, 0x1 ;  /* 0x0000000100097882 */ /* 0x000fe20000000000 */
[----:B------:R-:W-:Y:S01]  /*28ff0*/  UMOV UR7, URZ ;  /* 0x000000ff00077c82 */ /* 0x000fe20008000000 */
[----:B------:R-:W-:-:S09]  /*29000*/  UMOV UR11, 0x40004040 ;  /* 0x40004040000b7882 */ /* 0x000fd20000000000 */
.L_x_10:
[----:B-----5:R-:W-:Y:S04]  /*29010*/  STL.64 [R1+0x1918], R8 ;  /* 0x0019180801007387 */ /* 0x020fe80000100a00 */
[----:B------:R0:W-:Y:S04]  /*29020*/  STL.64 [R1+0x1910], R6 ;  /* 0x0019100601007387 */ /* 0x0001e80000100a00 */
[----:B------:R2:W-:Y:S01]  /*29030*/  STL.64 [R1+0x1900], R2 ;  /* 0x0019000201007387 */ /* 0x0005e20000100a00 */
[-C--:B0-----:R-:W-:Y:S02]  /*29040*/  IADD3 R6, P2, PT, R88, R90.reuse, RZ ;  /* 0x0000005a58067210 */ /* 0x081fe40007f5e0ff */
[----:B--2---:R-:W-:-:S03]  /*29050*/  IADD3 R3, P3, PT, R86, R90, RZ ;  /* 0x0000005a56037210 */ /* 0x004fc60007f7e0ff */
[----:B------:R0:W-:Y:S01]  /*29060*/  STL [R1+0x1514], R6 ;  /* 0x0015140601007387 */ /* 0x0001e20000100800 */
[----:B------:R-:W-:-:S03]  /*29070*/  IADD3 R2, P4, PT, R84, R90, RZ ;  /* 0x0000005a54027210 */ /* 0x000fc60007f9e0ff */
[----:B------:R2:W-:Y:S04]  /*29080*/  STL [R1+0x1518], R3 ;  /* 0x0015180301007387 */ /* 0x0005e80000100800 */
[----:B------:R3:W-:Y:S01]  /*29090*/  STL [R1+0x151c], R2 ;  /* 0x00151c0201007387 */ /* 0x0007e20000100800 */
[----:B0-----:R-:W-:Y:S01]  /*290a0*/  IADD3 R6, P5, PT, R82, R90, RZ ;  /* 0x0000005a52067210 */ /* 0x001fe20007fbe0ff */
[----:B--2---:R-:W-:-:S04]  /*290b0*/  IMAD.X R3, R89, 0x1, R5, P2 ;  /* 0x0000000159037824 */ /* 0x004fc800010e0605 */
[----:B------:R0:W-:Y:S01]  /*290c0*/  STL [R1+0x1520], R6 ;  /* 0x0015200601007387 */ /* 0x0001e20000100800 */
[----:B---3--:R-:W-:-:S03]  /*290d0*/  IMAD.X R2, R87, 0x1, R5, P3 ;  /* 0x0000000157027824 */ /* 0x008fc600018e0605 */
[----:B------:R2:W-:Y:S04]  /*290e0*/  STL [R1+0x1504], R3 ;  /* 0x0015040301007387 */ /* 0x0005e80000100800 */
[----:B------:R3:W-:Y:S01]  /*290f0*/  STL [R1+0x1508], R2 ;  /* 0x0015080201007387 */ /* 0x0007e20000100800 */
[--C-:B0-----:R-:W-:Y:S02]  /*29100*/  IMAD.X R6, R85, 0x1, R5.reuse, P4 ;  /* 0x0000000155067824 */ /* 0x101fe400020e0605 */
[----:B--2---:R-:W-:-:S03]  /*29110*/  IMAD.X R3, R83, 0x1, R5, P5 ;  /* 0x0000000153037824 */ /* 0x004fc600028e0605 */
[----:B------:R0:W-:Y:S01]  /*29120*/  STL [R1+0x150c], R6 ;  /* 0x00150c0601007387 */ /* 0x0001e20000100800 */
[----:B---3--:R-:W-:-:S03]  /*29130*/  IADD3 R2, P2, PT, R64, R90, RZ ;  /* 0x0000005a40027210 */ /* 0x008fc60007f5e0ff */
[----:B------:R2:W-:Y:S04]  /*29140*/  STL [R1+0x1510], R3 ;  /* 0x0015100301007387 */ /* 0x0005e80000100800 */
[----:B------:R3:W-:Y:S01]  /*29150*/  STL [R1+0x14cc], R2 ;  /* 0x0014cc0201007387 */ /* 0x0007e20000100800 */
[----:B------:R-:W-:Y:S01]  /*29160*/  IMAD.X R64, R65, 0x1, R5, P2 ;  /* 0x0000000141407824 */ /* 0x000fe200010e0605 */
[-C--:B0-----:R-:W-:Y:S02]  /*29170*/  IADD3 R6, P3, PT, R62, R90.reuse, RZ ;  /* 0x0000005a3e067210 */ /* 0x081fe40007f7e0ff */
[----:B--2---:R-:W-:-:S03]  /*29180*/  IADD3 R3, P4, PT, R52, R90, RZ ;  /* 0x0000005a34037210 */ /* 0x004fc60007f9e0ff */
[----:B------:R0:W-:Y:S01]  /*29190*/  STL [R1+0x14d0], R6 ;  /* 0x0014d00601007387 */ /* 0x0001e20000100800 */
[--C-:B------:R-:W-:Y:S01]  /*291a0*/  IMAD.X R62, R63, 0x1, R5.reuse, P3 ;  /* 0x000000013f3e7824 */ /* 0x100fe200018e0605 */
[----:B---3--:R-:W-:Y:S02]  /*291b0*/  IADD3 R2, P5, PT, R50, R90, RZ ;  /* 0x0000005a32027210 */ /* 0x008fe40007fbe0ff */
[----:B------:R2:W-:Y:S01]  /*291c0*/  STL [R1+0x14d4], R3 ;  /* 0x0014d40301007387 */ /* 0x0005e20000100800 */
[----:B------:R-:W-:-:S03]  /*291d0*/  IMAD.X R52, R53, 0x1, R5, P4 ;  /* 0x0000000135347824 */ /* 0x000fc600020e0605 */
[----:B------:R-:W-:Y:S01]  /*291e0*/  STL [R1+0x1908], R64 ;  /* 0x0019084001007387 */ /* 0x000fe20000100800 */
[--C-:B------:R-:W-:Y:S01]  /*291f0*/  IMAD.X R50, R51, 0x1, R5.reuse, P5 ;  /* 0x0000000133327824 */ /* 0x100fe200028e0605 */
[-C--:B0-----:R-:W-:Y:S02]  /*29200*/  IADD3 R6, P3, PT, R38, R90.reuse, RZ ;  /* 0x0000005a26067210 */ /* 0x081fe40007f7e0ff */
[----:B------:R0:W-:Y:S01]  /*29210*/  STL [R1+0x14d8], R2 ;  /* 0x0014d80201007387 */ /* 0x0001e20000100800 */
[----:B--2---:R-:W-:Y:S02]  /*29220*/  IADD3 R3, P4, PT, R32, R90, RZ ;  /* 0x0000005a20037210 */ /* 0x004fe40007f9e0ff */
[--C-:B------:R-:W-:Y:S01]  /*29230*/  IMAD.X R38, R39, 0x1, R5.reuse, P3 ;  /* 0x0000000127267824 */ /* 0x100fe200018e0605 */
[----:B------:R-:W-:Y:S02]  /*29240*/  STL [R1+0x1920], R62 ;  /* 0x0019203e01007387 */ /* 0x000fe40000100800 */
[----:B------:R-:W-:-:S02]  /*29250*/  IMAD.X R32, R33, 0x1, R5, P4 ;  /* 0x0000000121207824 */ /* 0x000fc400020e0605 */
[----:B------:R-:W-:Y:S01]  /*29260*/  STL [R1+0x1924], R52 ;  /* 0x0019243401007387 */ /* 0x000fe20000100800 */
[----:B0-----:R-:W-:-:S03]  /*29270*/  IADD3 R2, P2, PT, R40, R90, RZ ;  /* 0x0000005a28027210 */ /* 0x001fc60007f5e0ff */
[----:B------:R-:W-:Y:S02]  /*29280*/  STL [R1+0x1928], R50 ;  /* 0x0019283201007387 */ /* 0x000fe40000100800 */
[----:B------:R-:W-:Y:S02]  /*29290*/  IMAD.X R40, R41, 0x1, R5, P2 ;  /* 0x0000000129287824 */ /* 0x000fe400010e0605 */
[----:B------:R0:W-:Y:S04]  /*292a0*/  STL [R1+0x14dc], R2 ;  /* 0x0014dc0201007387 */ /* 0x0001e80000100800 */
[----:B------:R2:W-:Y:S04]  /*292b0*/  STL [R1+0x14e0], R6 ;  /* 0x0014e00601007387 */ /* 0x0005e80000100800 */
[----:B------:R3:W-:Y:S01]  /*292c0*/  STL [R1+0x14e4], R3 ;  /* 0x0014e40301007387 */ /* 0x0007e20000100800 */
[----:B0-----:R-:W-:-:S03]  /*292d0*/  IADD3 R2, P5, PT, R30, R90, RZ ;  /* 0x0000005a1e027210 */ /* 0x001fc60007fbe0ff */
[----:B------:R-:W-:Y:S01]  /*292e0*/  STL [R1+0x192c], R40 ;  /* 0x00192c2801007387 */ /* 0x000fe20000100800 */
[-C--:B--2---:R-:W-:Y:S01]  /*292f0*/  IADD3 R6, P3, PT, R22, R90.reuse, RZ ;  /* 0x0000005a16067210 */ /* 0x084fe20007f7e0ff */
[--C-:B------:R-:W-:Y:S02]  /*29300*/  IMAD.X R30, R31, 0x1, R5.reuse, P5 ;  /* 0x000000011f1e7824 */ /* 0x100fe400028e0605 */
[----:B------:R0:W-:Y:S01]  /*29310*/  STL [R1+0x14e8], R2 ;  /* 0x0014e80201007387 */ /* 0x0001e20000100800 */
[----:B---3--:R-:W-:Y:S01]  /*29320*/  IADD3 R3, P4, PT, R16, R90, RZ ;  /* 0x0000005a10037210 */ /* 0x008fe20007f9e0ff */
[--C-:B------:R-:W-:Y:S02]  /*29330*/  IMAD.X R22, R23, 0x1, R5.reuse, P3 ;  /* 0x0000000117167824 */ /* 0x100fe400018e0605 */
[----:B------:R-:W-:Y:S02]  /*29340*/  STL [R1+0x1930], R38 ;  /* 0x0019302601007387 */ /* 0x000fe40000100800 */
[----:B------:R-:W-:-:S02]  /*29350*/  IMAD.X R16, R17, 0x1, R5, P4 ;  /* 0x0000000111107824 */ /* 0x000fc400020e0605 */
[----:B------:R-:W-:Y:S01]  /*29360*/  STL [R1+0x1934], R32 ;  /* 0x0019342001007387 */ /* 0x000fe20000100800 */
[----:B0-----:R-:W-:-:S05]  /*29370*/  IADD3 R2, P2, PT, R24, R90, RZ ;  /* 0x0000005a18027210 */ /* 0x001fca0007f5e0ff */
[----:B------:R0:W-:Y:S01]  /*29380*/  STL [R1+0x14ec], R2 ;  /* 0x0014ec0201007387 */ /* 0x0001e20000100800 */
[----:B------:R-:W-:-:S03]  /*29390*/  IMAD.X R24, R25, 0x1, R5, P2 ;  /* 0x0000000119187824 */ /* 0x000fc600010e0605 */
[----:B------:R2:W-:Y:S04]  /*293a0*/  STL [R1+0x14f0], R6 ;  /* 0x0014f00601007387 */ /* 0x0005e80000100800 */
[----:B------:R3:W-:Y:S01]  /*293b0*/  STL [R1+0x14f4], R3 ;  /* 0x0014f40301007387 */ /* 0x0007e20000100800 */
[-C--:B0-----:R-:W-:Y:S02]  /*293c0*/  IADD3 R2, P5, PT, R14, R90.reuse, RZ ;  /* 0x0000005a0e027210 */ /* 0x081fe40007fbe0ff */
[----:B--2---:R-:W-:-:S03]  /*293d0*/  IADD3 R6, P2, PT, R80, R90, RZ ;  /* 0x0000005a50067210 */ /* 0x004fc60007f5e0ff */
[----:B------:R0:W-:Y:S01]  /*293e0*/  STL [R1+0x14f8], R2 ;  /* 0x0014f80201007387 */ /* 0x0001e20000100800 */
[----:B------:R-:W-:Y:S01]  /*293f0*/  IMAD.X R14, R15, 0x1, R5, P5 ;  /* 0x000000010f0e7824 */ /* 0x000fe200028e0605 */
[-C--:B---3--:R-:W-:Y:S02]  /*29400*/  IADD3 R3, P3, PT, R78, R90.reuse, RZ ;  /* 0x0000005a4e037210 */ /* 0x088fe40007f7e0ff */
[----:B------:R2:W-:Y:S04]  /*29410*/  STL [R1+0x152c], R6 ;  /* 0x00152c0601007387 */ /* 0x0005e80000100800 */
[----:B------:R3:W-:Y:S01]  /*29420*/  STL [R1+0x1530], R3 ;  /* 0x0015300301007387 */ /* 0x0007e20000100800 */
[-C--:B0-----:R-:W-:Y:S02]  /*29430*/  IADD3 R2, P4, PT, R76, R90.reuse, RZ ;  /* 0x0000005a4c027210 */ /* 0x081fe40007f9e0ff */
[----:B--2---:R-:W-:-:S03]  /*29440*/  IADD3 R6, P5, PT, R74, R90, RZ ;  /* 0x0000005a4a067210 */ /* 0x004fc60007fbe0ff */
[----:B------:R0:W-:Y:S01]  /*29450*/  STL [R1+0x14fc], R2 ;  /* 0x0014fc0201007387 */ /* 0x0001e20000100800 */
[--C-:B------:R-:W-:Y:S02]  /*29460*/  IMAD.X R76, R77, 0x1, R5.reuse, P4 ;  /* 0x000000014d4c7824 */ /* 0x100fe400020e0605 */
[--C-:B---3--:R-:W-:Y:S01]  /*29470*/  IMAD.X R3, R81, 0x1, R5.reuse, P2 ;  /* 0x0000000151037824 */ /* 0x108fe200010e0605 */
[----:B------:R2:W-:Y:S01]  /*29480*/  STL [R1+0x1500], R6 ;  /* 0x0015000601007387 */ /* 0x0005e20000100800 */
[----:B------:R-:W-:-:S03]  /*29490*/  IMAD.X R74, R75, 0x1, R5, P5 ;  /* 0x000000014b4a7824 */ /* 0x000fc600028e0605 */
[----:B------:R3:W-:Y:S01]  /*294a0*/  STL [R1+0x1524], R3 ;  /* 0x0015240301007387 */ /* 0x0007e20000100800 */
[----:B0-----:R-:W-:Y:S01]  /*294b0*/  IMAD.X R2, R79, 0x1, R5, P3 ;  /* 0x000000014f027824 */ /* 0x001fe200018e0605 */
[----:B--2---:R-:W-:-:S04]  /*294c0*/  IADD3 R6, P3, PT, R58, R90, RZ ;  /* 0x0000005a3a067210 */ /* 0x004fc80007f7e0ff */
[----:B------:R0:W-:Y:S01]  /*294d0*/  STL [R1+0x1528], R2 ;  /* 0x0015280201007387 */ /* 0x0001e20000100800 */
[----:B---3--:R-:W-:Y:S01]  /*294e0*/  IADD3 R3, P4, PT, R48, R90, RZ ;  /* 0x0000005a30037210 */ /* 0x008fe20007f9e0ff */
[----:B------:R-:W-:-:S04]  /*294f0*/  IMAD.X R58, R59, 0x1, R5, P3 ;  /* 0x000000013b3a7824 */ /* 0x000fc800018e0605 */
[----:B------:R-:W-:Y:S01]  /*29500*/  IMAD.X R48, R49, 0x1, R5, P4 ;  /* 0x0000000131307824 */ /* 0x000fe200020e0605 */
        /* <DEDUP_REMOVED lines=8> */
[--C-:B------:R-:W-:Y:S01]  /*29590*/  IMAD.X R46, R47, 0x1, R5.reuse, P5 ;  /* 0x000000012f2e7824 */ /* 0x100fe200028e0605 */
[----:B---3--:R-:W-:Y:S01]  /*295a0*/  IADD3 R3, P4, PT, R28, R90, RZ ;  /* 0x0000005a1c037210 */ /* 0x008fe20007f9e0ff */
[----:B------:R-:W-:-:S04]  /*295b0*/  IMAD.X R34, R35, 0x1, R5, P3 ;  /* 0x0000000123227824 */ /* 0x000fc800018e0605 */
[----:B------:R-:W-:Y:S01]  /*295c0*/  IMAD.X R28, R29, 0x1, R5, P4 ;  /* 0x000000011d1c7824 */ /* 0x000fe200020e0605 */
[----:B0-----:R-:W-:-:S05]  /*295d0*/  IADD3 R2, P2, PT, R36, R90, RZ ;  /* 0x0000005a24027210 */ /* 0x001fca0007f5e0ff */
[----:B------:R0:W-:Y:S01]  /*295e0*/  STL [R1+0x6c8], R2 ;  /* 0x0006c80201007387 */ /* 0x0001e20000100800 */
[----:B------:R-:W-:-:S03]  /*295f0*/  IMAD.X R36, R37, 0x1, R5, P2 ;  /* 0x0000000125247824 */ /* 0x000fc600010e0605 */
[----:B------:R-:W-:Y:S04]  /*29600*/  STL [R1+0x6cc], R6 ;  /* 0x0006cc0601007387 */ /* 0x000fe80000100800 */
[----:B------:R2:W-:Y:S01]  /*29610*/  STL [R1+0x6d0], R3 ;  /* 0x0006d00301007387 */ /* 0x0005e20000100800 */
[----:B0-----:R-:W-:-:S05]  /*29620*/  IADD3 R2, P5, PT, R26, R90, RZ ;  /* 0x0000005a1a027210 */ /* 0x001fca0007fbe0ff */
[----:B------:R0:W-:Y:S01]  /*29630*/  STL [R1+0x6d4], R2 ;  /* 0x0006d40201007387 */ /* 0x0001e20000100800 */
[-C--:B------:R-:W-:Y:S01]  /*29640*/  IADD3 R17, P4, PT, R12, R90.reuse, RZ ;  /* 0x0000005a0c117210 */ /* 0x080fe20007f9e0ff */
[----:B------:R-:W-:Y:S01]  /*29650*/  IMAD.X R26, R27, 0x1, R5, P5 ;  /* 0x000000011b1a7824 */ /* 0x000fe200028e0605 */
[-C--:B--2---:R-:W-:Y:S01]  /*29660*/  IADD3 R3, P2, PT, R20, R90.reuse, RZ ;  /* 0x0000005a14037210 */ /* 0x084fe20007f5e0ff */
[----:B------:R-:W2:Y:S01]  /*29670*/  LDL.LU.64 R52, [R1] ;  /* 0x0000000001347983 */ /* 0x000ea20000300a00 */
[----:B0-----:R-:W-:-:S03]  /*29680*/  IADD3 R2, P3, PT, R18, R90, RZ ;  /* 0x0000005a12027210 */ /* 0x001fc60007f7e0ff */
[----:B------:R-:W-:Y:S04]  /*29690*/  STL [R1+0x6d8], R3 ;  /* 0x0006d80301007387 */ /* 0x000fe80000100800 */
[----:B------:R-:W3:Y:S04]  /*296a0*/  LDL.LU.64 R8, [R1+0x8] ;  /* 0x0000080001087983 */ /* 0x000ee80000300a00 */
[----:B------:R0:W-:Y:S04]  /*296b0*/  STL [R1+0x6dc], R2 ;  /* 0x0006dc0201007387 */ /* 0x0001e80000100800 */
[----:B------:R-:W4:Y:S04]  /*296c0*/  LDL.LU.64 R6, [R1+0x10] ;  /* 0x0000100001067983 */ /* 0x000f280000300a00 */
[----:B0-----:R-:W4:Y:S01]  /*296d0*/  LDL.LU.64 R2, [R1+0x18] ;  /* 0x0000180001027983 */ /* 0x001f220000300a00 */
[----:B------:R-:W-:Y:S01]  /*296e0*/  IADD3 R15, P5, PT, R10, R90, RZ ;  /* 0x0000005a0a0f7210 */ /* 0x000fe20007fbe0ff */
[----:B------:R-:W-:-:S02]  /*296f0*/  IMAD.X R20, R21, 0x1, R5, P2 ;  /* 0x0000000115147824 */ /* 0x000fc400010e0605 */
[--C-:B------:R-:W-:Y:S01]  /*29700*/  IMAD.X R12, R13, 0x1, R5.reuse, P4 ;  /* 0x000000010d0c7824 */ /* 0x100fe200020e0605 */
[-C--:B------:R-:W-:Y:S01]  /*29710*/  IADD3 R13, P2, PT, R72, R90.reuse, RZ ;  /* 0x0000005a480d7210 */ /* 0x080fe20007f5e0ff */
[----:B------:R-:W-:Y:S01]  /*29720*/  STL [R1+0x6e0], R17 ;  /* 0x0006e01101007387 */ /* 0x000fe20000100800 */
[--C-:B------:R-:W-:Y:S02]  /*29730*/  IMAD.X R18, R19, 0x1, R5.reuse, P3 ;  /* 0x0000000113127824 */ /* 0x100fe400018e0605 */
[----:B------:R-:W-:Y:S01]  /*29740*/  IMAD.X R10, R11, 0x1, R5, P5 ;  /* 0x000000010b0a7824 */ /* 0x000fe200028e0605 */
[----:B------:R-:W-:Y:S01]  /*29750*/  STL [R1+0x6e4], R15 ;  /* 0x0006e40f01007387 */ /* 0x000fe20000100800 */
[----:B------:R-:W-:-:S03]  /*29760*/  IADD3 R11, P3, PT, R70, R90, RZ ;  /* 0x0000005a460b7210 */ /* 0x000fc60007f7e0ff */
[----:B------:R-:W4:Y:S04]  /*29770*/  LDL.LU.64 R50, [R1+0x20] ;  /* 0x0000200001327983 */ /* 0x000f280000300a00 */
[----:B------:R0:W-:Y:S04]  /*29780*/  STL [R1+0x6e8], R13 ;  /* 0x0006e80d01007387 */ /* 0x0001e80000100800 */
[----:B------:R-:W4:Y:S04]  /*29790*/  LDL.LU.64 R40, [R1+0x28] ;  /* 0x0000280001287983 */ /* 0x000f280000300a00 */
[----:B------:R1:W-:Y:S04]  /*297a0*/  STL [R1+0x6ec], R11 ;  /* 0x0006ec0b01007387 */ /* 0x0003e80000100800 */
[----:B------:R-:W4:Y:S04]  /*297b0*/  LDL.LU.64 R38, [R1+0x30] ;  /* 0x0000300001267983 */ /* 0x000f280000300a00 */
[----:B------:R-:W4:Y:S01]  /*297c0*/  LDL.LU.64 R32, [R1+0x38] ;  /* 0x0000380001207983 */ /* 0x000f220000300a00 */
[----:B0-----:R-:W-:-:S02]  /*297d0*/  IADD3 R13, P4, PT, R68, R90, RZ ;  /* 0x0000005a440d7210 */ /* 0x001fc40007f9e0ff */
[-C--:B-1----:R-:W-:Y:S01]  /*297e0*/  IADD3 R11, P5, PT, R66, R90.reuse, RZ ;  /* 0x0000005a420b7210 */ /* 0x082fe20007fbe0ff */
[--C-:B------:R-:W-:Y:S02]  /*297f0*/  IMAD.X R72, R73, 0x1, R5.reuse, P2 ;  /* 0x0000000149487824 */ /* 0x100fe400010e0605 */
[----:B------:R-:W-:Y:S04]  /*29800*/  STL [R1+0x6f0], R13 ;  /* 0x0006f00d01007387 */ /* 0x000fe80000100800 */
[----:B------:R0:W-:Y:S01]  /*29810*/  STL [R1+0x6f4], R11 ;  /* 0x0006f40b01007387 */ /* 0x0001e20000100800 */
[--C-:B------:R-:W-:Y:S01]  /*29820*/  IMAD.X R70, R71, 0x1, R5.reuse, P3 ;  /* 0x0000000147467824 */ /* 0x100fe200018e0605 */
[----:B------:R-:W-:Y:S01]  /*29830*/  IADD3 R15, P3, PT, R54, R90, RZ ;  /* 0x0000005a360f7210 */ /* 0x000fe20007f7e0ff */
[----:B------:R-:W-:-:S02]  /*29840*/  IMAD.X R68, R69, 0x1, R5, P4 ;  /* 0x0000000145447824 */ /* 0x000fc400020e0605 */
[----:B------:R-:W-:Y:S01]  /*29850*/  IMAD.X R66, R67, 0x1, R5, P5 ;  /* 0x0000000143427824 */ /* 0x000fe200028e0605 */
[-C--:B0-----:R-:W-:Y:S02]  /*29860*/  IADD3 R11, P2, PT, R56, R90.reuse, RZ ;  /* 0x0000005a380b7210 */ /* 0x081fe40007f5e0ff */
[----:B------:R-:W-:-:S03]  /*29870*/  IADD3 R13, P4, PT, R44, R90, RZ ;  /* 0x0000005a2c0d7210 */ /* 0x000fc60007f9e0ff */
[----:B------:R0:W-:Y:S01]  /*29880*/  STL [R1+0x6f8], R11 ;  /* 0x0006f80b01007387 */ /* 0x0001e20000100800 */
[----:B------:R-:W-:-:S03]  /*29890*/  IMAD.X R56, R57, 0x1, R5, P2 ;  /* 0x0000000139387824 */ /* 0x000fc600010e0605 */
[----:B------:R-:W-:Y:S01]  /*298a0*/  STL [R1+0x6fc], R15 ;  /* 0x0006fc0f01007387 */ /* 0x000fe20000100800 */
[----:B0-----:R-:W-:-:S03]  /*298b0*/  IADD3 R11, P5, PT, R42, R90, RZ ;  /* 0x0000005a2a0b7210 */ /* 0x001fc60007fbe0ff */
[----:B------:R-:W-:Y:S04]  /*298c0*/  STL [R1+0x700], R13 ;  /* 0x0007000d01007387 */ /* 0x000fe80000100800 */
[----:B------:R2:W-:Y:S01]  /*298d0*/  STL [R1+0x704], R11 ;  /* 0x0007040b01007387 */ /* 0x0005e20000100800 */
[--C-:B------:R-:W-:Y:S02]  /*298e0*/  IMAD.X R54, R55, 0x1, R5.reuse, P3 ;  /* 0x0000000137367824 */ /* 0x100fe400018e0605 */
[--C-:B------:R-:W-:Y:S02]  /*298f0*/  IMAD.X R44, R45, 0x1, R5.reuse, P4 ;  /* 0x000000012d2c7824 */ /* 0x100fe400020e0605 */
[----:B------:R-:W-:Y:S01]  /*29900*/  IMAD.X R42, R43, 0x1, R5, P5 ;  /* 0x000000012b2a7824 */ /* 0x000fe200028e0605 */
[----:B--2---:R-:W-:-:S05]  /*29910*/  IADD3 R11, P2, PT, R52, R90, RZ ;  /* 0x0000005a340b7210 */ /* 0x004fca0007f5e0ff */
[----:B------:R0:W-:Y:S01]  /*29920*/  STL [R1], R11 ;  /* 0x0000000b01007387 */ /* 0x0001e20000100800 */
[-C--:B---3--:R-:W-:Y:S01]  /*29930*/  IADD3 R15, P3, PT, R8, R90.reuse, RZ ;  /* 0x0000005a080f7210 */ /* 0x088fe20007f7e0ff */
[----:B------:R-:W-:Y:S01]  /*29940*/  IMAD.X R79, R53, 0x1, R5, P2 ;  /* 0x00000001354f7824 */ /* 0x000fe200010e0605 */
[----:B----4-:R-:W-:-:S03]  /*29950*/  IADD3 R13, P4, PT, R6, R90, RZ ;  /* 0x0000005a060d7210 */ /* 0x010fc60007f9e0ff */
[----:B------:R-:W-:Y:S01]  /*29960*/  STL [R1+0x8], R15 ;  /* 0x0000080f01007387 */ /* 0x000fe20000100800 */
[----:B0-----:R-:W-:-:S03]  /*29970*/  IADD3 R11, P5, PT, R2, R90, RZ ;  /* 0x0000005a020b7210 */ /* 0x001fc60007fbe0ff */
[----:B------:R-:W-:Y:S04]  /*29980*/  STL [R1+0x10], R13 ;  /* 0x0000100d01007387 */ /* 0x000fe80000100800 */
[----:B------:R0:W-:Y:S01]  /*29990*/  STL [R1+0x18], R11 ;  /* 0x0000180b01007387 */ /* 0x0001e20000100800 */
[----:B------:R-:W-:-:S03]  /*299a0*/  IMAD.X R80, R9, 0x1, R5, P3 ;  /* 0x0000000109507824 */ /* 0x000fc600018e0605 */
[----:B------:R-:W2:Y:S01]  /*299b0*/  LDL.LU.64 R52, [R1+0x40] ;  /* 0x0000400001347983 */ /* 0x000ea20000300a00 */
[----:B------:R-:W-:Y:S01]  /*299c0*/  IADD3.X R81, PT, PT, R7, R5, RZ, P4, !PT ;  /* 0x0000000507517210 */ /* 0x000fe200027fe4ff */
[----:B------:R-:W-:Y:S02]  /*299d0*/  IMAD.X R82, R3, 0x1, R5, P5 ;  /* 0x0000000103527824 */ /* 0x000fe400028e0605 */
[----:B------:R-:W3:Y:S04]  /*299e0*/  LDL.LU.64 R8, [R1+0x48] ;  /* 0x0000480001087983 */ /* 0x000ee80000300a00 */
[----:B------:R-:W4:Y:S04]  /*299f0*/  LDL.LU.64 R6, [R1+0x50] ;  /* 0x0000500001067983 */ /* 0x000f280000300a00 */
[----:B------:R-:W4:Y:S01]  /*29a00*/  LDL.LU.64 R2, [R1+0x58] ;  /* 0x0000580001027983 */ /* 0x000f220000300a00 */
[----:B0-----:R-:W-:-:S02]  /*29a10*/  IADD3 R11, P2, PT, R50, R90, RZ ;  /* 0x0000005a320b7210 */ /* 0x001fc40007f5e0ff */
[----:B------:R-:W-:-:S03]  /*29a20*/  IADD3 R15, P3, PT, R40, R90, RZ ;  /* 0x0000005a280f7210 */ /* 0x000fc60007f7e0ff */
[----:B------:R0:W-:Y:S01]  /*29a30*/  STL [R1+0x20], R11 ;  /* 0x0000200b01007387 */ /* 0x0001e20000100800 */
[----:B------:R-:W-:-:S03]  /*29a40*/  IADD3 R13, P4, PT, R38, R90, RZ ;  /* 0x0000005a260d7210 */ /* 0x000fc60007f9e0ff */
[----:B------:R-:W-:Y:S01]  /*29a50*/  STL [R1+0x28], R15 ;  /* 0x0000280f01007387 */ /* 0x000fe20000100800 */
[--C-:B------:R-:W-:Y:S01]  /*29a60*/  IMAD.X R83, R51, 0x1, R5.reuse, P2 ;  /* 0x0000000133537824 */ /* 0x100fe200010e0605 */
[----:B0-----:R-:W-:Y:S02]  /*29a70*/  IADD3 R11, P5, PT, R32, R90, RZ ;  /* 0x0000005a200b7210 */ /* 0x001fe40007fbe0ff */
[----:B------:R-:W-:Y:S01]  /*29a80*/  STL [R1+0x30], R13 ;  /* 0x0000300d01007387 */ /* 0x000fe20000100800 */
[----:B------:R-:W-:-:S03]  /*29a90*/  IMAD.X R84, R41, 0x1, R5, P3 ;  /* 0x0000000129547824 */ /* 0x000fc600018e0605 */
[----:B------:R2:W-:Y:S01]  /*29aa0*/  STL [R1+0x38], R11 ;  /* 0x0000380b01007387 */ /* 0x0005e20000100800 */
[----:B------:R-:W-:-:S03]  /*29ab0*/  IMAD.X R85, R39, 0x1, R5, P4 ;  /* 0x0000000127557824 */ /* 0x000fc600020e0605 */
[----:B------:R-:W4:Y:S01]  /*29ac0*/  LDL.LU.64 R50, [R1+0x60] ;  /* 0x0000600001327983 */ /* 0x000f220000300a00 */
[----:B------:R-:W-:-:S03]  /*29ad0*/  IMAD.X R86, R33, 0x1, R5, P5 ;  /* 0x0000000121567824 */ /* 0x000fc600028e0605 */
[----:B------:R-:W4:Y:S04]  /*29ae0*/  LDL.LU.64 R40, [R1+0x68] ;  /* 0x0000680001287983 */ /* 0x000f280000300a00 */
[----:B------:R-:W4:Y:S04]  /*29af0*/  LDL.LU.64 R38, [R1+0x70] ;  /* 0x0000700001267983 */ /* 0x000f280000300a00 */
[----:B------:R-:W4:Y:S01]  /*29b00*/  LDL.LU.64 R32, [R1+0x78] ;  /* 0x0000780001207983 */ /* 0x000f220000300a00 */
[-C--:B--2---:R-:W-:Y:S02]  /*29b10*/  IADD3 R11, P2, PT, R52, R90.reuse, RZ ;  /* 0x0000005a340b7210 */ /* 0x084fe40007f5e0ff */
[----:B---3--:R-:W-:-:S03]  /*29b20*/  IADD3 R15, P3, PT, R8, R90, RZ ;  /* 0x0000005a080f7210 */ /* 0x008fc60007f7e0ff */
[----:B------:R0:W-:Y:S01]  /*29b30*/  STL [R1+0x40], R11 ;  /* 0x0000400b01007387 */ /* 0x0001e20000100800 */
[----:B----4-:R-:W-:-:S03]  /*29b40*/  IADD3 R13, P4, PT, R6, R90, RZ ;  /* 0x0000005a060d7210 */ /* 0x010fc60007f9e0ff */
[----:B------:R-:W-:Y:S01]  /*29b50*/  STL [R1+0x48], R15 ;  /* 0x0000480f01007387 */ /* 0x000fe20000100800 */
[--C-:B------:R-:W-:Y:S01]  /*29b60*/  IMAD.X R87, R53, 0x1, R5.reuse, P2 ;  /* 0x0000000135577824 */ /* 0x100fe200010e0605 */
[----:B0-----:R-:W-:Y:S02]  /*29b70*/  IADD3 R11, P5, PT, R2, R90, RZ ;  /* 0x0000005a020b7210 */ /* 0x001fe40007fbe0ff */
[----:B------:R-:W-:Y:S01]  /*29b80*/  STL [R1+0x50], R13 ;  /* 0x0000500d01007387 */ /* 0x000fe20000100800 */
[----:B------:R-:W-:-:S03]  /*29b90*/  IMAD.X R88, R9, 0x1, R5, P3 ;  /* 0x0000000109587824 */ /* 0x000fc600018e0605 */
[----:B------:R0:W-:Y:S04]  /*29ba0*/  STL [R1+0x58], R11 ;  /* 0x0000580b01007387 */ /* 0x0001e80000100800 */
[----:B------:R-:W2:Y:S01]  /*29bb0*/  LDL.LU.64 R52, [R1+0x80] ;  /* 0x0000800001347983 */ /* 0x000ea20000300a00 */
[----:B------:R-:W-:-:S03]  /*29bc0*/  IMAD.X R89, R7, 0x1, R5, P4 ;  /* 0x0000000107597824 */ /* 0x000fc600020e0605 */
[----:B------:R-:W3:Y:S01]  /*29bd0*/  LDL.LU.64 R8, [R1+0x88] ;  /* 0x0000880001087983 */ /* 0x000ee20000300a00 */
[----:B------:R-:W-:-:S03]  /*29be0*/  IMAD.X R91, R3, 0x1, R5, P5 ;  /* 0x00000001035b7824 */ /* 0x000fc600028e0605 */
[----:B------:R-:W4:Y:S04]  /*29bf0*/  LDL.LU.64 R6, [R1+0x90] ;  /* 0x0000900001067983 */ /* 0x000f280000300a00 */
[----:B------:R-:W4:Y:S01]  /*29c00*/  LDL.LU.64 R2, [R1+0x98] ;  /* 0x0000980001027983 */ /* 0x000f220000300a00 */
[-C--:B0-----:R-:W-:Y:S02]  /*29c10*/  IADD3 R11, P2, PT, R50, R90.reuse, RZ ;  /* 0x0000005a320b7210 */ /* 0x081fe40007f5e0ff */
[----:B------:R-:W-:-:S03]  /*29c20*/  IADD3 R15, P3, PT, R40, R90, RZ ;  /* 0x0000005a280f7210 */ /* 0x000fc60007f7e0ff */
[----:B------:R0:W-:Y:S01]  /*29c30*/  STL [R1+0x60], R11 ;  /* 0x0000600b01007387 */ /* 0x0001e20000100800 */
[----:B------:R-:W-:-:S03]  /*29c40*/  IADD3 R13, P4, PT, R38, R90, RZ ;  /* 0x0000005a260d7210 */ /* 0x000fc60007f9e0ff */
[----:B------:R1:W-:Y:S01]  /*29c50*/  STL [R1+0x708], R15 ;  /* 0x0007080f01007387 */ /* 0x0003e20000100800 */
[----:B0-----:R-:W-:-:S03]  /*29c60*/  IADD3 R11, P5, PT, R32, R90, RZ ;  /* 0x0000005a200b7210 */ /* 0x001fc60007fbe0ff */
[----:B------:R0:W-:Y:S01]  /*29c70*/  STL [R1+0x70c], R13 ;  /* 0x00070c0d01007387 */ /* 0x0001e20000100800 */
[----:B-1----:R-:W-:-:S03]  /*29c80*/  IMAD.X R15, R41, 0x1, R5, P3 ;  /* 0x00000001290f7824 */ /* 0x002fc600018e0605 */
[----:B------:R1:W-:Y:S01]  /*29c90*/  STL [R1+0x710], R11 ;  /* 0x0007100b01007387 */ /* 0x0003e20000100800 */
[--C-:B------:R-:W-:Y:S02]  /*29ca0*/  IMAD.X R92, R51, 0x1, R5.reuse, P2 ;  /* 0x00000001335c7824 */ /* 0x100fe400010e0605 */
[--C-:B0-----:R-:W-:Y:S01]  /*29cb0*/  IMAD.X R13, R39, 0x1, R5.reuse, P4 ;  /* 0x00000001270d7824 */ /* 0x101fe200020e0605 */
[----:B------:R-:W-:Y:S01]  /*29cc0*/  STL [R1+0x68], R15 ;  /* 0x0000680f01007387 */ /* 0x000fe20000100800 */
[----:B-1----:R-:W-:-:S03]  /*29cd0*/  IMAD.X R11, R33, 0x1, R5, P5 ;  /* 0x00000001210b7824 */ /* 0x002fc600028e0605 */
[----:B------:R-:W4:Y:S04]  /*29ce0*/  LDL.LU.64 R50, [R1+0xa0] ;  /* 0x0000a00001327983 */ /* 0x000f280000300a00 */
[----:B------:R2:W-:Y:S04]  /*29cf0*/  STL [R1+0x70], R13 ;  /* 0x0000700d01007387 */ /* 0x0005e80000100800 */
[----:B------:R-:W4:Y:S04]  /*29d00*/  LDL.LU.64 R40, [R1+0xa8] ;  /* 0x0000a80001287983 */ /* 0x000f280000300a00 */
[----:B------:R3:W-:Y:S04]  /*29d10*/  STL [R1+0x78], R11 ;  /* 0x0000780b01007387 */ /* 0x0007e80000100800 */
[----:B------:R-:W4:Y:S04]  /*29d20*/  LDL.LU.64 R38, [R1+0xb0] ;  /* 0x0000b00001267983 */ /* 0x000f280000300a00 */
[----:B------:R-:W4:Y:S01]  /*29d30*/  LDL.LU.64 R32, [R1+0xb8] ;  /* 0x0000b80001207983 */ /* 0x000f220000300a00 */
[----:B--2---:R-:W-:-:S02]  /*29d40*/  IADD3 R13, P2, PT, R52, R90, RZ ;  /* 0x0000005a340d7210 */ /* 0x004fc40007f5e0ff */
[----:B---3--:R-:W-:-:S03]  /*29d50*/  IADD3 R11, P3, PT, R8, R90, RZ ;  /* 0x0000005a080b7210 */ /* 0x008fc60007f7e0ff */
[----:B------:R0:W-:Y:S01]  /*29d60*/  STL [R1+0x714], R13 ;  /* 0x0007140d01007387 */ /* 0x0001e20000100800 */
[----:B----4-:R-:W-:-:S03]  /*29d70*/  IADD3 R15, P4, PT, R6, R90, RZ ;  /* 0x0000005a060f7210 */ /* 0x010fc60007f9e0ff */
[----:B------:R1:W-:Y:S01]  /*29d80*/  STL [R1+0x718], R11 ;  /* 0x0007180b01007387 */ /* 0x0003e20000100800 */
[--C-:B------:R-:W-:Y:S01]  /*29d90*/  IMAD.X R8, R9, 0x1, R5.reuse, P3 ;  /* 0x0000000109087824 */ /* 0x100fe200018e0605 */
[----:B0-----:R-:W-:Y:S02]  /*29da0*/  IADD3 R13, P5, PT, R2, R90, RZ ;  /* 0x0000005a020d7210 */ /* 0x001fe40007fbe0ff */
[----:B------:R-:W-:Y:S01]  /*29db0*/  STL [R1+0x71c], R15 ;  /* 0x00071c0f01007387 */ /* 0x000fe20000100800 */
[----:B-1----:R-:W-:-:S03]  /*29dc0*/  IMAD.X R11, R53, 0x1, R5, P2 ;  /* 0x00000001350b7824 */ /* 0x002fc600010e0605 */
[----:B------:R-:W-:Y:S01]  /*29dd0*/  STL [R1+0x720], R13 ;  /* 0x0007200d01007387 */ /* 0x000fe20000100800 */
[----:B------:R-:W-:-:S03]  /*29de0*/  IMAD.X R6, R7, 0x1, R5, P4 ;  /* 0x0000000107067824 */ /* 0x000fc600020e0605 */
[----:B------:R-:W-:Y:S01]  /*29df0*/  STL [R1+0x80], R11 ;  /* 0x0000800b01007387 */ /* 0x000fe20000100800 */
[----:B------:R-:W-:-:S03]  /*29e00*/  IMAD.X R2, R3, 0x1, R5, P5 ;  /* 0x0000000103027824 */ /* 0x000fc600028e0605 */
[----:B------:R0:W-:Y:S04]  /*29e10*/  STL [R1+0x88], R8 ;  /* 0x0000880801007387 */ /* 0x0001e80000100800 */
[----:B------:R-:W2:Y:S04]  /*29e20*/  LDL.LU.64 R52, [R1+0xc0] ;  /* 0x0000c00001347983 */ /* 0x000ea80000300a00 */
[----:B------:R1:W-:Y:S04]  /*29e30*/  STL [R1+0x90], R6 ;  /* 0x0000900601007387 */ /* 0x0003e80000100800 */
[----:B0-----:R-:W3:Y:S04]  /*29e40*/  LDL.LU.64 R8, [R1+0xc8] ;  /* 0x0000c80001087983 */ /* 0x001ee80000300a00 */
[----:B------:R0:W-:Y:S04]  /*29e50*/  STL [R1+0x98], R2 ;  /* 0x0000980201007387 */ /* 0x0001e80000100800 */
[----:B-1----:R-:W4:Y:S04]  /*29e60*/  LDL.LU.64 R6, [R1+0xd0] ;  /* 0x0000d00001067983 */ /* 0x002f280000300a00 */
[----:B0-----:R-:W4:Y:S01]  /*29e70*/  LDL.LU.64 R2, [R1+0xd8] ;  /* 0x0000d80001027983 */ /* 0x001f220000300a00 */
[----:B------:R-:W-:-:S02]  /*29e80*/  IADD3 R13, P2, PT, R50, R90, RZ ;  /* 0x0000005a320d7210 */ /* 0x000fc40007f5e0ff */
[-C--:B------:R-:W-:Y:S02]  /*29e90*/  IADD3 R11, P3, PT, R40, R90.reuse, RZ ;  /* 0x0000005a280b7210 */ /* 0x080fe40007f7e0ff */
[-C--:B------:R-:W-:Y:S01]  /*29ea0*/  IADD3 R15, P4, PT, R38, R90.reuse, RZ ;  /* 0x0000005a260f7210 */ /* 0x080fe20007f9e0ff */
[----:B------:R0:W-:Y:S04]  /*29eb0*/  STL [R1+0x724], R13 ;  /* 0x0007240d01007387 */ /* 0x0001e80000100800 */
[----:B------:R1:W-:Y:S01]  /*29ec0*/  STL [R1+0x728], R11 ;  /* 0x0007280b01007387 */ /* 0x0003e20000100800 */
[----:B0-----:R-:W-:-:S03]  /*29ed0*/  IADD3 R13, P5, PT, R32, R90, RZ ;  /* 0x0000005a200d7210 */ /* 0x001fc60007fbe0ff */
[----:B------:R0:W-:Y:S01]  /*29ee0*/  STL [R1+0x72c], R15 ;  /* 0x00072c0f01007387 */ /* 0x0001e20000100800 */
[----:B-1----:R-:W-:-:S03]  /*29ef0*/  IMAD.X R11, R51, 0x1, R5, P2 ;  /* 0x00000001330b7824 */ /* 0x002fc600010e0605 */
[----:B------:R1:W-:Y:S01]  /*29f00*/  STL [R1+0x730], R13 ;  /* 0x0007300d01007387 */ /* 0x0003e20000100800 */
[----:B0-----:R-:W-:-:S03]  /*29f10*/  IMAD.X R15, R41, 0x1, R5, P3 ;  /* 0x00000001290f7824 */ /* 0x001fc600018e0605 */
[----:B------:R0:W-:Y:S01]  /*29f20*/  STL [R1+0xa0], R11 ;  /* 0x0000a00b01007387 */ /* 0x0001e20000100800 */
[----:B-1----:R-:W-:-:S03]  /*29f30*/  IMAD.X R13, R39, 0x1, R5, P4 ;  /* 0x00000001270d7824 */ /* 0x002fc600020e0605 */
[----:B------:R-:W-:Y:S04]  /*29f40*/  STL [R1+0xa8], R15 ;  /* 0x0000a80f01007387 */ /* 0x000fe80000100800 */
[----:B------:R-:W4:Y:S01]  /*29f50*/  LDL.LU.64 R50, [R1+0xe0] ;  /* 0x0000e00001327983 */ /* 0x000f220000300a00 */
[----:B0-----:R-:W-:-:S03]  /*29f60*/  IMAD.X R11, R33, 0x1, R5, P5 ;  /* 0x00000001210b7824 */ /* 0x001fc600028e0605 */
[----:B------:R2:W-:Y:S04]  /*29f70*/  STL [R1+0xb0], R13 ;  /* 0x0000b00d01007387 */ /* 0x0005e80000100800 */
[----:B------:R-:W4:Y:S04]  /*29f80*/  LDL.LU.64 R40, [R1+0xe8] ;  /* 0x0000e80001287983 */ /* 0x000f280000300a00 */
[----:B------:R3:W-:Y:S04]  /*29f90*/  STL [R1+0xb8], R11 ;  /* 0x0000b80b01007387 */ /* 0x0007e80000100800 */
[----:B------:R-:W4:Y:S04]  /*29fa0*/  LDL.LU.64 R38, [R1+0xf0] ;  /* 0x0000f00001267983 */ /* 0x000f280000300a00 */
[----:B------:R-:W4:Y:S01]  /*29fb0*/  LDL.LU.64 R32, [R1+0xf8] ;  /* 0x0000f80001207983 */ /* 0x000f220000300a00 */
[----:B--2---:R-:W-:-:S02]  /*29fc0*/  IADD3 R13, P2, PT, R52, R90, RZ ;  /* 0x0000005a340d7210 */ /* 0x004fc40007f5e0ff */
[----:B---3--:R-:W-:-:S03]  /*29fd0*/  IADD3 R11, P3, PT, R8, R90, RZ ;  /* 0x0000005a080b7210 */ /* 0x008fc60007f7e0ff */
[----:B------:R0:W-:Y:S04]  /*29fe0*/  STL [R1+0x734], R13 ;  /* 0x0007340d01007387 */ /* 0x0001e80000100800 */
[----:B------:R1:W-:Y:S01]  /*29ff0*/  STL [R1+0x740], R11 ;  /* 0x0007400b01007387 */ /* 0x0003e20000100800 */
[-C--:B----4-:R-:W-:Y:S01]  /*2a000*/  IADD3 R15, P4, PT, R6, R90.reuse, RZ ;  /* 0x0000005a060f7210 */ /* 0x090fe20007f9e0ff */
[--C-:B------:R-:W-:Y:S01]  /*2a010*/  IMAD.X R8, R9, 0x1, R5.reuse, P3 ;  /* 0x0000000109087824 */ /* 0x100fe200018e0605 */
[----:B0-----:R-:W-:Y:S01]  /*2a020*/  IADD3 R13, P5, PT, R2, R90, RZ ;  /* 0x0000005a020d7210 */ /* 0x001fe20007fbe0ff */
[--C-:B-1----:R-:W-:Y:S02]  /*2a030*/  IMAD.X R11, R53, 0x1, R5.reuse, P2 ;  /* 0x00000001350b7824 */ /* 0x102fe400010e0605 */
[----:B------:R-:W-:Y:S01]  /*2a040*/  STL [R1+0x744], R15 ;  /* 0x0007440f01007387 */ /* 0x000fe20000100800 */
[----:B------:R-:W-:-:S03]  /*2a050*/  IMAD.X R6, R7, 0x1, R5, P4 ;  /* 0x0000000107067824 */ /* 0x000fc600020e0605 */
[----:B------:R-:W-:Y:S01]  /*2a060*/  STL [R1+0x748], R13 ;  /* 0x0007480d01007387 */ /* 0x000fe20000100800 */
[----:B------:R-:W-:-:S03]  /*2a070*/  IMAD.X R2, R3, 0x1, R5, P5 ;  /* 0x0000000103027824 */ /* 0x000fc600028e0605 */
[----:B------:R-:W-:Y:S04]  /*2a080*/  STL [R1+0xc0], R11 ;  /* 0x0000c00b01007387 */ /* 0x000fe80000100800 */
        /* <DEDUP_REMOVED lines=8> */
[----:B------:R-:W-:-:S03]  /*2a110*/  IADD3 R11, P3, PT, R40, R90, RZ ;  /* 0x0000005a280b7210 */ /* 0x000fc60007f7e0ff */
[----:B------:R0:W-:Y:S04]  /*2a120*/  STL [R1+0x74c], R13 ;  /* 0x00074c0d01007387 */ /* 0x0001e80000100800 */
[----:B------:R1:W-:Y:S01]  /*2a130*/  STL [R1+0x750], R11 ;  /* 0x0007500b01007387 */ /* 0x0003e20000100800 */
[-C--:B------:R-:W-:Y:S02]  /*2a140*/  IADD3 R15, P4, PT, R38, R90.reuse, RZ ;  /* 0x0000005a260f7210 */ /* 0x080fe40007f9e0ff */
        /* <DEDUP_REMOVED lines=99> */
[-C--:B----4-:R-:W-:Y:S02]  /*2a780*/  IADD3 R15, P4, PT, R6, R90.reuse, RZ ;  /* 0x0000005a060f7210 */ /* 0x090fe40007f9e0ff */
[----:B------:R-:W-:Y:S02]  /*2a790*/  IADD3.X R8, PT, PT, R9, R5, RZ, P3, !PT ;  /* 0x0000000509087210 */ /* 0x000fe40001ffe4ff */
[----:B0-----:R-:W-:Y:S01]  /*2a7a0*/  IADD3 R13, P5, PT, R2, R90, RZ ;  /* 0x0000005a020d7210 */ /* 0x001fe20007fbe0ff */
[--C-:B-1----:R-:W-:Y:S01]  /*2a7b0*/  IMAD.X R11, R53, 0x1, R5.reuse, P2 ;  /* 0x00000001350b7824 */ /* 0x102fe200010e0605 */
        /* <DEDUP_REMOVED lines=238> */
[----:B0-----:R-:W-:Y:S02]  /*2b6a0*/  IADD3 R13, P5, PT, R2, R90, RZ ;  /* 0x0000005a020d7210 */ /* 0x001fe40007fbe0ff */
[----:B-1----:R-:W-:Y:S01]  /*2b6b0*/  IADD3.X R11, PT, PT, R53, R5, RZ, P2, !PT ;  /* 0x00000005350b7210 */ /* 0x002fe200017fe4ff */
        /* <DEDUP_REMOVED lines=24> */
[----:B------:R-:W-:Y:S01]  /*2b840*/  STL [R1+0x328], R15 ;  /* 0x0003280f01007387 */ /* 0x000fe20000100800 */
[----:B0-----:R-:W-:-:S03]  /*2b850*/  IMAD.X R11, R33, 0x1, R5, P5 ;  /* 0x00000001210b7824 */ /* 0x001fc600028e0605 */
        /* <DEDUP_REMOVED lines=200> */
[----:B0-----:R-:W-:-:S03]  /*2c4e0*/  IADD3.X R11, PT, PT, R33, R5, RZ, P5, !PT ;  /* 0x00000005210b7210 */ /* 0x001fc60002ffe4ff */
        /* <DEDUP_REMOVED lines=219> */
[----:B0-----:R-:W2:Y:S04]  /*2d2a0*/  LDL.LU.64 R8, [R1+0x600] ;  /* 0x0006000001087983 */ /* 0x001ea80000300a00 */
[----:B------:R0:W-:Y:S04]  /*2d2b0*/  STL [R1+0x5d0], R6 ;  /* 0x0005d00601007387 */ /* 0x0001e80000100800 */
[----:B0-----:R-:W3:Y:S04]  /*2d2c0*/  LDL.LU.64 R6, [R1+0x608] ;  /* 0x0006080001067983 */ /* 0x001ee80000300a00 */
[----:B------:R0:W-:Y:S04]  /*2d2d0*/  STL [R1+0x5d8], R2 ;  /* 0x0005d80201007387 */ /* 0x0001e80000100800 */
[----:B------:R-:W4:Y:S04]  /*2d2e0*/  LDL.LU.64 R52, [R1+0x610] ;  /* 0x0006100001347983 */ /* 0x000f280000300a00 */
        /* <DEDUP_REMOVED lines=12> */
[----:B-1----:R-:W-:-:S03]  /*2d3b0*/  IADD3.X R13, PT, PT, R39, R5, RZ, P4, !PT ;  /* 0x00000005270d7210 */ /* 0x002fc600027fe4ff */
[----:B------:R2:W-:Y:S04]  /*2d3c0*/  STL [R1+0x5e8], R15 ;  /* 0x0005e80f01007387 */ /* 0x0005e80000100800 */
[----:B------:R-:W4:Y:S01]  /*2d3d0*/  LDL.LU.64 R50, [R1+0x620] ;  /* 0x0006200001327983 */ /* 0x000f220000300a00 */
[----:B0-----:R-:W-:-:S03]  /*2d3e0*/  IMAD.X R11, R33, 0x1, R5, P5 ;  /* 0x00000001210b7824 */ /* 0x001fc600028e0605 */
[----:B------:R3:W-:Y:S04]  /*2d3f0*/  STL [R1+0x5f0], R13 ;  /* 0x0005f00d01007387 */ /* 0x0007e80000100800 */
[----:B------:R-:W4:Y:S04]  /*2d400*/  LDL.LU.64 R40, [R1+0x628] ;  /* 0x0006280001287983 */ /* 0x000f280000300a00 */
[----:B------:R4:W-:Y:S04]  /*2d410*/  STL [R1+0x5f8], R11 ;  /* 0x0005f80b01007387 */ /* 0x0009e80000100800 */
[----:B------:R-:W4:Y:S04]  /*2d420*/  LDL.LU.64 R38, [R1+0x630] ;  /* 0x0006300001267983 */ /* 0x000f280000300a00 */
[----:B------:R-:W4:Y:S01]  /*2d430*/  LDL.LU.64 R32, [R1+0x638] ;  /* 0x0006380001207983 */ /* 0x000f220000300a00 */
[----:B--2---:R-:W-:-:S05]  /*2d440*/  IADD3 R15, P2, PT, R8, R90, RZ ;  /* 0x0000005a080f7210 */ /* 0x004fca0007f5e0ff */
[----:B------:R0:W-:Y:S01]  /*2d450*/  STL [R1+0x1470], R15 ;  /* 0x0014700f01007387 */ /* 0x0001e20000100800 */
[-C--:B---3--:R-:W-:Y:S02]  /*2d460*/  IADD3 R13, P3, PT, R6, R90.reuse, RZ ;  /* 0x0000005a060d7210 */ /* 0x088fe40007f7e0ff */
[----:B----4-:R-:W-:-:S03]  /*2d470*/  IADD3 R11, P4, PT, R52, R90, RZ ;  /* 0x0000005a340b7210 */ /* 0x010fc60007f9e0ff */
[----:B------:R1:W-:Y:S01]  /*2d480*/  STL [R1+0x1474], R13 ;  /* 0x0014740d01007387 */ /* 0x0003e20000100800 */
[----:B0-----:R-:W-:-:S03]  /*2d490*/  IADD3 R15, P5, PT, R2, R90, RZ ;  /* 0x0000005a020f7210 */ /* 0x001fc60007fbe0ff */
[----:B------:R0:W-:Y:S01]  /*2d4a0*/  STL [R1+0x1478], R11 ;  /* 0x0014780b01007387 */ /* 0x0001e20000100800 */
[----:B-1----:R-:W-:-:S03]  /*2d4b0*/  IMAD.X R13, R9, 0x1, R5, P2 ;  /* 0x00000001090d7824 */ /* 0x002fc600010e0605 */
[----:B------:R-:W-:Y:S04]  /*2d4c0*/  STL [R1+0x147c], R15 ;  /* 0x00147c0f01007387 */ /* 0x000fe80000100800 */
[----:B------:R-:W2:Y:S01]  /*2d4d0*/  LDL.LU.64 R8, [R1+0x640] ;  /* 0x0006400001087983 */ /* 0x000ea20000300a00 */
[----:B0-----:R-:W-:-:S03]  /*2d4e0*/  IMAD.X R11, R7, 0x1, R5, P3 ;  /* 0x00000001070b7824 */ /* 0x001fc600018e0605 */
[----:B------:R0:W-:Y:S04]  /*2d4f0*/  STL [R1+0x600], R13 ;  /* 0x0006000d01007387 */ /* 0x0001e80000100800 */
[----:B------:R-:W3:Y:S01]  /*2d500*/  LDL.LU.64 R6, [R1+0x650] ;  /* 0x0006500001067983 */ /* 0x000ee20000300a00 */
[----:B0-----:R-:W-:-:S03]  /*2d510*/  IMAD.X R13, R53, 0x1, R5, P4 ;  /* 0x00000001350d7824 */ /* 0x001fc600020e0605 */
[----:B------:R0:W-:Y:S04]  /*2d520*/  STL [R1+0x608], R11 ;  /* 0x0006080b01007387 */ /* 0x0001e80000100800 */
[----:B------:R-:W4:Y:S04]  /*2d530*/  LDL.LU.64 R64, [R1+0x658] ;  /* 0x0006580001407983 */ /* 0x000f280000300a00 */
[----:B------:R1:W-:Y:S01]  /*2d540*/  STL [R1+0x610], R13 ;  /* 0x0006100d01007387 */ /* 0x0003e20000100800 */
[----:B0-----:R-:W-:-:S03]  /*2d550*/  IMAD.X R11, R3, 0x1, R5, P5 ;  /* 0x00000001030b7824 */ /* 0x001fc600028e0605 */
[----:B------:R-:W4:Y:S04]  /*2d560*/  LDL.LU.64 R2, [R1+0x660] ;  /* 0x0006600001027983 */ /* 0x000f280000300a00 */
[----:B------:R0:W-:Y:S01]  /*2d570*/  STL [R1+0x618], R11 ;  /* 0x0006180b01007387 */ /* 0x0001e20000100800 */
[----:B-1----:R-:W-:-:S05]  /*2d580*/  IADD3 R13, P2, PT, R50, R90, RZ ;  /* 0x0000005a320d7210 */ /* 0x002fca0007f5e0ff */
[----:B------:R1:W-:Y:S01]  /*2d590*/  STL [R1+0x1480], R13 ;  /* 0x0014800d01007387 */ /* 0x0003e20000100800 */
[-C--:B0-----:R-:W-:Y:S02]  /*2d5a0*/  IADD3 R11, P3, PT, R40, R90.reuse, RZ ;  /* 0x0000005a280b7210 */ /* 0x081fe40007f7e0ff */
[----:B------:R-:W-:-:S03]  /*2d5b0*/  IADD3 R15, P4, PT, R38, R90, RZ ;  /* 0x0000005a260f7210 */ /* 0x000fc60007f9e0ff */
[----:B------:R0:W-:Y:S01]  /*2d5c0*/  STL [R1+0x1484], R11 ;  /* 0x0014840b01007387 */ /* 0x0001e20000100800 */
[----:B-1----:R-:W-:-:S03]  /*2d5d0*/  IADD3 R13, P5, PT, R32, R90, RZ ;  /* 0x0000005a200d7210 */ /* 0x002fc60007fbe0ff */
[----:B------:R1:W-:Y:S04]  /*2d5e0*/  STL [R1+0x1488], R15 ;  /* 0x0014880f01007387 */ /* 0x0003e80000100800 */
[----:B------:R1:W-:Y:S01]  /*2d5f0*/  STL [R1+0x148c], R13 ;  /* 0x00148c0d01007387 */ /* 0x0003e20000100800 */
[--C-:B0-----:R-:W-:Y:S02]  /*2d600*/  IMAD.X R11, R51, 0x1, R5.reuse, P2 ;  /* 0x00000001330b7824 */ /* 0x101fe400010e0605 */
[----:B-1----:R-:W-:-:S03]  /*2d610*/  IMAD.X R15, R41, 0x1, R5, P3 ;  /* 0x00000001290f7824 */ /* 0x002fc600018e0605 */
[----:B------:R0:W-:Y:S01]  /*2d620*/  STL [R1+0x620], R11 ;  /* 0x0006200b01007387 */ /* 0x0001e20000100800 */
[----:B------:R-:W-:-:S03]  /*2d630*/  IMAD.X R13, R39, 0x1, R5, P4 ;  /* 0x00000001270d7824 */ /* 0x000fc600020e0605 */
[----:B------:R-:W-:Y:S01]  /*2d640*/  STL [R1+0x628], R15 ;  /* 0x0006280f01007387 */ /* 0x000fe20000100800 */
[----:B0-----:R-:W-:-:S03]  /*2d650*/  IMAD.X R11, R33, 0x1, R5, P5 ;  /* 0x00000001210b7824 */ /* 0x001fc600028e0605 */
[----:B------:R-:W4:Y:S04]  /*2d660*/  LDL.LU.64 R32, [R1+0x668] ;  /* 0x0006680001207983 */ /* 0x000f280000300a00 */
[----:B------:R2:W-:Y:S04]  /*2d670*/  STL [R1+0x630], R13 ;  /* 0x0006300d01007387 */ /* 0x0005e80000100800 */
[----:B------:R-:W4:Y:S04]  /*2d680*/  LDL.LU.64 R38, [R1+0x670] ;  /* 0x0006700001267983 */ /* 0x000f280000300a00 */
[----:B------:R3:W-:Y:S04]  /*2d690*/  STL [R1+0x638], R11 ;  /* 0x0006380b01007387 */ /* 0x0007e80000100800 */
[----:B------:R-:W4:Y:S01]  /*2d6a0*/  LDL.LU.64 R40, [R1+0x678] ;  /* 0x0006780001287983 */ /* 0x000f220000300a00 */
[----:B--2---:R-:W-:-:S05]  /*2d6b0*/  IADD3 R13, P2, PT, R8, R90, RZ ;  /* 0x0000005a080d7210 */ /* 0x004fca0007f5e0ff */
[----:B------:R4:W-:Y:S01]  /*2d6c0*/  STL [R1+0x1490], R13 ;  /* 0x0014900d01007387 */ /* 0x0009e20000100800 */
[----:B---3--:R-:W-:-:S03]  /*2d6d0*/  IADD3 R11, P3, PT, R6, R90, RZ ;  /* 0x0000005a060b7210 */ /* 0x008fc60007f7e0ff */
[----:B------:R-:W2:Y:S01]  /*2d6e0*/  LDL.LU.64 R50, [R1+0x680] ;  /* 0x0006800001327983 */ /* 0x000ea20000300a00 */
[----:B------:R-:W-:-:S03]  /*2d6f0*/  IMAD.X R8, R9, 0x1, R5, P2 ;  /* 0x0000000109087824 */ /* 0x000fc600010e0605 */
[----:B------:R0:W-:Y:S01]  /*2d700*/  STL [R1+0x1494], R11 ;  /* 0x0014940b01007387 */ /* 0x0001e20000100800 */
[----:B------:R-:W-:Y:S01]  /*2d710*/  IMAD.X R6, R7, 0x1, R5, P3 ;  /* 0x0000000107067824 */ /* 0x000fe200018e0605 */
[-C--:B----4-:R-:W-:Y:S02]  /*2d720*/  IADD3 R13, P4, PT, R64, R90.reuse, RZ ;  /* 0x0000005a400d7210 */ /* 0x090fe40007f9e0ff */
[----:B0-----:R-:W-:-:S03]  /*2d730*/  IADD3 R11, P5, PT, R2, R90, RZ ;  /* 0x0000005a020b7210 */ /* 0x001fc60007fbe0ff */
[----:B------:R-:W-:Y:S04]  /*2d740*/  STL [R1+0x1498], R13 ;  /* 0x0014980d01007387 */ /* 0x000fe80000100800 */
[----:B------:R-:W-:Y:S04]  /*2d750*/  STL [R1+0x149c], R11 ;  /* 0x00149c0b01007387 */ /* 0x000fe80000100800 */
[----:B------:R-:W3:Y:S04]  /*2d760*/  LDL.LU.64 R52, [R1+0x688] ;  /* 0x0006880001347983 */ /* 0x000ee80000300a00 */
[----:B------:R0:W-:Y:S04]  /*2d770*/  STL [R1+0x640], R8 ;  /* 0x0006400801007387 */ /* 0x0001e80000100800 */
[----:B------:R-:W4:Y:S04]  /*2d780*/  LDL.LU.64 R62, [R1+0x690] ;  /* 0x00069000013e7983 */ /* 0x000f280000300a00 */
[----:B------:R1:W-:Y:S04]  /*2d790*/  STL [R1+0x650], R6 ;  /* 0x0006500601007387 */ /* 0x0003e80000100800 */
[----:B0-----:R-:W4:Y:S04]  /*2d7a0*/  LDL.LU.64 R8, [R1+0x698] ;  /* 0x0006980001087983 */ /* 0x001f280000300a00 */
[----:B-1----:R-:W4:Y:S01]  /*2d7b0*/  LDL.LU.64 R6, [R1+0x6a0] ;  /* 0x0006a00001067983 */ /* 0x002f220000300a00 */
[----:B------:R-:W-:-:S02]  /*2d7c0*/  IMAD.X R11, R65, 0x1, R5, P4 ;  /* 0x00000001410b7824 */ /* 0x000fc400020e0605 */
[----:B------:R-:W-:-:S03]  /*2d7d0*/  IMAD.X R3, R3, 0x1, R5, P5 ;  /* 0x0000000103037824 */ /* 0x000fc600028e0605 */
[----:B------:R0:W-:Y:S04]  /*2d7e0*/  STL [R1+0x658], R11 ;  /* 0x0006580b01007387 */ /* 0x0001e80000100800 */
[----:B------:R-:W-:Y:S04]  /*2d7f0*/  STL [R1+0x660], R3 ;  /* 0x0006600301007387 */ /* 0x000fe80000100800 */
[----:B------:R-:W4:Y:S01]  /*2d800*/  LDL.LU.64 R64, [R1+0x6a8] ;  /* 0x0006a80001407983 */ /* 0x000f220000300a00 */
[----:B------:R-:W-:-:S05]  /*2d810*/  IADD3 R2, P2, PT, R32, R90, RZ ;  /* 0x0000005a20027210 */ /* 0x000fca0007f5e0ff */
[----:B------:R1:W-:Y:S01]  /*2d820*/  STL [R1+0x14a0], R2 ;  /* 0x0014a00201007387 */ /* 0x0003e20000100800 */
[----:B0-----:R-:W-:-:S03]  /*2d830*/  IADD3 R11, P3, PT, R38, R90, RZ ;  /* 0x0000005a260b7210 */ /* 0x001fc60007f7e0ff */
[----:B-1----:R-:W4:Y:S01]  /*2d840*/  LDL.LU.64 R2, [R1+0x6b0] ;  /* 0x0006b00001027983 */ /* 0x002f220000300a00 */
[----:B------:R-:W-:-:S03]  /*2d850*/  IADD3 R15, P4, PT, R40, R90, RZ ;  /* 0x0000005a280f7210 */ /* 0x000fc60007f9e0ff */
[----:B------:R0:W-:Y:S04]  /*2d860*/  STL [R1+0x14a4], R11 ;  /* 0x0014a40b01007387 */ /* 0x0001e80000100800 */
[----:B------:R1:W-:Y:S04]  /*2d870*/  STL [R1+0x14a8], R15 ;  /* 0x0014a80f01007387 */ /* 0x0003e80000100800 */
[----:B------:R1:W5:Y:S01]  /*2d880*/  LDL.LU R32, [R1+0x1934] ;  /* 0x0019340001207983 */ /* 0x0003620000300800 */
[----:B0-----:R-:W-:Y:S01]  /*2d890*/  IMAD.X R11, R33, 0x1, R5, P2 ;  /* 0x00000001210b7824 */ /* 0x001fe200010e0605 */
[----:B--2---:R-:W-:-:S05]  /*2d8a0*/  IADD3 R13, P5, PT, R50, R90, RZ ;  /* 0x0000005a320d7210 */ /* 0x004fca0007fbe0ff */
[----:B------:R0:W-:Y:S01]  /*2d8b0*/  STL [R1+0x14ac], R13 ;  /* 0x0014ac0d01007387 */ /* 0x0001e20000100800 */
[----:B-1----:R-:W-:-:S03]  /*2d8c0*/  IMAD.X R15, R51, 0x1, R5, P5 ;  /* 0x00000001330f7824 */ /* 0x002fc600028e0605 */
[----:B------:R1:W5:Y:S04]  /*2d8d0*/  LDL.LU R38, [R1+0x1930] ;  /* 0x0019300001267983 */ /* 0x0003680000300800 */
[----:B------:R2:W-:Y:S01]  /*2d8e0*/  STL [R1+0x668], R11 ;  /* 0x0006680b01007387 */ /* 0x0005e20000100800 */
[----:B0-----:R-:W-:-:S03]  /*2d8f0*/  IMAD.X R13, R39, 0x1, R5, P3 ;  /* 0x00000001270d7824 */ /* 0x001fc600018e0605 */
[----:B------:R1:W5:Y:S04]  /*2d900*/  LDL.LU R40, [R1+0x192c] ;  /* 0x00192c0001287983 */ /* 0x0003680000300800 */
[----:B------:R3:W-:Y:S01]  /*2d910*/  STL [R1+0x670], R13 ;  /* 0x0006700d01007387 */ /* 0x0007e20000100800 */
[----:B--2---:R-:W-:-:S03]  /*2d920*/  IMAD.X R11, R41, 0x1, R5, P4 ;  /* 0x00000001290b7824 */ /* 0x004fc600020e0605 */
[----:B------:R1:W5:Y:S04]  /*2d930*/  LDL.LU R50, [R1+0x1928] ;  /* 0x0019280001327983 */ /* 0x0003680000300800 */
[----:B------:R4:W-:Y:S01]  /*2d940*/  STL [R1+0x678], R11 ;  /* 0x0006780b01007387 */ /* 0x0009e20000100800 */
[----:B---3--:R-:W-:-:S03]  /*2d950*/  IADD3 R13, P2, PT, R52, R90, RZ ;  /* 0x0000005a340d7210 */ /* 0x008fc60007f5e0ff */
[----:B------:R0:W-:Y:S04]  /*2d960*/  STL [R1+0x680], R15 ;  /* 0x0006800f01007387 */ /* 0x0001e80000100800 */
[----:B------:R2:W-:Y:S01]  /*2d970*/  STL [R1+0x14b0], R13 ;  /* 0x0014b00d01007387 */ /* 0x0005e20000100800 */
[-C--:B----4-:R-:W-:Y:S02]  /*2d980*/  IADD3 R11, P3, PT, R62, R90.reuse, RZ ;  /* 0x0000005a3e0b7210 */ /* 0x090fe40007f7e0ff */
[----:B0-----:R-:W-:-:S03]  /*2d990*/  IADD3 R15, P4, PT, R8, R90, RZ ;  /* 0x0000005a080f7210 */ /* 0x001fc60007f9e0ff */
[----:B------:R0:W-:Y:S01]  /*2d9a0*/  STL [R1+0x14b4], R11 ;  /* 0x0014b40b01007387 */ /* 0x0001e20000100800 */
[----:B--2---:R-:W-:-:S03]  /*2d9b0*/  IADD3 R13, P5, PT, R6, R90, RZ ;  /* 0x0000005a060d7210 */ /* 0x004fc60007fbe0ff */
[----:B------:R-:W-:Y:S01]  /*2d9c0*/  STL [R1+0x14b8], R15 ;  /* 0x0014b80f01007387 */ /* 0x000fe20000100800 */
[----:B0-----:R-:W-:-:S03]  /*2d9d0*/  IMAD.X R11, R53, 0x1, R5, P2 ;  /* 0x00000001350b7824 */ /* 0x001fc600010e0605 */
[----:B------:R1:W5:Y:S04]  /*2d9e0*/  LDL.LU R52, [R1+0x1924] ;  /* 0x0019240001347983 */ /* 0x0003680000300800 */
[----:B------:R0:W-:Y:S04]  /*2d9f0*/  STL [R1+0x14bc], R13 ;  /* 0x0014bc0d01007387 */ /* 0x0001e80000100800 */
[----:B------:R1:W5:Y:S04]  /*2da00*/  LDL.LU R62, [R1+0x1920] ;  /* 0x00192000013e7983 */ /* 0x0003680000300800 */
[----:B------:R2:W-:Y:S01]  /*2da10*/  STL [R1+0x688], R11 ;  /* 0x0006880b01007387 */ /* 0x0005e20000100800 */
[----:B0-----:R-:W-:-:S02]  /*2da20*/  IMAD.X R13, R63, 0x1, R5, P3 ;  /* 0x000000013f0d7824 */ /* 0x001fc400018e0605 */
[--C-:B--2---:R-:W-:Y:S02]  /*2da30*/  IMAD.X R11, R9, 0x1, R5.reuse, P4 ;  /* 0x00000001090b7824 */ /* 0x104fe400020e0605 */
[----:B------:R-:W2:Y:S04]  /*2da40*/  LDL.LU.64 R8, [R1+0x1918] ;  /* 0x0019180001087983 */ /* 0x000ea80000300a00 */
[----:B------:R0:W-:Y:S02]  /*2da50*/  STL [R1+0x690], R13 ;  /* 0x0006900d01007387 */ /* 0x0001e40000100800 */
[----:B0-----:R-:W-:Y:S02]  /*2da60*/  IMAD.X R13, R7, 0x1, R5, P5 ;  /* 0x00000001070d7824 */ /* 0x001fe400028e0605 */
[----:B------:R-:W3:Y:S04]  /*2da70*/  LDL.LU.64 R6, [R1+0x1910] ;  /* 0x0019100001067983 */ /* 0x000ee80000300a00 */
[----:B------:R0:W-:Y:S01]  /*2da80*/  STL [R1+0x698], R11 ;  /* 0x0006980b01007387 */ /* 0x0001e20000100800 */
[----:B------:R-:W-:-:S03]  /*2da90*/  IADD3 R15, P3, PT, R2, R90, RZ ;  /* 0x0000005a020f7210 */ /* 0x000fc60007f7e0ff */
[----:B------:R2:W-:Y:S01]  /*2daa0*/  STL [R1+0x6a0], R13 ;  /* 0x0006a00d01007387 */ /* 0x0005e20000100800 */
[----:B0-----:R-:W-:-:S05]  /*2dab0*/  IADD3 R11, P2, PT, R64, R90, RZ ;  /* 0x0000005a400b7210 */ /* 0x001fca0007f5e0ff */
[----:B------:R3:W-:Y:S04]  /*2dac0*/  STL [R1+0x6a8], R11 ;  /* 0x0006a80b01007387 */ /* 0x0007e80000100800 */
[----:B------:R-:W-:Y:S01]  /*2dad0*/  STL [R1+0x14c0], R15 ;  /* 0x0014c00f01007387 */ /* 0x000fe20000100800 */
[----:B--2---:R-:W-:-:S05]  /*2dae0*/  IADD3 R13, P4, PT, R8, R90, RZ ;  /* 0x0000005a080d7210 */ /* 0x004fca0007f9e0ff */
[----:B------:R-:W-:Y:S04]  /*2daf0*/  STL [R1+0x14c4], R13 ;  /* 0x0014c40d01007387 */ /* 0x000fe80000100800 */
[----:B------:R1:W5:Y:S01]  /*2db00*/  LDL.LU R64, [R1+0x1908] ;  /* 0x0019080001407983 */ /* 0x0003620000300800 */
[----:B---3--:R-:W-:-:S05]  /*2db10*/  IADD3 R11, P5, PT, R6, R90, RZ ;  /* 0x0000005a060b7210 */ /* 0x008fca0007fbe0ff */
[----:B------:R0:W-:Y:S02]  /*2db20*/  STL [R1+0x14c8], R11 ;  /* 0x0014c80b01007387 */ /* 0x0001e40000100800 */
[--C-:B0-----:R-:W-:Y:S02]  /*2db30*/  IMAD.X R11, R3, 0x1, R5.reuse, P3 ;  /* 0x00000001030b7824 */ /* 0x101fe400018e0605 */
[----:B------:R1:W5:Y:S04]  /*2db40*/  LDL.LU.64 R2, [R1+0x1900] ;  /* 0x0019000001027983 */ /* 0x0003680000300a00 */
[----:B------:R-:W2:Y:S04]  /*2db50*/  LDL.LU R41, [R1+0xab8] ;  /* 0x000ab80001297983 */ /* 0x000ea80000300800 */
[----:B------:R-:W3:Y:S04]  /*2db60*/  LDL.LU R39, [R1+0xad0] ;  /* 0x000ad00001277983 */ /* 0x000ee80000300800 */
[----:B------:R0:W-:Y:S04]  /*2db70*/  STL [R1+0x6b0], R11 ;  /* 0x0006b00b01007387 */ /* 0x0001e80000100800 */
        /* <DEDUP_REMOVED lines=13> */
[----:B0-----:R-:W4:Y:S01]  /*2dc50*/  LDL.LU R11, [R1+0x1294] ;  /* 0x00129400010b7983 */ /* 0x001f220000300800 */
[----:B------:R-:W-:-:S02]  /*2dc60*/  IMAD.X R8, R65, 0x1, R5, P2 ;  /* 0x0000000141087824 */ /* 0x000fc400010e0605 */
[--C-:B------:R-:W-:Y:S02]  /*2dc70*/  IMAD.X R9, R9, 0x1, R5.reuse, P4 ;  /* 0x0000000109097824 */ /* 0x100fe400020e0605 */
[----:B------:R-:W-:Y:S01]  /*2dc80*/  IMAD.X R7, R7, 0x1, R5, P5 ;  /* 0x0000000107077824 */ /* 0x000fe200028e0605 */
[-C--:B--2---:R-:W-:Y:S02]  /*2dc90*/  IADD3 R41, P6, PT, R41, R4.reuse, RZ ;  /* 0x0000000429297210 */ /* 0x084fe40007fde0ff */
[----:B---3--:R-:W-:-:S03]  /*2dca0*/  IADD3 R39, P2, PT, R39, R4, RZ ;  /* 0x0000000427277210 */ /* 0x008fc60007f5e0ff */
[----:B------:R-:W-:Y:S01]  /*2dcb0*/  STL [R1+0xab8], R41 ;  /* 0x000ab82901007387 */ /* 0x000fe20000100800 */
[----:B----4-:R-:W-:-:S03]  /*2dcc0*/  IADD3 R37, P3, PT, R37, R4, RZ ;  /* 0x0000000425257210 */ /* 0x010fc60007f7e0ff */
[----:B------:R-:W-:Y:S01]  /*2dcd0*/  STL [R1+0xad0], R39 ;  /* 0x000ad02701007387 */ /* 0x000fe20000100800 */
[----:B------:R-:W-:-:S03]  /*2dce0*/  IADD3 R35, P4, PT, R35, R4, RZ ;  /* 0x0000000423237210 */ /* 0x000fc60007f9e0ff */
[----:B------:R-:W-:Y:S01]  /*2dcf0*/  STL [R1+0x12b0], R37 ;  /* 0x0012b02501007387 */ /* 0x000fe20000100800 */
[----:B------:R-:W-:-:S03]  /*2dd00*/  IADD3 R33, P5, PT, R33, R4, RZ ;  /* 0x0000000421217210 */ /* 0x000fc60007fbe0ff */
[----:B------:R-:W-:Y:S01]  /*2dd10*/  STL [R1+0x12a8], R35 ;  /* 0x0012a82301007387 */ /* 0x000fe20000100800 */
[----:B------:R-:W-:-:S03]  /*2dd20*/  IMAD.X R31, R31, 0x1, R0, P6 ;  /* 0x000000011f1f7824 */ /* 0x000fc600030e0600 */
[----:B------:R-:W-:Y:S01]  /*2dd30*/  STL [R1+0x12a0], R33 ;  /* 0x0012a02101007387 */ /* 0x000fe20000100800 */
[----:B------:R-:W-:-:S03]  /*2dd40*/  IADD3 R29, P6, PT, R29, R4, RZ ;  /* 0x000000041d1d7210 */ /* 0x000fc60007fde0ff */
[----:B------:R-:W-:Y:S01]  /*2dd50*/  STL [R1+0xab4], R31 ;  /* 0x000ab41f01007387 */ /* 0x000fe20000100800 */
[----:B------:R-:W-:-:S03]  /*2dd60*/  IMAD.X R27, R27, 0x1, R0, P2 ;  /* 0x000000011b1b7824 */ /* 0x000fc600010e0600 */
[----:B------:R-:W-:Y:S01]  /*2dd70*/  STL [R1+0x1298], R29 ;  /* 0x0012981d01007387 */ /* 0x000fe20000100800 */
[----:B------:R-:W-:-:S03]  /*2dd80*/  IADD3 R25, P2, PT, R25, R4, RZ ;  /* 0x0000000419197210 */ /* 0x000fc60007f5e0ff */
[----:B------:R-:W2:Y:S01]  /*2dd90*/  LDL.LU R6, [R1+0x1278] ;  /* 0x0012780001067983 */ /* 0x000ea20000300800 */
[----:B------:R-:W-:-:S03]  /*2dda0*/  IMAD.X R23, R23, 0x1, R0, P3 ;  /* 0x0000000117177824 */ /* 0x000fc600018e0600 */
[----:B------:R-:W-:Y:S01]  /*2ddb0*/  STL [R1+0xacc], R27 ;  /* 0x000acc1b01007387 */ /* 0x000fe20000100800 */
[-C--:B------:R-:W-:Y:S01]  /*2ddc0*/  IADD3 R21, P3, PT, R21, R4.reuse, RZ ;  /* 0x0000000415157210 */ /* 0x080fe20007f7e0ff */
[----:B------:R-:W-:Y:S02]  /*2ddd0*/  IMAD.X R19, R19, 0x1, R0, P4 ;  /* 0x0000000113137824 */ /* 0x000fe400020e0600 */
[----:B------:R-:W-:Y:S01]  /*2dde0*/  STL [R1+0x1290], R25 ;  /* 0x0012901901007387 */ /* 0x000fe20000100800 */
[----:B------:R-:W-:-:S03]  /*2ddf0*/  IADD3 R13, P4, PT, R13, R4, RZ ;  /* 0x000000040d0d7210 */ /* 0x000fc60007f9e0ff */
[----:B------:R-:W-:Y:S01]  /*2de00*/  STL [R1+0x12ac], R23 ;  /* 0x0012ac1701007387 */ /* 0x000fe20000100800 */
[----:B------:R-:W-:-:S03]  /*2de10*/  IMAD.X R17, R17, 0x1, R0, P5 ;  /* 0x0000000111117824 */ /* 0x000fc600028e0600 */
[----:B------:R0:W-:Y:S01]  /*2de20*/  STL [R1+0xac8], R13 ;  /* 0x000ac80d01007387 */ /* 0x0001e20000100800 */
[----:B------:R-:W-:-:S03]  /*2de30*/  IADD3 R15, P5, PT, R15, R4, RZ ;  /* 0x000000040f0f7210 */ /* 0x000fc60007fbe0ff */
[----:B------:R-:W-:Y:S01]  /*2de40*/  STL [R1+0x1288], R21 ;  /* 0x0012881501007387 */ /* 0x000fe20000100800 */
[----:B------:R-:W-:-:S03]  /*2de50*/  IMAD.X R11, R11, 0x1, R0, P6 ;  /* 0x000000010b0b7824 */ /* 0x000fc600030e0600 */
[----:B0-----:R-:W3:Y:S04]  /*2de60*/  LDL.LU R13, [R1+0x128c] ;  /* 0x00128c00010d7983 */ /* 0x001ee80000300800 */
[----:B------:R-:W-:Y:S04]  /*2de70*/  STL [R1+0x12a4], R19 ;  /* 0x0012a41301007387 */ /* 0x000fe80000100800 */
[----:B------:R-:W4:Y:S04]  /*2de80*/  LDL.LU R65, [R1+0x1270] ;  /* 0x0012700001417983 */ /* 0x000f280000300800 */
[----:B------:R-:W-:Y:S04]  /*2de90*/  STL [R1+0x129c], R17 ;  /* 0x00129c1101007387 */ /* 0x000fe80000100800 */
[----:B------:R-:W4:Y:S04]  /*2dea0*/  LDL.LU R63, [R1+0x1284] ;  /* 0x00128400013f7983 */ /* 0x000f280000300800 */
[----:B------:R-:W-:Y:S04]  /*2deb0*/  STL [R1+0x1280], R15 ;  /* 0x0012800f01007387 */ /* 0x000fe80000100800 */
[----:B------:R-:W4:Y:S04]  /*2dec0*/  LDL.LU R61, [R1+0x1268] ;  /* 0x00126800013d7983 */ /* 0x000f280000300800 */
        /* <DEDUP_REMOVED lines=20> */
[----:B0-----:R-:W4:Y:S04]  /*2e010*/  LDL.LU R11, [R1+0x1220] ;  /* 0x00122000010b7983 */ /* 0x001f280000300800 */
[----:B------:R-:W4:Y:S04]  /*2e020*/  LDL.LU R21, [R1+0x123c] ;  /* 0x00123c0001157983 */ /* 0x000f280000300800 */
[----:B------:R-:W4:Y:S01]  /*2e030*/  LDL.LU R19, [R1+0x1218] ;  /* 0x0012180001137983 */ /* 0x000f220000300800 */
[----:B--2---:R-:W-:-:S05]  /*2e040*/  IADD3 R6, P6, PT, R6, R4, RZ ;  /* 0x0000000406067210 */ /* 0x004fca0007fde0ff */
[----:B------:R0:W-:Y:S04]  /*2e050*/  STL [R1+0x1278], R6 ;  /* 0x0012780601007387 */ /* 0x0001e80000100800 */
[----:B0-----:R-:W2:Y:S04]  /*2e060*/  LDL.LU R6, [R1+0x1234] ;  /* 0x0012340001067983 */ /* 0x001ea80000300800 */
[----:B------:R-:W2:Y:S04]  /*2e070*/  LDL.LU R17, [R1+0x1210] ;  /* 0x0012100001117983 */ /* 0x000ea80000300800 */
[----:B------:R-:W2:Y:S01]  /*2e080*/  LDL.LU R15, [R1+0x122c] ;  /* 0x00122c00010f7983 */ /* 0x000ea20000300800 */
[----:B---3--:R-:W-:-:S05]  /*2e090*/  IMAD.X R13, R13, 0x1, R0, P2 ;  /* 0x000000010d0d7824 */ /* 0x008fca00010e0600 */
[----:B------:R0:W-:Y:S01]  /*2e0a0*/  STL [R1+0x128c], R13 ;  /* 0x00128c0d01007387 */ /* 0x0001e20000100800 */
[----:B----4-:R-:W-:-:S03]  /*2e0b0*/  IADD3 R65, P2, PT, R65, R4, RZ ;  /* 0x0000000441417210 */ /* 0x010fc60007f5e0ff */
[----:B0-----:R-:W3:Y:S01]  /*2e0c0*/  LDL.LU R13, [R1+0x1208] ;  /* 0x00120800010d7983 */ /* 0x001ee20000300800 */
[----:B------:R-:W-:-:S03]  /*2e0d0*/  IMAD.X R63, R63, 0x1, R0, P3 ;  /* 0x000000013f3f7824 */ /* 0x000fc600018e0600 */
        /* <DEDUP_REMOVED lines=37> */
[-C--:B------:R-:W-:Y:S01]  /*2e330*/  IADD3 R25, P2, PT, R25, R4.reuse, RZ ;  /* 0x0000000419197210 */ /* 0x080fe20007f5e0ff */
[--C-:B------:R-:W-:Y:S01]  /*2e340*/  IMAD.X R23, R23, 0x1, R0.reuse, P3 ;  /* 0x0000000117177824 */ /* 0x100fe200018e0600 */
[-C--:B------:R-:W-:Y:S01]  /*2e350*/  IADD3 R11, P3, PT, R11, R4.reuse, RZ ;  /* 0x000000040b0b7210 */ /* 0x080fe20007f7e0ff */
[----:B------:R-:W-:Y:S04]  /*2e360*/  STL [R1+0xabc], R27 ;  /* 0x000abc1b01007387 */ /* 0x000fe80000100800 */
[----:B------:R0:W-:Y:S04]  /*2e370*/  STL [R1+0x1220], R11 ;  /* 0x0012200b01007387 */ /* 0x0001e80000100800 */
[----:B------:R-:W-:Y:S04]  /*2e380*/  STL [R1+0x1228], R25 ;  /* 0x0012281901007387 */ /* 0x000fe80000100800 */
[----:B0-----:R-:W4:Y:S01]  /*2e390*/  LDL.LU R11, [R1+0x1224] ;  /* 0x00122400010b7983 */ /* 0x001f220000300800 */
[----:B------:R-:W-:Y:S01]  /*2e3a0*/  IMAD.X R21, R21, 0x1, R0, P4 ;  /* 0x0000000115157824 */ /* 0x000fe200020e0600 */
[----:B------:R-:W-:-:S02]  /*2e3b0*/  IADD3 R19, P4, PT, R19, R4, RZ ;  /* 0x0000000413137210 */ /* 0x000fc40007f9e0ff */
[----:B------:R-:W-:Y:S01]  /*2e3c0*/  STL [R1+0x1244], R23 ;  /* 0x0012441701007387 */ /* 0x000fe20000100800 */
[----:B--2---:R-:W-:Y:S01]  /*2e3d0*/  IMAD.X R6, R6, 0x1, R0, P5 ;  /* 0x0000000106067824 */ /* 0x004fe200028e0600 */
[----:B------:R-:W-:-:S04]  /*2e3e0*/  IADD3 R17, P5, PT, R17, R4, RZ ;  /* 0x0000000411117210 */ /* 0x000fc80007fbe0ff */
[----:B------:R0:W-:Y:S01]  /*2e3f0*/  STL [R1+0x1234], R6 ;  /* 0x0012340601007387 */ /* 0x0001e20000100800 */
[----:B------:R-:W-:-:S03]  /*2e400*/  IMAD.X R15, R15, 0x1, R0, P6 ;  /* 0x000000010f0f7824 */ /* 0x000fc600030e0600 */
[----:B------:R-:W-:Y:S04]  /*2e410*/  STL [R1+0x123c], R21 ;  /* 0x00123c1501007387 */ /* 0x000fe80000100800 */
[----:B0-----:R-:W2:Y:S04]  /*2e420*/  LDL.LU R6, [R1+0x1200] ;  /* 0x0012000001067983 */ /* 0x001ea80000300800 */
[----:B------:R-:W-:Y:S04]  /*2e430*/  STL [R1+0x1218], R19 ;  /* 0x0012181301007387 */ /* 0x000fe80000100800 */
[----:B------:R-:W2:Y:S04]  /*2e440*/  LDL.LU R65, [R1+0x121c] ;  /* 0x00121c0001417983 */ /* 0x000ea80000300800 */
[----:B------:R-:W-:Y:S01]  /*2e450*/  STL [R1+0x1210], R17 ;  /* 0x0012101101007387 */ /* 0x000fe20000100800 */
[----:B---3--:R-:W-:-:S03]  /*2e460*/  IADD3 R13, P6, PT, R13, R4, RZ ;  /* 0x000000040d0d7210 */ /* 0x008fc60007fde0ff */
[----:B------:R-:W3:Y:S04]  /*2e470*/  LDL.LU R63, [R1+0x11f8] ;  /* 0x0011f800013f7983 */ /* 0x000ee80000300800 */
[----:B------:R-:W-:Y:S04]  /*2e480*/  STL [R1+0x122c], R15 ;  /* 0x00122c0f01007387 */ /* 0x000fe80000100800 */
[----:B------:R-:W3:Y:S04]  /*2e490*/  LDL.LU R61, [R1+0x1214] ;  /* 0x00121400013d7983 */ /* 0x000ee80000300800 */
        /* <DEDUP_REMOVED lines=20> */
[----:B0-----:R-:W3:Y:S04]  /*2e5e0*/  LDL.LU R13, [R1+0x11c4] ;  /* 0x0011c400010d7983 */ /* 0x001ee80000300800 */
[----:B------:R-:W3:Y:S04]  /*2e5f0*/  LDL.LU R21, [R1+0x11a0] ;  /* 0x0011a00001157983 */ /* 0x000ee80000300800 */
[----:B------:R-:W3:Y:S01]  /*2e600*/  LDL.LU R19, [R1+0x11bc] ;  /* 0x0011bc0001137983 */ /* 0x000ee20000300800 */
[----:B----4-:R-:W-:-:S05]  /*2e610*/  IADD3.X R11, PT, PT, R11, R0, RZ, P2, !PT ;  /* 0x000000000b0b7210 */ /* 0x010fca00017fe4ff */
[----:B------:R0:W-:Y:S04]  /*2e620*/  STL [R1+0x1224], R11 ;  /* 0x0012240b01007387 */ /* 0x0001e80000100800 */
[----:B0-----:R-:W4:Y:S04]  /*2e630*/  LDL.LU R11, [R1+0x1198] ;  /* 0x00119800010b7983 */ /* 0x001f280000300800 */
[----:B------:R-:W4:Y:S04]  /*2e640*/  LDL.LU R17, [R1+0x11b4] ;  /* 0x0011b40001117983 */ /* 0x000f280000300800 */
[----:B------:R-:W4:Y:S01]  /*2e650*/  LDL.LU R15, [R1+0x1190] ;  /* 0x00119000010f7983 */ /* 0x000f220000300800 */
[----:B--2---:R-:W-:-:S05]  /*2e660*/  IADD3 R6, P2, PT, R6, R4, RZ ;  /* 0x0000000406067210 */ /* 0x004fca0007f5e0ff */
[----:B------:R0:W-:Y:S01]  /*2e670*/  STL [R1+0x1200], R6 ;  /* 0x0012000601007387 */ /* 0x0001e20000100800 */
[----:B------:R-:W-:-:S03]  /*2e680*/  IMAD.X R65, R65, 0x1, R0, P3 ;  /* 0x0000000141417824 */ /* 0x000fc600018e0600 */
[----:B0-----:R-:W2:Y:S01]  /*2e690*/  LDL.LU R6, [R1+0x11ac] ;  /* 0x0011ac0001067983 */ /* 0x001ea20000300800 */
[----:B---3--:R-:W-:-:S03]  /*2e6a0*/  IADD3 R63, P3, PT, R63, R4, RZ ;  /* 0x000000043f3f7210 */ /* 0x008fc60007f7e0ff */
        /* <DEDUP_REMOVED lines=39> */
[----:B------:R-:W-:Y:S01]  /*2e920*/  IMAD.X R13, R13, 0x1, R0, P4 ;  /* 0x000000010d0d7824 */ /* 0x000fe200020e0600 */
[----:B------:R-:W-:-:S04]  /*2e930*/  IADD3 R23, P3, PT, R23, R4, RZ ;  /* 0x0000000417177210 */ /* 0x000fc80007f7e0ff */
[----:B------:R0:W-:Y:S04]  /*2e940*/  STL [R1+0x11c4], R13 ;  /* 0x0011c40d01007387 */ /* 0x0001e80000100800 */
[----:B------:R-:W-:Y:S01]  /*2e950*/  STL [R1+0x11cc], R25 ;  /* 0x0011cc1901007387 */ /* 0x000fe20000100800 */
[----:B------:R-:W-:Y:S01]  /*2e960*/  IMAD.X R19, R19, 0x1, R0, P5 ;  /* 0x0000000113137824 */ /* 0x000fe200028e0600 */
[-C--:B------:R-:W-:Y:S02]  /*2e970*/  IADD3 R21, P4, PT, R21, R4.reuse, RZ ;  /* 0x0000000415157210 */ /* 0x080fe40007f9e0ff */
[----:B0-----:R-:W3:Y:S04]  /*2e980*/  LDL.LU R13, [R1+0x1188] ;  /* 0x00118800010d7983 */ /* 0x001ee80000300800 */
[----:B------:R-:W-:Y:S01]  /*2e990*/  STL [R1+0x11a8], R23 ;  /* 0x0011a81701007387 */ /* 0x000fe20000100800 */
[----:B----4-:R-:W-:-:S05]  /*2e9a0*/  IADD3 R11, P5, PT, R11, R4, RZ ;  /* 0x000000040b0b7210 */ /* 0x010fca0007fbe0ff */
[----:B------:R0:W-:Y:S04]  /*2e9b0*/  STL [R1+0x1198], R11 ;  /* 0x0011980b01007387 */ /* 0x0001e80000100800 */
[----:B------:R-:W-:Y:S04]  /*2e9c0*/  STL [R1+0x11a0], R21 ;  /* 0x0011a01501007387 */ /* 0x000fe80000100800 */
[----:B0-----:R-:W4:Y:S01]  /*2e9d0*/  LDL.LU R11, [R1+0x11a4] ;  /* 0x0011a400010b7983 */ /* 0x001f220000300800 */
[----:B------:R-:W-:Y:S01]  /*2e9e0*/  IMAD.X R17, R17, 0x1, R0, P6 ;  /* 0x0000000111117824 */ /* 0x000fe200030e0600 */
[----:B------:R-:W-:-:S02]  /*2e9f0*/  IADD3 R15, P6, PT, R15, R4, RZ ;  /* 0x000000040f0f7210 */ /* 0x000fc40007fde0ff */
[----:B------:R-:W-:Y:S04]  /*2ea00*/  STL [R1+0x11bc], R19 ;  /* 0x0011bc1301007387 */ /* 0x000fe80000100800 */
[----:B------:R-:W4:Y:S04]  /*2ea10*/  LDL.LU R65, [R1+0x1180] ;  /* 0x0011800001417983 */ /* 0x000f280000300800 */
[----:B------:R-:W-:Y:S04]  /*2ea20*/  STL [R1+0x11b4], R17 ;  /* 0x0011b41101007387 */ /* 0x000fe80000100800 */
[----:B------:R-:W4:Y:S04]  /*2ea30*/  LDL.LU R63, [R1+0x119c] ;  /* 0x00119c00013f7983 */ /* 0x000f280000300800 */
[----:B------:R-:W-:Y:S04]  /*2ea40*/  STL [R1+0x1190], R15 ;  /* 0x0011900f01007387 */ /* 0x000fe80000100800 */
[----:B------:R-:W4:Y:S01]  /*2ea50*/  LDL.LU R61, [R1+0x1178] ;  /* 0x00117800013d7983 */ /* 0x000f220000300800 */
[----:B--2---:R-:W-:-:S05]  /*2ea60*/  IMAD.X R6, R6, 0x1, R0, P2 ;  /* 0x0000000106067824 */ /* 0x004fca00010e0600 */
[----:B------:R0:W-:Y:S04]  /*2ea70*/  STL [R1+0x11ac], R6 ;  /* 0x0011ac0601007387 */ /* 0x0001e80000100800 */
[----:B------:R-:W2:Y:S04]  /*2ea80*/  LDL.LU R59, [R1+0x1194] ;  /* 0x00119400013b7983 */ /* 0x000ea80000300800 */
        /* <DEDUP_REMOVED lines=18> */
[----:B0-----:R-:W2:Y:S04]  /*2ebb0*/  LDL.LU R6, [R1+0x1128] ;  /* 0x0011280001067983 */ /* 0x001ea80000300800 */
[----:B------:R-:W2:Y:S04]  /*2ebc0*/  LDL.LU R21, [R1+0x1144] ;  /* 0x0011440001157983 */ /* 0x000ea80000300800 */
[----:B------:R-:W2:Y:S01]  /*2ebd0*/  LDL.LU R19, [R1+0x1120] ;  /* 0x0011200001137983 */ /* 0x000ea20000300800 */
[----:B---3--:R-:W-:-:S05]  /*2ebe0*/  IADD3 R13, P2, PT, R13, R4, RZ ;  /* 0x000000040d0d7210 */ /* 0x008fca0007f5e0ff */
[----:B------:R0:W-:Y:S04]  /*2ebf0*/  STL [R1+0x1188], R13 ;  /* 0x0011880d01007387 */ /* 0x0001e80000100800 */
[----:B0-----:R-:W3:Y:S04]  /*2ec00*/  LDL.LU R13, [R1+0x113c] ;  /* 0x00113c00010d7983 */ /* 0x001ee80000300800 */
[----:B------:R-:W3:Y:S04]  /*2ec10*/  LDL.LU R17, [R1+0x1118] ;  /* 0x0011180001117983 */ /* 0x000ee80000300800 */
[----:B------:R-:W3:Y:S01]  /*2ec20*/  LDL.LU R15, [R1+0x1134] ;  /* 0x00113400010f7983 */ /* 0x000ee20000300800 */
[----:B----4-:R-:W-:-:S05]  /*2ec30*/  IMAD.X R11, R11, 0x1, R0, P3 ;  /* 0x000000010b0b7824 */ /* 0x010fca00018e0600 */
[----:B------:R0:W-:Y:S04]  /*2ec40*/  STL [R1+0x11a4], R11 ;  /* 0x0011a40b01007387 */ /* 0x0001e80000100800 */
[----:B0-----:R-:W4:Y:S01]  /*2ec50*/  LDL.LU R11, [R1+0x1110] ;  /* 0x00111000010b7983 */ /* 0x001f220000300800 */
[----:B------:R-:W-:Y:S01]  /*2ec60*/  IADD3 R65, P3, PT, R65, R4, RZ ;  /* 0x0000000441417210 */ /* 0x000fe20007f7e0ff */
[----:B------:R-:W-:-:S04]  /*2ec70*/  IMAD.X R63, R63, 0x1, R0, P4 ;  /* 0x000000013f3f7824 */ /* 0x000fc800020e0600 */
[----:B------:R-:W-:Y:S01]  /*2ec80*/  STL [R1+0x1180], R65 ;  /* 0x0011804101007387 */ /* 0x000fe20000100800 */
[----:B------:R-:W-:-:S03]  /*2ec90*/  IADD3 R61, P4, PT, R61, R4, RZ ;  /* 0x000000043d3d7210 */ /* 0x000fc60007f9e0ff */
[----:B------:R-:W-:Y:S04]  /*2eca0*/  STL [R1+0x119c], R63 ;  /* 0x00119c3f01007387 */ /* 0x000fe80000100800 */
[----:B------:R-:W-:Y:S01]  /*2ecb0*/  STL [R1+0x1178], R61 ;  /* 0x0011783d01007387 */ /* 0x000fe20000100800 */
[----:B--2---:R-:W-:Y:S01]  /*2ecc0*/  IMAD.X R59, R59, 0x1, R0, P5 ;  /* 0x000000013b3b7824 */ /* 0x004fe200028e0600 */
[----:B------:R-:W-:-:S04]  /*2ecd0*/  IADD3 R57, P5, PT, R57, R4, RZ ;  /* 0x0000000439397210 */ /* 0x000fc80007fbe0ff */
        /* <DEDUP_REMOVED lines=33> */
[----:B------:R-:W-:Y:S01]  /*2eef0*/  IADD3 R6, P4, PT, R6, R4, RZ ;  /* 0x0000000406067210 */ /* 0x000fe20007f9e0ff */
[----:B------:R-:W-:Y:S04]  /*2ef00*/  STL [R1+0x1154], R27 ;  /* 0x0011541b01007387 */ /* 0x000fe80000100800 */
[----:B------:R0:W-:Y:S04]  /*2ef10*/  STL [R1+0x1128], R6 ;  /* 0x0011280601007387 */ /* 0x0001e80000100800 */
[----:B------:R-:W-:Y:S01]  /*2ef20*/  STL [R1+0x1130], R25 ;  /* 0x0011301901007387 */ /* 0x000fe20000100800 */
[----:B------:R-:W-:-:S03]  /*2ef30*/  IMAD.X R21, R21, 0x1, R0, P5 ;  /* 0x0000000115157824 */ /* 0x000fc600028e0600 */
[----:B0-----:R-:W2:Y:S01]  /*2ef40*/  LDL.LU R6, [R1+0x112c] ;  /* 0x00112c0001067983 */ /* 0x001ea20000300800 */
[----:B------:R-:W-:-:S03]  /*2ef50*/  IADD3 R19, P5, PT, R19, R4, RZ ;  /* 0x0000000413137210 */ /* 0x000fc60007fbe0ff */
[----:B------:R-:W-:Y:S01]  /*2ef60*/  STL [R1+0x114c], R23 ;  /* 0x00114c1701007387 */ /* 0x000fe20000100800 */
[----:B---3--:R-:W-:Y:S01]  /*2ef70*/  IMAD.X R13, R13, 0x1, R0, P6 ;  /* 0x000000010d0d7824 */ /* 0x008fe200030e0600 */
[----:B------:R-:W-:-:S04]  /*2ef80*/  IADD3 R17, P6, PT, R17, R4, RZ ;  /* 0x0000000411117210 */ /* 0x000fc80007fde0ff */
[----:B------:R0:W-:Y:S01]  /*2ef90*/  STL [R1+0x113c], R13 ;  /* 0x00113c0d01007387 */ /* 0x0001e20000100800 */
[----:B------:R-:W-:-:S03]  /*2efa0*/  IMAD.X R15, R15, 0x1, R0, P2 ;  /* 0x000000010f0f7824 */ /* 0x000fc600010e0600 */
[----:B------:R-:W-:Y:S04]  /*2efb0*/  STL [R1+0x1144], R21 ;  /* 0x0011441501007387 */ /* 0x000fe80000100800 */
[----:B0-----:R-:W3:Y:S04]  /*2efc0*/  LDL.LU R13, [R1+0x1108] ;  /* 0x00110800010d7983 */ /* 0x001ee80000300800 */
[----:B------:R-:W-:Y:S04]  /*2efd0*/  STL [R1+0x1120], R19 ;  /* 0x0011201301007387 */ /* 0x000fe80000100800 */
[----:B------:R-:W3:Y:S04]  /*2efe0*/  LDL.LU R65, [R1+0x1124] ;  /* 0x0011240001417983 */ /* 0x000ee80000300800 */
[----:B------:R-:W-:Y:S01]  /*2eff0*/  STL [R1+0x1118], R17 ;  /* 0x0011181101007387 */ /* 0x000fe20000100800 */
[----:B----4-:R-:W-:-:S03]  /*2f000*/  IADD3 R11, P2, PT, R11, R4, RZ ;  /* 0x000000040b0b7210 */ /* 0x010fc60007f5e0ff */
        /* <DEDUP_REMOVED lines=26> */
[----:B--2---:R-:W-:-:S05]  /*2f1b0*/  IMAD.X R6, R6, 0x1, R0, P3 ;  /* 0x0000000106067824 */ /* 0x004fca00018e0600 */
[----:B------:R0:W-:Y:S04]  /*2f1c0*/  STL [R1+0x112c], R6 ;  /* 0x00112c0601007387 */ /* 0x0001e80000100800 */
[----:B0-----:R-:W2:Y:S04]  /*2f1d0*/  LDL.LU R6, [R1+0x10a0] ;  /* 0x0010a00001067983 */ /* 0x001ea80000300800 */
[----:B------:R-:W2:Y:S04]  /*2f1e0*/  LDL.LU R17, [R1+0x10bc] ;  /* 0x0010bc0001117983 */ /* 0x000ea80000300800 */
[----:B------:R-:W2:Y:S01]  /*2f1f0*/  LDL.LU R15, [R1+0x1098] ;  /* 0x00109800010f7983 */ /* 0x000ea20000300800 */
[----:B---3--:R-:W-:-:S05]  /*2f200*/  IADD3 R13, P3, PT, R13, R4, RZ ;  /* 0x000000040d0d7210 */ /* 0x008fca0007f7e0ff */
[----:B------:R0:W-:Y:S01]  /*2f210*/  STL [R1+0x1108], R13 ;  /* 0x0011080d01007387 */ /* 0x0001e20000100800 */
[----:B------:R-:W-:-:S03]  /*2f220*/  IMAD.X R65, R65, 0x1, R0, P4 ;  /* 0x0000000141417824 */ /* 0x000fc600020e0600 */
[----:B0-----:R-:W3:Y:S01]  /*2f230*/  LDL.LU R13, [R1+0x10b4] ;  /* 0x0010b400010d7983 */ /* 0x001ee20000300800 */
[----:B----4-:R-:W-:-:S03]  /*2f240*/  IADD3 R63, P4, PT, R63, R4, RZ ;  /* 0x000000043f3f7210 */ /* 0x010fc60007f9e0ff */
        /* <DEDUP_REMOVED lines=39> */
[----:B------:R-:W-:-:S05]  /*2f4c0*/  IMAD.X R11, R11, 0x1, R0, P5 ;  /* 0x000000010b0b7824 */ /* 0x000fca00028e0600 */
[----:B------:R0:W-:Y:S04]  /*2f4d0*/  STL [R1+0x10cc], R11 ;  /* 0x0010cc0b01007387 */ /* 0x0001e80000100800 */
[----:B------:R-:W-:Y:S04]  /*2f4e0*/  STL [R1+0x10d4], R25 ;  /* 0x0010d41901007387 */ /* 0x000fe80000100800 */
[----:B0-----:R-:W4:Y:S01]  /*2f4f0*/  LDL.LU R11, [R1+0x1090] ;  /* 0x00109000010b7983 */ /* 0x001f220000300800 */
[-C--:B------:R-:W-:Y:S01]  /*2f500*/  IADD3 R23, P4, PT, R23, R4.reuse, RZ ;  /* 0x0000000417177210 */ /* 0x080fe20007f9e0ff */
[----:B------:R-:W-:Y:S01]  /*2f510*/  IMAD.X R19, R19, 0x1, R0, P6 ;  /* 0x0000000113137824 */ /* 0x000fe200030e0600 */
[----:B------:R-:W-:-:S03]  /*2f520*/  IADD3 R21, P5, PT, R21, R4, RZ ;  /* 0x0000000415157210 */ /* 0x000fc60007fbe0ff */
[----:B------:R-:W-:Y:S01]  /*2f530*/  STL [R1+0x10b0], R23 ;  /* 0x0010b01701007387 */ /* 0x000fe20000100800 */
[----:B--2---:R-:W-:Y:S01]  /*2f540*/  IADD3 R6, P6, PT, R6, R4, RZ ;  /* 0x0000000406067210 */ /* 0x004fe20007fde0ff */
[----:B------:R-:W-:-:S04]  /*2f550*/  IMAD.X R17, R17, 0x1, R0, P2 ;  /* 0x0000000111117824 */ /* 0x000fc800010e0600 */
[----:B------:R0:W-:Y:S01]  /*2f560*/  STL [R1+0x10a0], R6 ;  /* 0x0010a00601007387 */ /* 0x0001e20000100800 */
[----:B------:R-:W-:-:S03]  /*2f570*/  IADD3 R15, P2, PT, R15, R4, RZ ;  /* 0x000000040f0f7210 */ /* 0x000fc60007f5e0ff */
[----:B------:R-:W-:Y:S04]  /*2f580*/  STL [R1+0x10a8], R21 ;  /* 0x0010a81501007387 */ /* 0x000fe80000100800 */
[----:B0-----:R-:W2:Y:S04]  /*2f590*/  LDL.LU R6, [R1+0x10ac] ;  /* 0x0010ac0001067983 */ /* 0x001ea80000300800 */
[----:B------:R-:W-:Y:S04]  /*2f5a0*/  STL [R1+0x10c4], R19 ;  /* 0x0010c41301007387 */ /* 0x000fe80000100800 */
[----:B------:R-:W2:Y:S04]  /*2f5b0*/  LDL.LU R65, [R1+0x1088] ;  /* 0x0010880001417983 */ /* 0x000ea80000300800 */
[----:B------:R-:W-:Y:S04]  /*2f5c0*/  STL [R1+0x10bc], R17 ;  /* 0x0010bc1101007387 */ /* 0x000fe80000100800 */
[----:B------:R-:W2:Y:S04]  /*2f5d0*/  LDL.LU R63, [R1+0x10a4] ;  /* 0x0010a400013f7983 */ /* 0x000ea80000300800 */
[----:B------:R-:W-:Y:S01]  /*2f5e0*/  STL [R1+0x1098], R15 ;  /* 0x0010980f01007387 */ /* 0x000fe20000100800 */
[----:B---3--:R-:W-:-:S03]  /*2f5f0*/  IMAD.X R13, R13, 0x1, R0, P3 ;  /* 0x000000010d0d7824 */ /* 0x008fc600018e0600 */
        /* <DEDUP_REMOVED lines=24> */
[----:B----4-:R-:W-:-:S05]  /*2f780*/  IADD3 R11, P3, PT, R11, R4, RZ ;  /* 0x000000040b0b7210 */ /* 0x010fca0007f7e0ff */
[----:B------:R0:W-:Y:S04]  /*2f790*/  STL [R1+0x1090], R11 ;  /* 0x0010900b01007387 */ /* 0x0001e80000100800 */
[----:B0-----:R-:W4:Y:S04]  /*2f7a0*/  LDL.LU R11, [R1+0x1044] ;  /* 0x00104400010b7983 */ /* 0x001f280000300800 */
[----:B------:R-:W4:Y:S04]  /*2f7b0*/  LDL.LU R17, [R1+0x1020] ;  /* 0x0010200001117983 */ /* 0x000f280000300800 */
[----:B------:R-:W4:Y:S01]  /*2f7c0*/  LDL.LU R15, [R1+0x103c] ;  /* 0x00103c00010f7983 */ /* 0x000f220000300800 */
[----:B--2---:R-:W-:-:S05]  /*2f7d0*/  IADD3.X R6, PT, PT, R6, R0, RZ, P4, !PT ;  /* 0x0000000006067210 */ /* 0x004fca00027fe4ff */
[----:B------:R0:W-:Y:S01]  /*2f7e0*/  STL [R1+0x10ac], R6 ;  /* 0x0010ac0601007387 */ /* 0x0001e20000100800 */
[----:B------:R-:W-:-:S03]  /*2f7f0*/  IADD3 R65, P4, PT, R65, R4, RZ ;  /* 0x0000000441417210 */ /* 0x000fc60007f9e0ff */
[----:B0-----:R-:W2:Y:S01]  /*2f800*/  LDL.LU R6, [R1+0x1018] ;  /* 0x0010180001067983 */ /* 0x001ea20000300800 */
[----:B------:R-:W-:-:S03]  /*2f810*/  IMAD.X R63, R63, 0x1, R0, P5 ;  /* 0x000000013f3f7824 */ /* 0x000fc600028e0600 */
[----:B------:R-:W-:Y:S01]  /*2f820*/  STL [R1+0x1088], R65 ;  /* 0x0010884101007387 */ /* 0x000fe20000100800 */
        /* <DEDUP_REMOVED lines=43> */
[----:B0-----:R-:W3:Y:S04]  /*2fae0*/  LDL.LU R13, [R1+0x1034] ;  /* 0x00103400010d7983 */ /* 0x001ee80000300800 */
[----:B------:R-:W-:Y:S01]  /*2faf0*/  STL [R1+0x1054], R23 ;  /* 0x0010541701007387 */ /* 0x000fe20000100800 */
[----:B----4-:R-:W-:-:S05]  /*2fb00*/  IMAD.X R11, R11, 0x1, R0, P2 ;  /* 0x000000010b0b7824 */ /* 0x010fca00010e0600 */
[----:B------:R0:W-:Y:S04]  /*2fb10*/  STL [R1+0x1044], R11 ;  /* 0x0010440b01007387 */ /* 0x0001e80000100800 */
[----:B------:R-:W-:Y:S04]  /*2fb20*/  STL [R1+0x104c], R21 ;  /* 0x00104c1501007387 */ /* 0x000fe80000100800 */
[----:B0-----:R-:W4:Y:S01]  /*2fb30*/  LDL.LU R11, [R1+0x1010] ;  /* 0x00101000010b7983 */ /* 0x001f220000300800 */
[-C--:B------:R-:W-:Y:S02]  /*2fb40*/  IADD3 R19, P6, PT, R19, R4.reuse, RZ ;  /* 0x0000000413137210 */ /* 0x080fe40007fde0ff */
[----:B------:R-:W-:Y:S01]  /*2fb50*/  IADD3 R17, P2, PT, R17, R4, RZ ;  /* 0x0000000411117210 */ /* 0x000fe20007f5e0ff */
[----:B------:R-:W-:-:S02]  /*2fb60*/  IMAD.X R15, R15, 0x1, R0, P3 ;  /* 0x000000010f0f7824 */ /* 0x000fc400018e0600 */
[----:B------:R-:W-:Y:S04]  /*2fb70*/  STL [R1+0x1028], R19 ;  /* 0x0010281301007387 */ /* 0x000fe80000100800 */
[----:B------:R-:W4:Y:S04]  /*2fb80*/  LDL.LU R65, [R1+0x102c] ;  /* 0x00102c0001417983 */ /* 0x000f280000300800 */
[----:B------:R-:W-:Y:S04]  /*2fb90*/  STL [R1+0x1020], R17 ;  /* 0x0010201101007387 */ /* 0x000fe80000100800 */
[----:B------:R-:W4:Y:S04]  /*2fba0*/  LDL.LU R63, [R1+0x1008] ;  /* 0x00100800013f7983 */ /* 0x000f280000300800 */
[----:B------:R-:W-:Y:S04]  /*2fbb0*/  STL [R1+0x103c], R15 ;  /* 0x00103c0f01007387 */ /* 0x000fe80000100800 */
[----:B------:R-:W4:Y:S01]  /*2fbc0*/  LDL.LU R61, [R1+0x1024] ;  /* 0x00102400013d7983 */ /* 0x000f220000300800 */
[----:B--2---:R-:W-:-:S05]  /*2fbd0*/  IADD3 R6, P3, PT, R6, R4, RZ ;  /* 0x0000000406067210 */ /* 0x004fca0007f7e0ff */
        /* <DEDUP_REMOVED lines=23> */
[----:B---3--:R-:W-:-:S05]  /*2fd50*/  IMAD.X R13, R13, 0x1, R0, P4 ;  /* 0x000000010d0d7824 */ /* 0x008fca00020e0600 */
[----:B------:R0:W-:Y:S04]  /*2fd60*/  STL [R1+0x1034], R13 ;  /* 0x0010340d01007387 */ /* 0x0001e80000100800 */
[----:B0-----:R-:W3:Y:S04]  /*2fd70*/  LDL.LU R13, [R1+0xfa8] ;  /* 0x000fa800010d7983 */ /* 0x001ee80000300800 */
[----:B------:R-:W3:Y:S04]  /*2fd80*/  LDL.LU R17, [R1+0xfc4] ;  /* 0x000fc40001117983 */ /* 0x000ee80000300800 */
[----:B------:R-:W3:Y:S01]  /*2fd90*/  LDL.LU R15, [R1+0xfa0] ;  /* 0x000fa000010f7983 */ /* 0x000ee20000300800 */
[----:B----4-:R-:W-:-:S05]  /*2fda0*/  IADD3 R11, P4, PT, R11, R4, RZ ;  /* 0x000000040b0b7210 */ /* 0x010fca0007f9e0ff */
[----:B------:R0:W-:Y:S04]  /*2fdb0*/  STL [R1+0x1010], R11 ;  /* 0x0010100b01007387 */ /* 0x0001e80000100800 */
[----:B0-----:R-:W4:Y:S01]  /*2fdc0*/  LDL.LU R11, [R1+0xfbc] ;  /* 0x000fbc00010b7983 */ /* 0x001f220000300800 */
[----:B------:R-:W-:Y:S01]  /*2fdd0*/  IMAD.X R65, R65, 0x1, R0, P5 ;  /* 0x0000000141417824 */ /* 0x000fe200028e0600 */
[----:B------:R-:W-:-:S04]  /*2fde0*/  IADD3 R63, P5, PT, R63, R4, RZ ;  /* 0x000000043f3f7210 */ /* 0x000fc80007fbe0ff */
[----:B------:R-:W-:Y:S01]  /*2fdf0*/  STL [R1+0x102c], R65 ;  /* 0x00102c4101007387 */ /* 0x000fe20000100800 */
[----:B------:R-:W-:-:S03]  /*2fe00*/  IMAD.X R61, R61, 0x1, R0, P6 ;  /* 0x000000013d3d7824 */ /* 0x000fc600030e0600 */
[----:B------:R-:W-:Y:S04]  /*2fe10*/  STL [R1+0x1008], R63 ;  /* 0x0010083f01007387 */ /* 0x000fe80000100800 */
[----:B------:R-:W-:Y:S01]  /*2fe20*/  STL [R1+0x1024], R61 ;  /* 0x0010243d01007387 */ /* 0x000fe20000100800 */
[----:B--2---:R-:W-:Y:S01]  /*2fe30*/  IADD3 R59, P6, PT, R59, R4, RZ ;  /* 0x000000043b3b7210 */ /* 0x004fe20007fde0ff */
[----:B------:R-:W-:-:S04]  /*2fe40*/  IMAD.X R57, R57, 0x1, R0, P2 ;  /* 0x0000000139397824 */ /* 0x000fc800010e0600 */
        /* <DEDUP_REMOVED lines=37> */
[--C-:B------:R-:W-:Y:S01]  /*300a0*/  IMAD.X R19, R19, 0x1, R0.reuse, P2 ;  /* 0x0000000113137824 */ /* 0x100fe200010e0600 */
[-C--:B------:R-:W-:Y:S02]  /*300b0*/  IADD3 R21, P6, PT, R21, R4.reuse, RZ ;  /* 0x0000000415157210 */ /* 0x080fe40007fde0ff */
[----:B0-----:R-:W2:Y:S04]  /*300c0*/  LDL.LU R6, [R1+0xf98] ;  /* 0x000f980001067983 */ /* 0x001ea80000300800 */
[----:B------:R-:W-:Y:S01]  /*300d0*/  STL [R1+0xfb8], R23 ;  /* 0x000fb81701007387 */ /* 0x000fe20000100800 */
[----:B---3--:R-:W-:Y:S01]  /*300e0*/  IADD3 R13, P2, PT, R13, R4, RZ ;  /* 0x000000040d0d7210 */ /* 0x008fe20007f5e0ff */
[----:B------:R-:W-:-:S04]  /*300f0*/  IMAD.X R17, R17, 0x1, R0, P3 ;  /* 0x0000000111117824 */ /* 0x000fc800018e0600 */
[----:B------:R0:W-:Y:S01]  /*30100*/  STL [R1+0xfa8], R13 ;  /* 0x000fa80d01007387 */ /* 0x0001e20000100800 */
[----:B------:R-:W-:-:S03]  /*30110*/  IADD3 R15, P3, PT, R15, R4, RZ ;  /* 0x000000040f0f7210 */ /* 0x000fc60007f7e0ff */
[----:B------:R-:W-:Y:S04]  /*30120*/  STL [R1+0xfb0], R21 ;  /* 0x000fb01501007387 */ /* 0x000fe80000100800 */
[----:B0-----:R-:W3:Y:S04]  /*30130*/  LDL.LU R13, [R1+0xfb4] ;  /* 0x000fb400010d7983 */ /* 0x001ee80000300800 */
[----:B------:R-:W-:Y:S04]  /*30140*/  STL [R1+0xfcc], R19 ;  /* 0x000fcc1301007387 */ /* 0x000fe80000100800 */
[----:B------:R-:W3:Y:S04]  /*30150*/  LDL.LU R65, [R1+0xf90] ;  /* 0x000f900001417983 */ /* 0x000ee80000300800 */
[----:B------:R-:W-:Y:S04]  /*30160*/  STL [R1+0xfc4], R17 ;  /* 0x000fc41101007387 */ /* 0x000fe80000100800 */
[----:B------:R-:W3:Y:S04]  /*30170*/  LDL.LU R63, [R1+0xfac] ;  /* 0x000fac00013f7983 */ /* 0x000ee80000300800 */
[----:B------:R-:W-:Y:S01]  /*30180*/  STL [R1+0xfa0], R15 ;  /* 0x000fa00f01007387 */ /* 0x000fe20000100800 */
[----:B----4-:R-:W-:-:S03]  /*30190*/  IMAD.X R11, R11, 0x1, R0, P4 ;  /* 0x000000010b0b7824 */ /* 0x010fc600020e0600 */
        /* <DEDUP_REMOVED lines=31> */
[----:B------:R-:W-:-:S03]  /*30390*/  IADD3 R65, P5, PT, R65, R4, RZ ;  /* 0x0000000441417210 */ /* 0x000fc60007fbe0ff */
[----:B0-----:R-:W3:Y:S01]  /*303a0*/  LDL.LU R13, [R1+0xf20] ;  /* 0x000f2000010d7983 */ /* 0x001ee20000300800 */
[----:B------:R-:W-:-:S03]  /*303b0*/  IMAD.X R63, R63, 0x1, R0, P6 ;  /* 0x000000013f3f7824 */ /* 0x000fc600030e0600 */
[----:B------:R-:W-:Y:S01]  /*303c0*/  STL [R1+0xf90], R65 ;  /* 0x000f904101007387 */ /* 0x000fe20000100800 */
        /* <DEDUP_REMOVED lines=54> */
[----:B------:R-:W-:Y:S04]  /*30730*/  STL [R1+0xf28], R17 ;  /* 0x000f281101007387 */ /* 0x000fe80000100800 */
[----:B------:R-:W2:Y:S04]  /*30740*/  LDL.LU R63, [R1+0xf10] ;  /* 0x000f1000013f7983 */ /* 0x000ea80000300800 */
[----:B------:R-:W-:Y:S01]  /*30750*/  STL [R1+0xf44], R15 ;  /* 0x000f440f01007387 */ /* 0x000fe20000100800 */
[----:B---3--:R-:W-:-:S03]  /*30760*/  IADD3 R13, P4, PT, R13, R4, RZ ;  /* 0x000000040d0d7210 */ /* 0x008fc60007f9e0ff */
        /* <DEDUP_REMOVED lines=24> */
[----:B----4-:R-:W-:-:S05]  /*308f0*/  IMAD.X R11, R11, 0x1, R0, P5 ;  /* 0x000000010b0b7824 */ /* 0x010fca00028e0600 */
[----:B------:R0:W-:Y:S04]  /*30900*/  STL [R1+0xf3c], R11 ;  /* 0x000f3c0b01007387 */ /* 0x0001e80000100800 */
[----:B0-----:R-:W4:Y:S04]  /*30910*/  LDL.LU R11, [R1+0xeb0] ;  /* 0x000eb000010b7983 */ /* 0x001f280000300800 */
[----:B------:R-:W4:Y:S04]  /*30920*/  LDL.LU R17, [R1+0xecc] ;  /* 0x000ecc0001117983 */ /* 0x000f280000300800 */
[----:B------:R-:W4:Y:S01]  /*30930*/  LDL.LU R15, [R1+0xea8] ;  /* 0x000ea800010f7983 */ /* 0x000f220000300800 */
[----:B--2---:R-:W-:-:S05]  /*30940*/  IADD3 R6, P5, PT, R6, R4, RZ ;  /* 0x0000000406067210 */ /* 0x004fca0007fbe0ff */
[----:B------:R0:W-:Y:S01]  /*30950*/  STL [R1+0xf18], R6 ;  /* 0x000f180601007387 */ /* 0x0001e20000100800 */
[----:B------:R-:W-:-:S03]  /*30960*/  IADD3.X R65, PT, PT, R65, R0, RZ, P6, !PT ;  /* 0x0000000041417210 */ /* 0x000fc600037fe4ff */
[----:B0-----:R-:W2:Y:S01]  /*30970*/  LDL.LU R6, [R1+0xec4] ;  /* 0x000ec40001067983 */ /* 0x001ea20000300800 */
[----:B------:R-:W-:-:S03]  /*30980*/  IADD3 R63, P6, PT, R63, R4, RZ ;  /* 0x000000043f3f7210 */ /* 0x000fc60007fde0ff */
[----:B------:R-:W-:Y:S01]  /*30990*/  STL [R1+0xf34], R65 ;  /* 0x000f344101007387 */ /* 0x000fe20000100800 */
[----:B---3--:R-:W-:-:S03]  /*309a0*/  IMAD.X R61, R61, 0x1, R0, P2 ;  /* 0x000000013d3d7824 */ /* 0x008fc600010e0600 */
        /* <DEDUP_REMOVED lines=146> */
[----:B------:R-:W-:Y:S04]  /*312d0*/  STL [R1+0xe30], R17 ;  /* 0x000e301101007387 */ /* 0x000fe80000100800 */
[----:B------:R-:W3:Y:S04]  /*312e0*/  LDL.LU R63, [R1+0xe18] ;  /* 0x000e1800013f7983 */ /* 0x000ee80000300800 */
[----:B------:R-:W-:Y:S01]  /*312f0*/  STL [R1+0xe4c], R15 ;  /* 0x000e4c0f01007387 */ /* 0x000fe20000100800 */
[----:B----4-:R-:W-:-:S03]  /*31300*/  IADD3 R11, P5, PT, R11, R4, RZ ;  /* 0x000000040b0b7210 */ /* 0x010fc60007fbe0ff */
        /* <DEDUP_REMOVED lines=33> */
[----:B------:R-:W-:-:S03]  /*31520*/  IADD3 R63, P2, PT, R63, R4, RZ ;  /* 0x000000043f3f7210 */ /* 0x000fc60007f5e0ff */
[----:B------:R-:W-:Y:S01]  /*31530*/  STL [R1+0xe3c], R65 ;  /* 0x000e3c4101007387 */ /* 0x000fe20000100800 */
[----:B----4-:R-:W-:-:S03]  /*31540*/  IMAD.X R61, R61, 0x1, R0, P3 ;  /* 0x000000013d3d7824 */ /* 0x010fc600018e0600 */
        /* <DEDUP_REMOVED lines=86> */
[----:B--2---:R-:W-:-:S05]  /*31ab0*/  IMAD.X R6, R6, 0x1, R0, P2 ;  /* 0x0000000106067824 */ /* 0x004fca00010e0600 */
[----:B------:R0:W-:Y:S01]  /*31ac0*/  STL [R1+0xdc4], R6 ;  /* 0x000dc40601007387 */ /* 0x0001e20000100800 */
[----:B------:R-:W-:-:S03]  /*31ad0*/  IADD3 R65, P2, PT, R65, R4, RZ ;  /* 0x0000000441417210 */ /* 0x000fc60007f5e0ff */
[----:B0-----:R-:W2:Y:S01]  /*31ae0*/  LDL.LU R6, [R1+0xd30] ;  /* 0x000d300001067983 */ /* 0x001ea20000300800 */
[----:B------:R-:W-:-:S03]  /*31af0*/  IADD3.X R63, PT, PT, R63, R0, RZ, P3, !PT ;  /* 0x000000003f3f7210 */ /* 0x000fc60001ffe4ff */
        /* <DEDUP_REMOVED lines=133> */
[----:B------:R-:W-:Y:S01]  /*32350*/  IMAD.X R6, R6, 0x1, R0, P4 ;  /* 0x0000000106067824 */ /* 0x000fe200020e0600 */
[----:B------:R-:W-:-:S04]  /*32360*/  IADD3 R21, P4, PT, R21, R4, RZ ;  /* 0x0000000415157210 */ /* 0x000fc80007f9e0ff */
[----:B------:R0:W-:Y:S01]  /*32370*/  STL [R1+0xcec], R6 ;  /* 0x000cec0601007387 */ /* 0x0001e20000100800 */
[----:B------:R-:W-:-:S03]  /*32380*/  IMAD.X R19, R19, 0x1, R0, P5 ;  /* 0x0000000113137824 */ /* 0x000fc600028e0600 */
[----:B------:R-:W-:Y:S04]  /*32390*/  STL [R1+0xcf4], R25 ;  /* 0x000cf41901007387 */ /* 0x000fe80000100800 */
        /* <DEDUP_REMOVED lines=140> */
[----:B------:R-:W-:-:S03]  /*32c60*/  IADD3 R63, P4, PT, R63, R4, RZ ;  /* 0x000000043f3f7210 */ /* 0x000fc60007f9e0ff */
[----:B------:R-:W-:Y:S01]  /*32c70*/  STL [R1+0xc4c], R65 ;  /* 0x000c4c4101007387 */ /* 0x000fe20000100800 */
[----:B---3--:R-:W-:-:S03]  /*32c80*/  IADD3.X R61, PT, PT, R61, R0, RZ, P5, !PT ;  /* 0x000000003d3d7210 */ /* 0x008fc60002ffe4ff */
        /* <DEDUP_REMOVED lines=80> */
[----:B------:R-:W2:Y:S04]  /*33190*/  LDL.LU R19, [R1+0xb50] ;  /* 0x000b500001137983 */ /* 0x000ea80000300800 */
[----:B------:R-:W2:Y:S01]  /*331a0*/  LDL.LU R17, [R1+0xb6c] ;  /* 0x000b6c0001117983 */ /* 0x000ea20000300800 */
[----:B---3--:R-:W-:-:S05]  /*331b0*/  IADD3 R13, P3, PT, R13, R4, RZ ;  /* 0x000000040d0d7210 */ /* 0x008fca0007f7e0ff */
[----:B------:R0:W-:Y:S04]  /*331c0*/  STL [R1+0xbb8], R13 ;  /* 0x000bb80d01007387 */ /* 0x0001e80000100800 */
[----:B------:R-:W3:Y:S04]  /*331d0*/  LDL.LU R15, [R1+0xb64] ;  /* 0x000b6400010f7983 */ /* 0x000ee80000300800 */
[----:B0-----:R-:W3:Y:S01]  /*331e0*/  LDL.LU R13, [R1+0xb48] ;  /* 0x000b4800010d7983 */ /* 0x001ee20000300800 */
[----:B----4-:R-:W-:-:S05]  /*331f0*/  IMAD.X R11, R11, 0x1, R0, P4 ;  /* 0x000000010b0b7824 */ /* 0x010fca00020e0600 */
[----:B------:R0:W-:Y:S04]  /*33200*/  STL [R1+0xbd4], R11 ;  /* 0x000bd40b01007387 */ /* 0x0001e80000100800 */
[----:B0-----:R-:W4:Y:S01]  /*33210*/  LDL.LU R11, [R1+0xb5c] ;  /* 0x000b5c00010b7983 */ /* 0x001f220000300800 */
[----:B------:R-:W-:Y:S01]  /*33220*/  IADD3 R65, P4, PT, R65, R4, RZ ;  /* 0x0000000441417210 */ /* 0x000fe20007f9e0ff */
[----:B------:R-:W-:-:S04]  /*33230*/  IMAD.X R63, R63, 0x1, R0, P5 ;  /* 0x000000013f3f7824 */ /* 0x000fc800028e0600 */
[----:B------:R0:W-:Y:S01]  /*33240*/  STL [R1+0xbb0], R65 ;  /* 0x000bb04101007387 */ /* 0x0001e20000100800 */
[----:B------:R-:W-:-:S03]  /*33250*/  IADD3 R61, P5, PT, R61, R4, RZ ;  /* 0x000000043d3d7210 */ /* 0x000fc60007fbe0ff */
[----:B------:R0:W-:Y:S04]  /*33260*/  STL [R1+0xbcc], R63 ;  /* 0x000bcc3f01007387 */ /* 0x0001e80000100800 */
[----:B------:R0:W-:Y:S01]  /*33270*/  STL [R1+0xba8], R61 ;  /* 0x000ba83d01007387 */ /* 0x0001e20000100800 */
[----:B--2---:R-:W-:Y:S01]  /*33280*/  IMAD.X R59, R59, 0x1, R0, P6 ;  /* 0x000000013b3b7824 */ /* 0x004fe200030e0600 */
[----:B------:R-:W-:-:S04]  /*33290*/  IADD3 R57, P6, PT, R57, R4, RZ ;  /* 0x0000000439397210 */ /* 0x000fc80007fde0ff */
[----:B------:R2:W-:Y:S01]  /*332a0*/  STL [R1+0xbc4], R59 ;  /* 0x000bc43b01007387 */ /* 0x0005e20000100800 */
[----:B------:R-:W-:-:S03]  /*332b0*/  IMAD.X R55, R55, 0x1, R0, P2 ;  /* 0x0000000137377824 */ /* 0x000fc600010e0600 */
[----:B------:R0:W-:Y:S01]  /*332c0*/  STL [R1+0xba0], R57 ;  /* 0x000ba03901007387 */ /* 0x0001e20000100800 */
[----:B------:R-:W-:-:S03]  /*332d0*/  IADD3 R53, P2, PT, R53, R4, RZ ;  /* 0x0000000435357210 */ /* 0x000fc60007f5e0ff */
        /* <DEDUP_REMOVED lines=27> */
[-C--:B------:R-:W-:Y:S01]  /*33490*/  IADD3 R25, P4, PT, R25, R4.reuse, RZ ;  /* 0x0000000419197210 */ /* 0x080fe20007f9e0ff */
[--C-:B------:R-:W-:Y:S01]  /*334a0*/  IMAD.X R23, R23, 0x1, R0.reuse, P5 ;  /* 0x0000000117177824 */ /* 0x100fe200028e0600 */
[----:B------:R-:W-:Y:S01]  /*334b0*/  IADD3 R6, P5, PT, R6, R4, RZ ;  /* 0x0000000406067210 */ /* 0x000fe20007fbe0ff */
[----:B------:R0:W-:Y:S01]  /*334c0*/  STL [R1+0xb84], R27 ;  /* 0x000b841b01007387 */ /* 0x0001e20000100800 */
[----:B------:R-:W-:-:S03]  /*334d0*/  IMAD.X R21, R21, 0x1, R0, P6 ;  /* 0x0000000115157824 */ /* 0x000fc600030e0600 */
[----:B------:R-:W-:Y:S01]  /*334e0*/  STL [R1+0xb58], R6 ;  /* 0x000b580601007387 */ /* 0x000fe20000100800 */
[----:B------:R-:W-:-:S03]  /*334f0*/  IADD3 R19, P6, PT, R19, R4, RZ ;  /* 0x0000000413137210 */ /* 0x000fc60007fde0ff */
[----:B------:R0:W-:Y:S01]  /*33500*/  STL [R1+0xb60], R25 ;  /* 0x000b601901007387 */ /* 0x0001e20000100800 */
[----:B------:R-:W-:-:S03]  /*33510*/  IMAD.X R17, R17, 0x1, R0, P2 ;  /* 0x0000000111117824 */ /* 0x000fc600010e0600 */
[----:B------:R0:W-:Y:S04]  /*33520*/  STL [R1+0xb7c], R23 ;  /* 0x000b7c1701007387 */ /* 0x0001e80000100800 */
[----:B------:R0:W-:Y:S04]  /*33530*/  STL [R1+0xb74], R21 ;  /* 0x000b741501007387 */ /* 0x0001e80000100800 */
[----:B------:R0:W-:Y:S04]  /*33540*/  STL [R1+0xb50], R19 ;  /* 0x000b501301007387 */ /* 0x0001e80000100800 */
[----:B------:R0:W-:Y:S04]  /*33550*/  STL [R1+0xb6c], R17 ;  /* 0x000b6c1101007387 */ /* 0x0001e80000100800 */
[----:B------:R-:W2:Y:S01]  /*33560*/  LDL.LU R71, [R1+0xb40] ;  /* 0x000b400001477983 */ /* 0x000ea20000300800 */
[----:B---3--:R-:W-:Y:S01]  /*33570*/  IMAD.X R15, R15, 0x1, R0, P3 ;  /* 0x000000010f0f7824 */ /* 0x008fe200018e0600 */
[----:B------:R-:W-:-:S04]  /*33580*/  IADD3 R13, P3, PT, R13, R4, RZ ;  /* 0x000000040d0d7210 */ /* 0x000fc80007f7e0ff */
[----:B------:R3:W-:Y:S04]  /*33590*/  STL [R1+0xb64], R15 ;  /* 0x000b640f01007387 */ /* 0x0007e80000100800 */
[----:B------:R-:W2:Y:S04]  /*335a0*/  LDL.LU R69, [R1+0xb54] ;  /* 0x000b540001457983 */ /* 0x000ea80000300800 */
[----:B------:R0:W-:Y:S04]  /*335b0*/  STL [R1+0xb48], R13 ;  /* 0x000b480d01007387 */ /* 0x0001e80000100800 */
[----:B------:R-:W2:Y:S01]  /*335c0*/  LDL.LU R67, [R1+0xb38] ;  /* 0x000b380001437983 */ /* 0x000ea20000300800 */
[----:B----4-:R-:W-:-:S05]  /*335d0*/  IMAD.X R11, R11, 0x1, R0, P4 ;  /* 0x000000010b0b7824 */ /* 0x010fca00020e0600 */
[----:B------:R4:W-:Y:S04]  /*335e0*/  STL [R1+0xb5c], R11 ;  /* 0x000b5c0b01007387 */ /* 0x0009e80000100800 */
[----:B0-----:R-:W2:Y:S04]  /*335f0*/  LDL.LU R65, [R1+0xb4c] ;  /* 0x000b4c0001417983 */ /* 0x001ea80000300800 */
[----:B------:R-:W2:Y:S04]  /*33600*/  LDL.LU R63, [R1+0xb30] ;  /* 0x000b3000013f7983 */ /* 0x000ea80000300800 */
[----:B------:R-:W2:Y:S04]  /*33610*/  LDL.LU R61, [R1+0xb44] ;  /* 0x000b4400013d7983 */ /* 0x000ea80000300800 */
[----:B--2---:R-:W2:Y:S04]  /*33620*/  LDL.LU R59, [R1+0xb28] ;  /* 0x000b2800013b7983 */ /* 0x004ea80000300800 */
        /* <DEDUP_REMOVED lines=21> */
[----:B---3--:R-:W3:Y:S04]  /*33780*/  LDL.LU R15, [R1+0xae4] ;  /* 0x000ae400010f7983 */ /* 0x008ee80000300800 */
[----:B------:R-:W3:Y:S04]  /*33790*/  LDL.LU R13, [R1+0xadc] ;  /* 0x000adc00010d7983 */ /* 0x000ee80000300800 */
[----:B----4-:R-:W4:Y:S01]  /*337a0*/  LDL.LU R11, [R1+0xad4] ;  /* 0x000ad400010b7983 */ /* 0x010f220000300800 */
[----:B------:R-:W-:-:S06]  /*337b0*/  USHF.L.U32 UR15, UR60, 0x1f, URZ ;  /* 0x0000001f3c0f7899 */ /* 0x000fcc00080006ff */
[----:B------:R-:W-:-:S04]  /*337c0*/  IMAD.U32 R6, RZ, RZ, UR15 ;  /* 0x0000000fff067e24 */ /* 0x000fc8000f8e00ff */
[----:B------:R-:W0:Y:S01]  /*337d0*/  SYNCS.PHASECHK.TRANS64.TRYWAIT P2, [UR8], R6 ;  /* 0x00000006ff0075a7 */ /* 0x000e220008041108 */
[----:B------:R-:W-:-:S05]  /*337e0*/  IADD3 R71, P4, PT, R71, R4, RZ ;  /* 0x0000000447477210 */ /* 0x000fca0007f9e0ff */
[----:B------:R1:W-:Y:S01]  /*337f0*/  STL [R1+0xb40], R71 ;  /* 0x000b404701007387 */ /* 0x0003e20000100800 */
[----:B------:R-:W-:Y:S01]  /*33800*/  IMAD.X R69, R69, 0x1, R0, P5 ;  /* 0x0000000145457824 */ /* 0x000fe200028e0600 */
[----:B------:R-:W-:-:S04]  /*33810*/  IADD3 R67, P5, PT, R67, R4, RZ ;  /* 0x0000000443437210 */ /* 0x000fc80007fbe0ff */
[----:B------:R1:W-:Y:S04]  /*33820*/  STL [R1+0xb54], R69 ;  /* 0x000b544501007387 */ /* 0x0003e80000100800 */
[----:B------:R1:W-:Y:S01]  /*33830*/  STL [R1+0xb38], R67 ;  /* 0x000b384301007387 */ /* 0x0003e20000100800 */
[----:B------:R-:W-:Y:S01]  /*33840*/  IMAD.X R65, R65, 0x1, R0, P6 ;  /* 0x0000000141417824 */ /* 0x000fe200030e0600 */
[----:B------:R-:W-:-:S04]  /*33850*/  IADD3 R63, P6, PT, R63, R4, RZ ;  /* 0x000000043f3f7210 */ /* 0x000fc80007fde0ff */
[----:B------:R1:W-:Y:S01]  /*33860*/  STL [R1+0xb4c], R65 ;  /* 0x000b4c4101007387 */ /* 0x0003e20000100800 */
[----:B------:R-:W-:-:S03]  /*33870*/  IMAD.X R61, R61, 0x1, R0, P3 ;  /* 0x000000013d3d7824 */ /* 0x000fc600018e0600 */
[----:B------:R1:W-:Y:S01]  /*33880*/  STL [R1+0xb30], R63 ;  /* 0x000b303f01007387 */ /* 0x0003e20000100800 */
[----:B--2---:R-:W-:-:S03]  /*33890*/  IADD3 R59, P3, PT, R59, R4, RZ ;  /* 0x000000043b3b7210 */ /* 0x004fc60007f7e0ff */
        /* <DEDUP_REMOVED lines=40> */
[----:B------:R1:W-:Y:S01]  /*33b20*/  STL [R1+0xae0], R23 ;  /* 0x000ae01701007387 */ /* 0x0003e20000100800 */
[----:B---3--:R-:W-:-:S03]  /*33b30*/  IMAD.X R15, R15, 0x1, R0, P3 ;  /* 0x000000010f0f7824 */ /* 0x008fc600018e0600 */
[----:B------:R1:W-:Y:S01]  /*33b40*/  STL [R1+0xaf4], R21 ;  /* 0x000af41501007387 */ /* 0x0003e20000100800 */
[----:B------:R-:W-:-:S03]  /*33b50*/  IMAD.X R13, R13, 0x1, R0, P4 ;  /* 0x000000010d0d7824 */ /* 0x000fc600020e0600 */
[----:B------:R1:W-:Y:S01]  /*33b60*/  STL [R1+0xad8], R19 ;  /* 0x000ad81301007387 */ /* 0x0003e20000100800 */
[----:B----4-:R-:W-:-:S03]  /*33b70*/  IADD3.X R11, PT, PT, R11, R0, RZ, P5, !PT ;  /* 0x000000000b0b7210 */ /* 0x010fc60002ffe4ff */
[----:B------:R1:W-:Y:S04]  /*33b80*/  STL [R1+0xaec], R17 ;  /* 0x000aec1101007387 */ /* 0x0003e80000100800 */
[----:B------:R1:W-:Y:S04]  /*33b90*/  STL [R1+0xad4], R11 ;  /* 0x000ad40b01007387 */ /* 0x0003e80000100800 */
[----:B------:R1:W-:Y:S04]  /*33ba0*/  STL [R1+0xae4], R15 ;  /* 0x000ae40f01007387 */ /* 0x0003e80000100800 */
[----:B------:R1:W-:Y:S01]  /*33bb0*/  STL [R1+0xadc], R13 ;  /* 0x000adc0d01007387 */ /* 0x0003e20000100800 */
[----:B0-----:R-:W-:Y:S05]  /*33bc0*/  @!P2 BRA `(.L_x_8) ;  /* 0x000002a00084a947 */ /* 0x001fea0003800000 */
.L_x_16:
        /* <DEDUP_REMOVED lines=34> */
[----:B------:R0:W-:Y:S04]  /*33df0*/  STL [R1+0x2890], R78 ;  /* 0x0028904e01007387 */ /* 0x0001e80000100800 */
        /* <DEDUP_REMOVED lines=34> */
[----:B-----5:R-:W-:Y:S04]  /*34020*/  STL [R1+0x277c], R64 ;  /* 0x00277c4001007387 */ /* 0x020fe80000100800 */
        /* <DEDUP_REMOVED lines=49> */
[----:B-1----:R-:W2:Y:S01]  /*34340*/  LDL.LU R11, [R1+0xa58] ;  /* 0x000a5800010b7983 */ /* 0x002ea20000300800 */
[----:B0-----:R-:W-:-:S03]  /*34350*/  PRMT R78, RZ, 0x7610, R78 ;  /* 0x00007610ff4e7816 */ /* 0x001fc6000000004e */
        /* <DEDUP_REMOVED lines=11> */
[----:B------:R-:W-:Y:S04]  /*34410*/  STL.64 [R1+0x1cd0], R4 ;  /* 0x001cd00401007387 */ /* 0x000fe80000100a00 */
[----:B------:R-:W-:Y:S04]  /*34420*/  STL.64 [R1+0x1d28], R4 ;  /* 0x001d280401007387 */ /* 0x000fe80000100a00 */
[----:B------:R-:W-:Y:S04]  /*34430*/  STL.64 [R1+0x1d60], R4 ;  /* 0x001d600401007387 */ /* 0x000fe80000100a00 */
[----:B------:R-:W-:Y:S04]  /*34440*/  STL.64 [R1+0x1d90], R4 ;  /* 0x001d900401007387 */ /* 0x000fe80000100a00 */
[----:B------:R-:W-:Y:S04]  /*34450*/  STL.64 [R1+0x1db8], R4 ;  /* 0x001db80401007387 */ /* 0x000fe80000100a00 */
[----:B------:R-:W-:Y:S04]  /*34460*/  STL [R1+0x1de0], R4 ;  /* 0x001de00401007387 */ /* 0x000fe80000100800 */
[----:B------:R-:W-:Y:S04]  /*34470*/  STL [R1+0x18fc], R0 ;  /* 0x0018fc0001007387 */ /* 0x000fe80000100800 */
[----:B------:R-:W-:Y:S04]  /*34480*/  STL [R1+0x1b10], R0 ;  /* 0x001b100001007387 */ /* 0x000fe80000100800 */
[----:B------:R-:W-:Y:S04]  /*34490*/  STL [R1+0x1de4], R0 ;  /* 0x001de40001007387 */ /* 0x000fe80000100800 */
[----:B------:R0:W-:Y:S04]  /*344a0*/  STL.S16 [R1+0x9cc], R78 ;  /* 0x0009cc4e01007387 */ /* 0x0001e80000100600 */
[----:B0-----:R-:W3:Y:S01]  /*344b0*/  LDL.LU R78, [R1+0x2890] ;  /* 0x00289000014e7983 */ /* 0x001ee20000300800 */
[----:B--2---:R-:W-:Y:S01]  /*344c0*/  VIADD R11, R11, 0x1 ;  /* 0x000000010b0b7836 */ /* 0x004fe20000000000 */
[----:B---3--:R-:W-:-:S05]  /*344d0*/  PRMT R78, RZ, 0x7610, R78 ;  /* 0x00007610ff4e7816 */ /* 0x008fca000000004e */
[----:B------:R0:W-:Y:S04]  /*344e0*/  STL.S16 [R1+0x9c8], R78 ;  /* 0x0009c84e01007387 */ /* 0x0001e80000100600 */
[----:B0-----:R-:W2:Y:S04]  /*344f0*/  LDL.LU R78, [R1+0x288c] ;  /* 0x00288c00014e7983 */ /* 0x001ea80000300800 */
[----:B------:R-:W-:Y:S01]  /*34500*/  STL [R1+0xa58], R11 ;  /* 0x000a580b01007387 */ /* 0x000fe20000100800 */
[----:B--2---:R-:W-:-:S05]  /*34510*/  PRMT R78, RZ, 0x7610, R78 ;  /* 0x00007610ff4e7816 */ /* 0x004fca000000004e */
[----:B------:R0:W-:Y:S04]  /*34520*/  STL.S16 [R1+0x9c4], R78 ;  /* 0x0009c44e01007387 */ /* 0x0001e80000100600 */
[----:B0-----:R-:W2:Y:S02]  /*34530*/  LDL.LU R78, [R1+0x2888] ;  /* 0x00288800014e7983 */ /* 0x001ea40000300800 */
        /* <DEDUP_REMOVED lines=77> */
[----:B0-----:R-:W2:Y:S01]  /*34a10*/  LDL.LU R78, [R1+0x2820] ;  /* 0x00282000014e7983 */ /* 0x001ea20000300800 */
[----:B------:R-:W-:-:S05]  /*34a20*/  PRMT R0, RZ, 0x7610, R0 ;  /* 0x00007610ff007816 */ /* 0x000fca0000000000 */
        /* <DEDUP_REMOVED lines=56> */
[----:B--2---:R-:W-:-:S05]  /*34db0*/  PRMT R78, RZ, 0x7610, R78 ;  /* 0x00007610ff4e7816 */ /* 0x004fca000000004e */
[----:B------:R0:W-:Y:S04]  /*34dc0*/  STL.S16 [R1+0x950], R78 ;  /* 0x0009504e01007387 */ /* 0x0001e80000100600 */
[----:B0-----:R-:W2:Y:S04]  /*34dd0*/  LDL.LU R78, [R1+0x2808] ;  /* 0x00280800014e7983 */ /* 0x001ea80000300800 */
[----:B------:R0:W-:Y:S04]  /*34de0*/  STL.S16 [R1+0x94c], R77 ;  /* 0x00094c4d01007387 */ /* 0x0001e80000100600 */
[----:B0-----:R-:W3:Y:S04]  /*34df0*/  LDL.LU R77, [R1+0x2804] ;  /* 0x00280400014d7983 */ /* 0x001ee80000300800 */
[----:B------:R0:W-:Y:S04]  /*34e00*/  STL.S16 [R1+0x948], R75 ;  /* 0x0009484b01007387 */ /* 0x0001e80000100600 */
[----:B0-----:R-:W4:Y:S04]  /*34e10*/  LDL.LU R75, [R1+0x2800] ;  /* 0x00280000014b7983 */ /* 0x001f280000300800 */
[----:B------:R0:W-:Y:S04]  /*34e20*/  STL.S16 [R1+0x944], R73 ;  /* 0x0009444901007387 */ /* 0x0001e80000100600 */
[----:B0-----:R-:W2:Y:S04]  /*34e30*/  LDL.LU R73, [R1+0x27fc] ;  /* 0x0027fc0001497983 */ /* 0x001ea80000300800 */
        /* <DEDUP_REMOVED lines=10> */
[----:B------:R-:W-:Y:S04]  /*34ee0*/  STL.64 [R1+0x2548], R4 ;  /* 0x0025480401007387 */ /* 0x000fe80000100a00 */
        /* <DEDUP_REMOVED lines=28> */
[----:B------:R-:W-:Y:S04]  /*350b0*/  STL [R1+0x2518], R90 ;  /* 0x0025185a01007387 */ /* 0x000fe80000100800 */
[----:B------:R-:W-:Y:S04]  /*350c0*/  STL [R1+0x2528], R93 ;  /* 0x0025285d01007387 */ /* 0x000fe80000100800 */
        /* <DEDUP_REMOVED lines=14> */
[----:B------:R0:W-:Y:S01]  /*351b0*/  STL.S16 [R1+0x8d8], R19 ;  /* 0x0008d81301007387 */ /* 0x0001e20000100600 */
[----:B------:R-:W-:-:S03]  /*351c0*/  PRMT R52, RZ, 0x7610, R52 ;  /* 0x00007610ff347816 */ /* 0x000fc60000000034 */
        /* <DEDUP_REMOVED lines=78> */
[----:B0-----:R-:W3:Y:S04]  /*356b0*/  LDL.LU R26, [R1+0x2728] ;  /* 0x00272800011a7983 */ /* 0x001ee80000300800 */
        /* <DEDUP_REMOVED lines=8> */
[----:B0-----:R-:W4:Y:S04]  /*35740*/  LDL.LU R12, [R1+0x271c] ;  /* 0x00271c00010c7983 */ /* 0x001f280000300800 */
        /* <DEDUP_REMOVED lines=55> */
[----:B--2---:R-:W-:-:S03]  /*35ac0*/  PRMT R78, RZ, 0x7610, R78 ;  /* 0x00007610ff4e7816 */ /* 0x004fc6000000004e */
[----:B0-----:R-:W2:Y:S04]  /*35ad0*/  LDL.LU R88, [R1+0x26d0] ;  /* 0x0026d00001587983 */ /* 0x001ea80000300800 */
[----:B------:R0:W-:Y:S01]  /*35ae0*/  STL.S16 [R1+0x844], R89 ;  /* 0x0008445901007387 */ /* 0x0001e20000100600 */
[----:B------:R-:W-:-:S03]  /*35af0*/  PRMT R93, RZ, 0x7610, R93 ;  /* 0x00007610ff5d7816 */ /* 0x000fc6000000005d */
[----:B0-----:R-:W2:Y:S04]  /*35b00*/  LDL.LU R89, [R1+0x26cc] ;  /* 0x0026cc0001597983 */ /* 0x001ea80000300800 */
[----:B------:R0:W-:Y:S01]  /*35b10*/  STL.S16 [R1+0x840], R91 ;  /* 0x0008405b01007387 */ /* 0x0001e20000100600 */
[----:B------:R-:W-:Y:S02]  /*35b20*/  PRMT R90, RZ, 0x7610, R90 ;  /* 0x00007610ff5a7816 */ /* 0x000fe4000000005a */
[----:B---3--:R-:W-:Y:S01]  /*35b30*/  PRMT R77, RZ, 0x7610, R77 ;  /* 0x00007610ff4d7816 */ /* 0x008fe2000000004d */
[----:B0-----:R-:W3:Y:S04]  /*35b40*/  LDL.LU R91, [R1+0x26c8] ;  /* 0x0026c800015b7983 */ /* 0x001ee80000300800 */
[----:B------:R0:W-:Y:S01]  /*35b50*/  STL.S16 [R1+0x83c], R92 ;  /* 0x00083c5c01007387 */ /* 0x0001e20000100600 */
[----:B----4-:R-:W-:-:S02]  /*35b60*/  PRMT R75, RZ, 0x7610, R75 ;  /* 0x00007610ff4b7816 */ /* 0x010fc4000000004b */
[----:B------:R-:W-:Y:S01]  /*35b70*/  PRMT R73, RZ, 0x7610, R73 ;  /* 0x00007610ff497816 */ /* 0x000fe20000000049 */
[----:B0-----:R-:W4:Y:S04]  /*35b80*/  LDL.LU R92, [R1+0x26c4] ;  /* 0x0026c400015c7983 */ /* 0x001f280000300800 */
[----:B------:R0:W-:Y:S01]  /*35b90*/  STL.S16 [R1+0x838], R8 ;  /* 0x0008380801007387 */ /* 0x0001e20000100600 */
[----:B------:R-:W-:Y:S02]  /*35ba0*/  PRMT R71, RZ, 0x7610, R71 ;  /* 0x00007610ff477816 */ /* 0x000fe40000000047 */
[----:B------:R-:W-:Y:S01]  /*35bb0*/  PRMT R69, RZ, 0x7610, R69 ;  /* 0x00007610ff457816 */ /* 0x000fe20000000045 */
[----:B0-----:R-:W2:Y:S04]  /*35bc0*/  LDL.LU R8, [R1+0x26c0] ;  /* 0x0026c00001087983 */ /* 0x001ea80000300800 */
[----:B------:R0:W-:Y:S01]  /*35bd0*/  STL.S16 [R1+0x834], R9 ;  /* 0x0008340901007387 */ /* 0x0001e20000100600 */
[----:B------:R-:W-:-:S02]  /*35be0*/  PRMT R67, RZ, 0x7610, R67 ;  /* 0x00007610ff437816 */ /* 0x000fc40000000043 */
[----:B------:R-:W-:Y:S01]  /*35bf0*/  PRMT R65, RZ, 0x7610, R65 ;  /* 0x00007610ff417816 */ /* 0x000fe20000000041 */
[----:B0-----:R-:W2:Y:S04]  /*35c00*/  LDL.LU R9, [R1+0x26bc] ;  /* 0x0026bc0001097983 */ /* 0x001ea80000300800 */
[----:B------:R0:W-:Y:S01]  /*35c10*/  STL.S16 [R1+0x830], R7 ;  /* 0x0008300701007387 */ /* 0x0001e20000100600 */
[----:B------:R-:W-:Y:S02]  /*35c20*/  PRMT R63, RZ, 0x7610, R63 ;  /* 0x00007610ff3f7816 */ /* 0x000fe4000000003f */
[----:B------:R-:W-:Y:S01]  /*35c30*/  PRMT R61, RZ, 0x7610, R61 ;  /* 0x00007610ff3d7816 */ /* 0x000fe2000000003d */
[----:B0-----:R-:W2:Y:S04]  /*35c40*/  LDL.LU R7, [R1+0x26b8] ;  /* 0x0026b80001077983 */ /* 0x001ea80000300800 */
[----:B------:R0:W-:Y:S04]  /*35c50*/  STL.S16 [R1+0xa60], R78 ;  /* 0x000a604e01007387 */ /* 0x0001e80000100600 */
[----:B------:R-:W-:Y:S04]  /*35c60*/  STL.S16 [R1+0xa5c], R93 ;  /* 0x000a5c5d01007387 */ /* 0x000fe80000100600 */
[----:B------:R-:W-:Y:S01]  /*35c70*/  STL.S16 [R1+0x82c], R90 ;  /* 0x00082c5a01007387 */ /* 0x000fe20000100600 */
[----:B------:R-:W-:Y:S01]  /*35c80*/  PRMT R59, RZ, 0x7610, R59 ;  /* 0x00007610ff3b7816 */ /* 0x000fe2000000003b */
[----:B0-----:R-:W0:Y:S02]  /*35c90*/  LDC R78, c[0x0][0x3a0] ;  /* 0x0000e800ff4e7b82 */ /* 0x001e240000000800 */
[----:B------:R-:W-:Y:S04]  /*35ca0*/  STL.S16 [R1+0x828], R77 ;  /* 0x0008284d01007387 */ /* 0x000fe80000100600 */
[----:B------:R-:W-:Y:S01]  /*35cb0*/  STL.S16 [R1+0x824], R75 ;  /* 0x0008244b01007387 */ /* 0x000fe20000100600 */
[----:B------:R-:W-:-:S03]  /*35cc0*/  PRMT R57, RZ, 0x7610, R57 ;  /* 0x00007610ff397816 */ /* 0x000fc60000000039 */
[----:B------:R-:W-:Y:S01]  /*35cd0*/  STL.S16 [R1+0x820], R73 ;  /* 0x0008204901007387 */ /* 0x000fe20000100600 */
[----:B------:R-:W-:-:S03]  /*35ce0*/  PRMT R5, RZ, 0x7610, R5 ;  /* 0x00007610ff057816 */ /* 0x000fc60000000005 */
        /* <DEDUP_REMOVED lines=8> */
[----:B------:R-:W-:Y:S04]  /*35d70*/  STL.S16 [R1+0x808], R61 ;  /* 0x0008083d01007387 */ /* 0x000fe80000100600 */
[----:B------:R-:W-:Y:S01]  /*35d80*/  STL.S16 [R1+0x804], R59 ;  /* 0x0008043b01007387 */ /* 0x000fe20000100600 */
[----:B------:R-:W-:-:S03]  /*35d90*/  PRMT R2, RZ, 0x7610, R2 ;  /* 0x00007610ff027816 */ /* 0x000fc60000000002 */
[----:B------:R-:W-:Y:S04]  /*35da0*/  STL.S16 [R1+0x800], R57 ;  /* 0x0008003901007387 */ /* 0x000fe80000100600 */
[----:B------:R1:W-:Y:S04]  /*35db0*/  STL.S16 [R1+0x7fc], R5 ;  /* 0x0007fc0501007387 */ /* 0x0003e80000100600 */
[----:B-1----:R-:W2:Y:S04]  /*35dc0*/  LDL.LU R5, [R1+0x14cc] ;  /* 0x0014cc0001057983 */ /* 0x002ea80000300800 */
[----:B------:R-:W-:Y:S04]  /*35dd0*/  STL.S16 [R1+0x7f8], R55 ;  /* 0x0007f83701007387 */ /* 0x000fe80000100600 */
[----:B------:R1:W-:Y:S04]  /*35de0*/  STL.S16 [R1+0x7f4], R4 ;  /* 0x0007f40401007387 */ /* 0x0003e80000100600 */
[----:B-1----:R-:W3:Y:S04]  /*35df0*/  LDL.LU R4, [R1+0x14d0] ;  /* 0x0014d00001047983 */ /* 0x002ee80000300800 */
[----:B------:R1:W-:Y:S04]  /*35e00*/  STL.S16 [R1+0x7f0], R3 ;  /* 0x0007f00301007387 */ /* 0x0003e80000100600 */
[----:B-1----:R-:W4:Y:S04]  /*35e10*/  LDL.LU R3, [R1+0x14d4] ;  /* 0x0014d40001037983 */ /* 0x002f280000300800 */
[----:B------:R1:W-:Y:S04]  /*35e20*/  STL.S16 [R1+0x7ec], R2 ;  /* 0x0007ec0201007387 */ /* 0x0003e80000100600 */
[----:B-1----:R-:W4:Y:S01]  /*35e30*/  LDL.LU R2, [R1+0x14d8] ;  /* 0x0014d80001027983 */ /* 0x002f220000300800 */
[----:B------:R-:W-:-:S05]  /*35e40*/  PRMT R0, RZ, 0x7610, R0 ;  /* 0x00007610ff007816 */ /* 0x000fca0000000000 */
[----:B------:R1:W-:Y:S04]  /*35e50*/  STL.S16 [R1+0x7e8], R0 ;  /* 0x0007e80001007387 */ /* 0x0003e80000100600 */
[----:B-1----:R-:W4:Y:S01]  /*35e60*/  LDL.LU R0, [R1+0x14dc] ;  /* 0x0014dc0001007983 */ /* 0x002f220000300800 */
[----:B------:R-:W-:Y:S02]  /*35e70*/  PRMT R53, RZ, 0x7610, R53 ;  /* 0x00007610ff357816 */ /* 0x000fe40000000035 */
[----:B------:R-:W-:Y:S02]  /*35e80*/  PRMT R51, RZ, 0x7610, R51 ;  /* 0x00007610ff337816 */ /* 0x000fe40000000033 */
[----:B------:R-:W-:Y:S02]  /*35e90*/  PRMT R49, RZ, 0x7610, R49 ;  /* 0x00007610ff317816 */ /* 0x000fe40000000031 */
[----:B------:R-:W-:Y:S01]  /*35ea0*/  PRMT R47, RZ, 0x7610, R47 ;  /* 0x00007610ff2f7816 */ /* 0x000fe2000000002f */
[----:B------:R1:W-:Y:S01]  /*35eb0*/  STL.S16 [R1+0x7e4], R53 ;  /* 0x0007e43501007387 */ /* 0x0003e20000100600 */
[----:B------:R-:W-:-:S02]  /*35ec0*/  PRMT R45, RZ, 0x7610, R45 ;  /* 0x00007610ff2d7816 */ /* 0x000fc4000000002d */
[----:B------:R-:W-:Y:S01]  /*35ed0*/  PRMT R43, RZ, 0x7610, R43 ;  /* 0x00007610ff2b7816 */ /* 0x000fe2000000002b */
[----:B------:R0:W-:Y:S01]  /*35ee0*/  STL.S16 [R1+0x7e0], R51 ;  /* 0x0007e03301007387 */ /* 0x0001e20000100600 */
[----:B------:R-:W-:Y:S02]  /*35ef0*/  PRMT R41, RZ, 0x7610, R41 ;  /* 0x00007610ff297816 */ /* 0x000fe40000000029 */
[----:B------:R-:W-:Y:S01]  /*35f00*/  PRMT R39, RZ, 0x7610, R39 ;  /* 0x00007610ff277816 */ /* 0x000fe20000000027 */
[----:B------:R-:W-:Y:S01]  /*35f10*/  STL.S16 [R1+0x7dc], R49 ;  /* 0x0007dc3101007387 */ /* 0x000fe20000100600 */
[----:B------:R-:W-:Y:S02]  /*35f20*/  PRMT R37, RZ, 0x7610, R37 ;  /* 0x00007610ff257816 */ /* 0x000fe40000000025 */
[----:B------:R-:W-:Y:S01]  /*35f30*/  PRMT R35, RZ, 0x7610, R35 ;  /* 0x00007610ff237816 */ /* 0x000fe20000000023 */
[----:B------:R-:W-:Y:S01]  /*35f40*/  STL.S16 [R1+0x7d8], R47 ;  /* 0x0007d82f01007387 */ /* 0x000fe20000100600 */
[----:B------:R-:W-:-:S03]  /*35f50*/  PRMT R33, RZ, 0x7610, R33 ;  /* 0x00007610ff217816 */ /* 0x000fc60000000021 */
[----:B------:R-:W-:Y:S01]  /*35f60*/  STL.S16 [R1+0x7d4], R45 ;  /* 0x0007d42d01007387 */ /* 0x000fe20000100600 */
[----:B------:R-:W-:-:S03]  /*35f70*/  PRMT R31, RZ, 0x7610, R31 ;  /* 0x00007610ff1f7816 */ /* 0x000fc6000000001f */
[----:B------:R-:W-:Y:S01]  /*35f80*/  STL.S16 [R1+0x7d0], R43 ;  /* 0x0007d02b01007387 */ /* 0x000fe20000100600 */
[----:B------:R-:W-:-:S03]  /*35f90*/  PRMT R29, RZ, 0x7610, R29 ;  /* 0x00007610ff1d7816 */ /* 0x000fc6000000001d */
[----:B------:R0:W-:Y:S01]  /*35fa0*/  STL.S16 [R1+0x7cc], R41 ;  /* 0x0007cc2901007387 */ /* 0x0001e20000100600 */
[----:B------:R-:W-:-:S03]  /*35fb0*/  PRMT R27, RZ, 0x7610, R27 ;  /* 0x00007610ff1b7816 */ /* 0x000fc6000000001b */
[----:B------:R-:W-:Y:S01]  /*35fc0*/  STL.S16 [R1+0x7c8], R39 ;  /* 0x0007c82701007387 */ /* 0x000fe20000100600 */
        /* <DEDUP_REMOVED lines=12> */
[----:B------:R-:W-:Y:S01]  /*36090*/  PRMT R13, RZ, 0x7610, R13 ;  /* 0x00007610ff0d7816 */ /* 0x000fe2000000000d */
[----:B------:R-:W-:Y:S02]  /*360a0*/  IMAD.MOV.U32 R65, RZ, RZ, R64 ;  /* 0x000000ffff417224 */ /* 0x000fe400078e0040 */
[----:B------:R-:W-:Y:S01]  /*360b0*/  STL.S16 [R1+0x7ac], R25 ;  /* 0x0007ac1901007387 */ /* 0x000fe20000100600 */
[----:B------:R-:W-:Y:S01]  /*360c0*/  PRMT R6, RZ, 0x7610, R6 ;  /* 0x00007610ff067816 */ /* 0x000fe20000000006 */
[----:B------:R-:W-:Y:S02]  /*360d0*/  IMAD.MOV.U32 R63, RZ, RZ, R62 ;  /* 0x000000ffff3f7224 */ /* 0x000fe400078e003e */
[----:B------:R-:W-:Y:S01]  /*360e0*/  STL.S16 [R1+0x7a8], R23 ;  /* 0x0007a81701007387 */ /* 0x000fe20000100600 */
[----:B-1----:R-:W-:-:S03]  /*360f0*/  IMAD.MOV.U32 R53, RZ, RZ, R52 ;  /* 0x000000ffff357224 */ /* 0x002fc600078e0034 */
[----:B------:R-:W-:Y:S01]  /*36100*/  STL.S16 [R1+0x79c], R21 ;  /* 0x00079c1501007387 */ /* 0x000fe20000100600 */
[----:B0-----:R-:W-:-:S03]  /*36110*/  IMAD.MOV.U32 R51, RZ, RZ, R50 ;  /* 0x000000ffff337224 */ /* 0x001fc600078e0032 */
[----:B------:R-:W-:Y:S04]  /*36120*/  STL.S16 [R1+0x798], R19 ;  /* 0x0007981301007387 */ /* 0x000fe80000100600 */
[----:B------:R-:W-:Y:S04]  /*36130*/  STL.S16 [R1+0x76c], R17 ;  /* 0x00076c1101007387 */ /* 0x000fe80000100600 */
[----:B------:R-:W-:Y:S04]  /*36140*/  STL.S16 [R1+0x768], R15 ;  /* 0x0007680f01007387 */ /* 0x000fe80000100600 */
[----:B------:R-:W-:Y:S04]  /*36150*/  STL.S16 [R1+0x73c], R13 ;  /* 0x00073c0d01007387 */ /* 0x000fe80000100600 */
[----:B------:R0:W-:Y:S01]  /*36160*/  STL.S16 [R1+0x738], R6 ;  /* 0x0007380601007387 */ /* 0x0001e20000100600 */
[----:B------:R-:W-:-:S02]  /*36170*/  IMAD.MOV.U32 R41, RZ, RZ, R40 ;  /* 0x000000ffff297224 */ /* 0x000fc400078e0028 */
[----:B--2---:R-:W-:-:S05]  /*36180*/  IMAD.MOV.U32 R64, RZ, RZ, R5 ;  /* 0x000000ffff407224 */ /* 0x004fca00078e0005 */
[----:B------:R-:W-:Y:S01]  /*36190*/  STL.64 [R1+0x1f68], R64 ;  /* 0x001f684001007387 */ /* 0x000fe20000100a00 */
[----:B---3--:R-:W-:-:S05]  /*361a0*/  IMAD.MOV.U32 R62, RZ, RZ, R4 ;  /* 0x000000ffff3e7224 */ /* 0x008fca00078e0004 */
[----:B------:R-:W-:Y:S01]  /*361b0*/  STL.64 [R1+0x1f70], R62 ;  /* 0x001f703e01007387 */ /* 0x000fe20000100a00 */
[----:B----4-:R-:W-:-:S05]  /*361c0*/  IMAD.MOV.U32 R52, RZ, RZ, R3 ;  /* 0x000000ffff347224 */ /* 0x010fca00078e0003 */
[----:B------:R-:W-:Y:S01]  /*361d0*/  STL.64 [R1+0x1f90], R52 ;  /* 0x001f903401007387 */ /* 0x000fe20000100a00 */
[----:B------:R-:W-:-:S05]  /*361e0*/  IMAD.MOV.U32 R50, RZ, RZ, R2 ;  /* 0x000000ffff327224 */ /* 0x000fca00078e0002 */
[----:B------:R-:W-:Y:S04]  /*361f0*/  STL.64 [R1+0x1f98], R50 ;  /* 0x001f983201007387 */ /* 0x000fe80000100a00 */
[----:B------:R-:W2:Y:S04]  /*36200*/  LDL.LU R3, [R1+0x14e0] ;  /* 0x0014e00001037983 */ /* 0x000ea80000300800 */
[----:B------:R-:W3:Y:S04]  /*36210*/  LDL.LU R2, [R1+0x14e4] ;  /* 0x0014e40001027983 */ /* 0x000ee80000300800 */
[----:B0-----:R-:W4:Y:S04]  /*36220*/  LDL.LU R6, [R1+0x14e8] ;  /* 0x0014e80001067983 */ /* 0x001f280000300800 */
[----:B------:R-:W4:Y:S04]  /*36230*/  LDL.LU R5, [R1+0x14ec] ;  /* 0x0014ec0001057983 */ /* 0x000f280000300800 */
[----:B------:R-:W4:Y:S01]  /*36240*/  LDL.LU R4, [R1+0x14f0] ;  /* 0x0014f00001047983 */ /* 0x000f220000300800 */
[----:B------:R-:W-:-:S03]  /*36250*/  IMAD.MOV.U32 R40, RZ, RZ, R0 ;  /* 0x000000ffff287224 */ /* 0x000fc600078e0000 */
[----:B------:R-:W4:Y:S04]  /*36260*/  LDL.LU R0, [R1+0x14f4] ;  /* 0x0014f40001007983 */ /* 0x000f280000300800 */
[----:B------:R-:W4:Y:S04]  /*36270*/  LDL.LU R15, [R1+0x14f8] ;  /* 0x0014f800010f7983 */ /* 0x000f280000300800 */
[----:B------:R-:W4:Y:S04]  /*36280*/  LDL.LU R19, [R1+0x14fc] ;  /* 0x0014fc0001137983 */ /* 0x000f280000300800 */
[----:B------:R-:W4:Y:S04]  /*36290*/  LDL.LU R13, [R1+0x1500] ;  /* 0x00150000010d7983 */ /* 0x000f280000300800 */
        /* <DEDUP_REMOVED lines=18> */
[----:B------:R-:W-:-:S03]  /*363c0*/  IMAD.MOV.U32 R39, RZ, RZ, R38 ;  /* 0x000000ffff277224 */ /* 0x000fc600078e0026 */
[----:B------:R-:W-:Y:S01]  /*363d0*/  STL [R1+0x208c], R41 ;  /* 0x00208c2901007387 */ /* 0x000fe20000100800 */
[----:B------:R-:W-:-:S03]  /*363e0*/  IMAD R78, R11, -0x80, R78 ;  /* 0xffffff800b4e7824 */ /* 0x000fc600078e024e */
[----:B------:R-:W-:Y:S04]  /*363f0*/  STL [R1+0x20b0], R41 ;  /* 0x0020b02901007387 */ /* 0x000fe80000100800 */
[----:B------:R-:W-:Y:S04]  /*36400*/  STL [R1+0x20e0], R41 ;  /* 0x0020e02901007387 */ /* 0x000fe80000100800 */
[----:B------:R-:W-:Y:S04]  /*36410*/  STL [R1+0x20f8], R41 ;  /* 0x0020f82901007387 */ /* 0x000fe80000100800 */
[----:B------:R-:W-:Y:S04]  /*36420*/  STL [R1+0x2110], R41 ;  /* 0x0021102901007387 */ /* 0x000fe80000100800 */
[----:B------:R-:W4:Y:S04]  /*36430*/  LDL.LU R11, [R1+0x6b8] ;  /* 0x0006b800010b7983 */ /* 0x000f280000300800 */
[----:B------:R-:W-:Y:S01]  /*36440*/  STL [R1+0x1fb0], R39 ;  /* 0x001fb02701007387 */ /* 0x000fe20000100800 */
[----:B------:R-:W-:-:S02]  /*36450*/  IMAD.MOV.U32 R33, RZ, RZ, R32 ;  /* 0x000000ffff217224 */ /* 0x000fc400078e0020 */
[----:B------:R-:W-:Y:S02]  /*36460*/  IMAD.MOV.U32 R31, RZ, RZ, R30 ;  /* 0x000000ffff1f7224 */ /* 0x000fe400078e001e */
[----:B------:R-:W-:Y:S02]  /*36470*/  IMAD.MOV.U32 R25, RZ, RZ, R24 ;  /* 0x000000ffff197224 */ /* 0x000fe400078e0018 */
[----:B------:R-:W-:Y:S02]  /*36480*/  IMAD.MOV.U32 R23, RZ, RZ, R22 ;  /* 0x000000ffff177224 */ /* 0x000fe400078e0016 */
[----:B------:R-:W-:Y:S02]  /*36490*/  IMAD.MOV.U32 R17, RZ, RZ, R16 ;  /* 0x000000ffff117224 */ /* 0x000fe400078e0010 */
[----:B--2---:R-:W-:-:S05]  /*364a0*/  IMAD.MOV.U32 R38, RZ, RZ, R3 ;  /* 0x000000ffff267224 */ /* 0x004fca00078e0003 */
[----:B------:R-:W-:Y:S04]  /*364b0*/  STL.64 [R1+0x1fc0], R38 ;  /* 0x001fc02601007387 */ /* 0x000fe80000100a00 */
[----:B------:R-:W2:Y:S01]  /*364c0*/  LDL.LU R3, [R1+0x6bc] ;  /* 0x0006bc0001037983 */ /* 0x000ea20000300800 */
[----:B---3--:R-:W-:-:S03]  /*364d0*/  IMAD.MOV.U32 R32, RZ, RZ, R2 ;  /* 0x000000ffff207224 */ /* 0x008fc600078e0002 */
[----:B------:R-:W3:Y:S01]  /*364e0*/  LDL.LU R2, [R1+0x6c0] ;  /* 0x0006c00001027983 */ /* 0x000ee20000300800 */
[----:B----4-:R-:W-:-:S03]  /*364f0*/  IMAD.MOV.U32 R30, RZ, RZ, R6 ;  /* 0x000000ffff1e7224 */ /* 0x010fc600078e0006 */
[----:B------:R-:W-:Y:S04]  /*36500*/  STL [R1+0x2028], R33 ;  /* 0x0020282101007387 */ /* 0x000fe80000100800 */
[----:B------:R-:W-:Y:S04]  /*36510*/  STL.64 [R1+0x2040], R32 ;  /* 0x0020402001007387 */ /* 0x000fe80000100a00 */
[----:B------:R-:W4:Y:S01]  /*36520*/  LDL.LU R6, [R1+0x6c4] ;  /* 0x0006c40001067983 */ /* 0x000f220000300800 */
[----:B------:R-:W-:-:S03]  /*36530*/  IMAD.MOV.U32 R24, RZ, RZ, R5 ;  /* 0x000000ffff187224 */ /* 0x000fc600078e0005 */
[----:B------:R-:W-:Y:S04]  /*36540*/  STL.64 [R1+0x2030], R30 ;  /* 0x0020301e01007387 */ /* 0x000fe80000100a00 */
[----:B------:R-:W4:Y:S01]  /*36550*/  LDL.LU R5, [R1+0x6c8] ;  /* 0x0006c80001057983 */ /* 0x000f220000300800 */
[----:B------:R-:W-:-:S03]  /*36560*/  IMAD.MOV.U32 R22, RZ, RZ, R4 ;  /* 0x000000ffff167224 */ /* 0x000fc600078e0004 */
[----:B------:R-:W-:Y:S04]  /*36570*/  STL [R1+0x2090], R24 ;  /* 0x0020901801007387 */ /* 0x000fe80000100800 */
[----:B------:R-:W-:Y:S04]  /*36580*/  STL [R1+0x207c], R25 ;  /* 0x00207c1901007387 */ /* 0x000fe80000100800 */
[----:B------:R-:W-:Y:S04]  /*36590*/  STL.64 [R1+0x20a8], R24 ;  /* 0x0020a81801007387 */ /* 0x000fe80000100a00 */
[----:B------:R-:W4:Y:S01]  /*365a0*/  LDL.LU R4, [R1+0x6cc] ;  /* 0x0006cc0001047983 */ /* 0x000f220000300800 */
[----:B------:R-:W-:-:S03]  /*365b0*/  IMAD.MOV.U32 R16, RZ, RZ, R0 ;  /* 0x000000ffff107224 */ /* 0x000fc600078e0000 */
[----:B------:R-:W-:Y:S04]  /*365c0*/  STL.64 [R1+0x2080], R22 ;  /* 0x0020801601007387 */ /* 0x000fe80000100a00 */
[----:B------:R-:W4:Y:S01]  /*365d0*/  LDL.LU R0, [R1+0x6d0] ;  /* 0x0006d00001007983 */ /* 0x000f220000300800 */
[----:B------:R-:W-:-:S03]  /*365e0*/  LOP3.LUT R15, R15, R14, RZ, 0x3c, !PT ;  /* 0x0000000e0f0f7212 */ /* 0x000fc600078e3cff */
[----:B------:R-:W-:Y:S01]  /*365f0*/  STL [R1+0x20fc], R17 ;  /* 0x0020fc1101007387 */ /* 0x000fe20000100800 */
[----:B------:R-:W-:-:S03]  /*36600*/  LOP3.LUT R14, R15, R14, RZ, 0x3c, !PT ;  /* 0x0000000e0f0e7212 */ /* 0x000fc600078e3cff */
[----:B------:R0:W-:Y:S01]  /*36610*/  STL.64 [R1+0x2108], R16 ;  /* 0x0021081001007387 */ /* 0x0001e20000100a00 */
[----:B------:R-:W-:Y:S01]  /*36620*/  LOP3.LUT R15, R15, R14, RZ, 0x3c, !PT ;  /* 0x0000000e0f0f7212 */ /* 0x000fe200078e3cff */
[----:B------:R-:W-:Y:S02]  /*36630*/  IMAD.MOV.U32 R77, RZ, RZ, R76 ;  /* 0x000000ffff4d7224 */ /* 0x000fe400078e004c */
[----:B------:R-:W-:Y:S02]  /*36640*/  IMAD.MOV.U32 R76, RZ, RZ, R19 ;  /* 0x000000ffff4c7224 */ /* 0x000fe400078e0013 */
[----:B------:R-:W-:Y:S02]  /*36650*/  IMAD.MOV.U32 R75, RZ, RZ, R74 ;  /* 0x000000ffff4b7224 */ /* 0x000fe400078e004a */
[----:B------:R-:W-:Y:S01]  /*36660*/  IMAD.MOV.U32 R74, RZ, RZ, R13 ;  /* 0x000000ffff4a7224 */ /* 0x000fe200078e000d */
[----:B0-----:R-:W4:Y:S01]  /*36670*/  LDL.LU R16, [R1+0x6d4] ;  /* 0x0006d40001107983 */ /* 0x001f220000300800 */
[----:B------:R-:W-:-:S03]  /*36680*/  IMAD.MOV.U32 R61, RZ, RZ, R60 ;  /* 0x000000ffff3d7224 */ /* 0x000fc600078e003c */
[----:B------:R0:W-:Y:S01]  /*36690*/  STL.64 [R1+0x2118], R14 ;  /* 0x0021180e01007387 */ /* 0x0001e20000100a00 */
[----:B------:R-:W-:-:S03]  /*366a0*/  IMAD.MOV.U32 R59, RZ, RZ, R58 ;  /* 0x000000ffff3b7224 */ /* 0x000fc600078e003a */
[----:B0-----:R-:W4:Y:S04]  /*366b0*/  LDL.LU R14, [R1+0x6d8] ;  /* 0x0006d800010e7983 */ /* 0x001f280000300800 */
[----:B------:R-:W-:Y:S04]  /*366c0*/  STL.64 [R1+0x1ec0], R76 ;  /* 0x001ec04c01007387 */ /* 0x000fe80000100a00 */
[----:B------:R-:W-:Y:S04]  /*366d0*/  STL.64 [R1+0x1ed0], R74 ;  /* 0x001ed04a01007387 */ /* 0x000fe80000100a00 */
[----:B------:R-:W4:Y:S01]  /*366e0*/  LDL.LU R13, [R1+0x6dc] ;  /* 0x0006dc00010d7983 */ /* 0x000f220000300800 */
[----:B------:R-:W-:-:S02]  /*366f0*/  IMAD.MOV.U32 R49, RZ, RZ, R48 ;  /* 0x000000ffff317224 */ /* 0x000fc400078e0030 */
[----:B------:R-:W-:Y:S02]  /*36700*/  IMAD.MOV.U32 R60, RZ, RZ, R11 ;  /* 0x000000ffff3c7224 */ /* 0x000fe400078e000b */
[----:B------:R-:W4:Y:S04]  /*36710*/  LDL.LU R11, [R1+0x6e0] ;  /* 0x0006e000010b7983 */ /* 0x000f280000300800 */
[----:B------:R-:W-:Y:S01]  /*36720*/  STL.64 [R1+0x1f78], R60 ;  /* 0x001f783c01007387 */ /* 0x000fe20000100a00 */
[----:B------:R-:W-:Y:S02]  /*36730*/  IMAD.MOV.U32 R47, RZ, RZ, R46 ;  /* 0x000000ffff2f7224 */ /* 0x000fe400078e002e */
[----:B------:R-:W-:Y:S02]  /*36740*/  IMAD.MOV.U32 R37, RZ, RZ, R36 ;  /* 0x000000ffff257224 */ /* 0x000fe400078e0024 */
[----:B------:R-:W-:-:S02]  /*36750*/  IMAD.MOV.U32 R35, RZ, RZ, R34 ;  /* 0x000000ffff237224 */ /* 0x000fc400078e0022 */
[----:B------:R-:W-:Y:S02]  /*36760*/  IMAD.MOV.U32 R29, RZ, RZ, R28 ;  /* 0x000000ffff1d7224 */ /* 0x000fe400078e001c */
[----:B--2---:R-:W-:Y:S02]  /*36770*/  IMAD.MOV.U32 R58, RZ, RZ, R3 ;  /* 0x000000ffff3a7224 */ /* 0x004fe400078e0003 */
[----:B------:R-:W2:Y:S01]  /*36780*/  LDL.LU R3, [R1+0x6e4] ;  /* 0x0006e40001037983 */ /* 0x000ea20000300800 */
[----:B---3--:R-:W-:-:S03]  /*36790*/  IMAD.MOV.U32 R48, RZ, RZ, R2 ;  /* 0x000000ffff307224 */ /* 0x008fc600078e0002 */
[----:B------:R-:W-:Y:S04]  /*367a0*/  STL.64 [R1+0x1f80], R58 ;  /* 0x001f803a01007387 */ /* 0x000fe80000100a00 */
[----:B------:R-:W3:Y:S04]  /*367b0*/  LDL.LU R2, [R1+0x6e8] ;  /* 0x0006e80001027983 */ /* 0x000ee80000300800 */
[----:B------:R-:W-:Y:S01]  /*367c0*/  STL.64 [R1+0x1fa0], R48 ;  /* 0x001fa03001007387 */ /* 0x000fe20000100a00 */
[----:B----4-:R-:W-:-:S03]  /*367d0*/  IMAD.MOV.U32 R46, RZ, RZ, R6 ;  /* 0x000000ffff2e7224 */ /* 0x010fc600078e0006 */
[----:B------:R-:W4:Y:S04]  /*367e0*/  LDL.LU R17, [R1+0x6ec] ;  /* 0x0006ec0001117983 */ /* 0x000f280000300800 */
[----:B------:R-:W-:Y:S01]  /*367f0*/  STL [R1+0x1fc8], R47 ;  /* 0x001fc82f01007387 */ /* 0x000fe20000100800 */
[----:B------:R-:W-:-:S03]  /*36800*/  IMAD.MOV.U32 R36, RZ, RZ, R5 ;  /* 0x000000ffff247224 */ /* 0x000fc600078e0005 */
[----:B------:R-:W-:Y:S04]  /*36810*/  STL.64 [R1+0x1fe0], R46 ;  /* 0x001fe02e01007387 */ /* 0x000fe80000100a00 */
[----:B------:R-:W4:Y:S04]  /*36820*/  LDL.LU R6, [R1+0x6f0] ;  /* 0x0006f00001067983 */ /* 0x000f280000300800 */
[----:B------:R-:W-:Y:S04]  /*36830*/  STL.64 [R1+0x1fd0], R36 ;  /* 0x001fd02401007387 */ /* 0x000fe80000100a00 */
[----:B------:R-:W4:Y:S01]  /*36840*/  LDL.LU R5, [R1+0x6f4] ;  /* 0x0006f40001057983 */ /* 0x000f220000300800 */
[----:B------:R-:W-:-:S03]  /*36850*/  IMAD.MOV.U32 R34, RZ, RZ, R4 ;  /* 0x000000ffff227224 */ /* 0x000fc600078e0004 */
[----:B------:R-:W4:Y:S04]  /*36860*/  LDL.LU R4, [R1+0x6f8] ;  /* 0x0006f80001047983 */ /* 0x000f280000300800 */
[----:B------:R-:W-:Y:S01]  /*36870*/  STL.64 [R1+0x1fe8], R34 ;  /* 0x001fe82201007387 */ /* 0x000fe20000100a00 */
[----:B------:R-:W-:-:S03]  /*36880*/  IMAD.MOV.U32 R28, RZ, RZ, R0 ;  /* 0x000000ffff1c7224 */ /* 0x000fc600078e0000 */
[----:B------:R-:W4:Y:S01]  /*36890*/  LDL.LU R0, [R1+0x6fc] ;  /* 0x0006fc0001007983 */ /* 0x000f220000300800 */
[----:B------:R-:W-:-:S03]  /*368a0*/  IMAD.MOV.U32 R27, RZ, RZ, R26 ;  /* 0x000000ffff1b7224 */ /* 0x000fc600078e001a */
[----:B------:R-:W-:Y:S01]  /*368b0*/  STL.64 [R1+0x2050], R28 ;  /* 0x0020501c01007387 */ /* 0x000fe20000100a00 */
[----:B------:R-:W-:Y:S02]  /*368c0*/  IMAD.MOV.U32 R21, RZ, RZ, R20 ;  /* 0x000000ffff157224 */ /* 0x000fe400078e0014 */
[----:B------:R-:W-:Y:S02]  /*368d0*/  IMAD.MOV.U32 R19, RZ, RZ, R18 ;  /* 0x000000ffff137224 */ /* 0x000fe400078e0012 */
[----:B------:R-:W-:Y:S02]  /*368e0*/  IMAD.MOV.U32 R26, RZ, RZ, R16 ;  /* 0x000000ffff1a7224 */ /* 0x000fe400078e0010 */
[----:B------:R-:W4:Y:S04]  /*368f0*/  LDL.LU R16, [R1+0x700] ;  /* 0x0007000001107983 */ /* 0x000f280000300800 */
[----:B------:R-:W-:Y:S04]  /*36900*/  STL [R1+0x2058], R27 ;  /* 0x0020581b01007387 */ /* 0x000fe80000100800 */
[----:B------:R-:W-:Y:S04]  /*36910*/  STL.64 [R1+0x2070], R26 ;  /* 0x0020701a01007387 */ /* 0x000fe80000100a00 */
[----:B------:R-:W4:Y:S01]  /*36920*/  LDL.LU R15, [R1+0x704] ;  /* 0x00070400010f7983 */ /* 0x000f220000300800 */
[----:B------:R-:W-:-:S03]  /*36930*/  IMAD.MOV.U32 R20, RZ, RZ, R14 ;  /* 0x000000ffff147224 */ /* 0x000fc600078e000e */
[----:B------:R-:W4:Y:S04]  /*36940*/  LDL.LU R14, [R1] ;  /* 0x00000000010e7983 */ /* 0x000f280000300800 */
[----:B------:R-:W-:Y:S01]  /*36950*/  STL.64 [R1+0x2098], R20 ;  /* 0x0020981401007387 */ /* 0x000fe20000100a00 */
[----:B------:R-:W-:Y:S01]  /*36960*/  MOV R18, R13 ;  /* 0x0000000d00127202 */ /* 0x000fe20000000f00 */
[----:B------:R-:W-:-:S04]  /*36970*/  IMAD.MOV.U32 R13, RZ, RZ, R12 ;  /* 0x000000ffff0d7224 */ /* 0x000fc800078e000c */
[----:B------:R-:W-:Y:S01]  /*36980*/  STL.64 [R1+0x20b8], R18 ;  /* 0x0020b81201007387 */ /* 0x000fe20000100a00 */
[----:B------:R-:W-:Y:S02]  /*36990*/  IMAD.MOV.U32 R73, RZ, RZ, R72 ;  /* 0x000000ffff497224 */ /* 0x000fe400078e0048 */
[----:B------:R-:W-:Y:S02]  /*369a0*/  IMAD.MOV.U32 R12, RZ, RZ, R11 ;  /* 0x000000ffff0c7224 */ /* 0x000fe400078e000b */
[----:B------:R-:W-:-:S03]  /*369b0*/  IMAD.MOV.U32 R11, RZ, RZ, R10 ;  /* 0x000000ffff0b7224 */ /* 0x000fc600078e000a */
[----:B------:R-:W-:Y:S04]  /*369c0*/  STL [R1+0x2130], R12 ;  /* 0x0021300c01007387 */ /* 0x000fe80000100800 */
[----:B------:R-:W-:Y:S01]  /*369d0*/  STL [R1+0x2120], R13 ;  /* 0x0021200d01007387 */ /* 0x000fe20000100800 */
[----:B------:R-:W-:Y:S02]  /*369e0*/  IMAD.MOV.U32 R71, RZ, RZ, R70 ;  /* 0x000000ffff477224 */ /* 0x000fe400078e0046 */
[----:B------:R-:W-:Y:S02]  /*369f0*/  IMAD.MOV.U32 R69, RZ, RZ, R68 ;  /* 0x000000ffff457224 */ /* 0x000fe400078e0044 */
[----:B------:R-:W-:Y:S02]  /*36a00*/  IMAD.MOV.U32 R67, RZ, RZ, R66 ;  /* 0x000000ffff437224 */ /* 0x000fe400078e0042 */
[----:B------:R-:W-:-:S02]  /*36a10*/  IMAD.MOV.U32 R57, RZ, RZ, R56 ;  /* 0x000000ffff397224 */ /* 0x000fc400078e0038 */
[----:B------:R-:W-:Y:S02]  /*36a20*/  IMAD.MOV.U32 R55, RZ, RZ, R54 ;  /* 0x000000ffff377224 */ /* 0x000fe400078e0036 */
[----:B--2---:R-:W-:Y:S02]  /*36a30*/  IMAD.MOV.U32 R10, RZ, RZ, R3 ;  /* 0x000000ffff0a7224 */ /* 0x004fe400078e0003 */
[----:B------:R-:W2:Y:S04]  /*36a40*/  LDL.LU R3, [R1+0x8] ;  /* 0x0000080001037983 */ /* 0x000ea80000300800 */
[----:B------:R0:W-:Y:S01]  /*36a50*/  STL.64 [R1+0x2128], R10 ;  /* 0x0021280a01007387 */ /* 0x0001e20000100a00 */
[----:B---3--:R-:W-:-:S03]  /*36a60*/  IMAD.MOV.U32 R72, RZ, RZ, R2 ;  /* 0x000000ffff487224 */ /* 0x008fc600078e0002 */
[----:B------:R-:W3:Y:S01]  /*36a70*/  LDL.LU R2, [R1+0x10] ;  /* 0x0000100001027983 */ /* 0x000ee20000300800 */
[----:B----4-:R-:W-:-:S03]  /*36a80*/  IMAD.MOV.U32 R70, RZ, RZ, R17 ;  /* 0x000000ffff467224 */ /* 0x010fc600078e0011 */
[----:B------:R-:W-:Y:S04]  /*36a90*/  STL.64 [R1+0x1ed8], R72 ;  /* 0x001ed84801007387 */ /* 0x000fe80000100a00 */
[----:B0-----:R-:W4:Y:S04]  /*36aa0*/  LDL.LU R10, [R1+0x18] ;  /* 0x00001800010a7983 */ /* 0x001f280000300800 */
[----:B------:R-:W-:Y:S01]  /*36ab0*/  STL.64 [R1+0x1ee0], R70 ;  /* 0x001ee04601007387 */ /* 0x000fe20000100a00 */
[----:B------:R-:W-:-:S03]  /*36ac0*/  IMAD.MOV.U32 R68, RZ, RZ, R6 ;  /* 0x000000ffff447224 */ /* 0x000fc600078e0006 */
[----:B------:R-:W4:Y:S01]  /*36ad0*/  LDL.LU R6, [R1+0x20] ;  /* 0x0000200001067983 */ /* 0x000f220000300800 */
[----:B------:R-:W-:-:S03]  /*36ae0*/  IMAD.MOV.U32 R66, RZ, RZ, R5 ;  /* 0x000000ffff427224 */ /* 0x000fc600078e0005 */
[----:B------:R-:W-:Y:S01]  /*36af0*/  STL.64 [R1+0x1ee8], R68 ;  /* 0x001ee84401007387 */ /* 0x000fe20000100a00 */
[----:B------:R-:W-:-:S03]  /*36b00*/  IMAD.MOV.U32 R56, RZ, RZ, R4 ;  /* 0x000000ffff387224 */ /* 0x000fc600078e0004 */
[----:B------:R-:W-:Y:S04]  /*36b10*/  STL.64 [R1+0x1ef0], R66 ;  /* 0x001ef04201007387 */ /* 0x000fe80000100a00 */
[----:B------:R-:W4:Y:S04]  /*36b20*/  LDL.LU R5, [R1+0x28] ;  /* 0x0000280001057983 */ /* 0x000f280000300800 */
[----:B------:R-:W-:Y:S01]  /*36b30*/  STL.64 [R1+0x1f88], R56 ;  /* 0x001f883801007387 */ /* 0x000fe20000100a00 */
[----:B------:R-:W-:-:S03]  /*36b40*/  IMAD.MOV.U32 R54, RZ, RZ, R0 ;  /* 0x000000ffff367224 */ /* 0x000fc600078e0000 */
[----:B------:R-:W4:Y:S04]  /*36b50*/  LDL.LU R4, [R1+0x30] ;  /* 0x0000300001047983 */ /* 0x000f280000300800 */
[----:B------:R-:W4:Y:S01]  /*36b60*/  LDL.LU R0, [R1+0x38] ;  /* 0x0000380001007983 */ /* 0x000f220000300800 */
[----:B------:R-:W-:Y:S02]  /*36b70*/  IMAD.MOV.U32 R45, RZ, RZ, R44 ;  /* 0x000000ffff2d7224 */ /* 0x000fe400078e002c */
[----:B------:R-:W-:Y:S01]  /*36b80*/  IMAD.MOV.U32 R43, RZ, RZ, R42 ;  /* 0x000000ffff2b7224 */ /* 0x000fe200078e002a */
[----:B------:R-:W-:Y:S01]  /*36b90*/  STL.64 [R1+0x1ff8], R54 ;  /* 0x001ff83601007387 */ /* 0x000fe20000100a00 */
[----:B------:R-:W-:Y:S02]  /*36ba0*/  IMAD.MOV.U32 R44, RZ, RZ, R16 ;  /* 0x000000ffff2c7224 */ /* 0x000fe400078e0010 */
[----:B------:R-:W-:-:S03]  /*36bb0*/  IMAD.MOV.U32 R39, RZ, RZ, R79 ;  /* 0x000000ffff277224 */ /* 0x000fc600078e004f */
[----:B------:R-:W-:Y:S01]  /*36bc0*/  STL.64 [R1+0x2008], R44 ;  /* 0x0020082c01007387 */ /* 0x000fe20000100a00 */
[----:B------:R-:W-:-:S05]  /*36bd0*/  IMAD.MOV.U32 R42, RZ, RZ, R15 ;  /* 0x000000ffff2a7224 */ /* 0x000fca00078e000f */
[----:B------:R-:W-:Y:S01]  /*36be0*/  STL.64 [R1+0x2010], R42 ;  /* 0x0020102a01007387 */ /* 0x000fe20000100a00 */
[----:B------:R-:W-:-:S03]  /*36bf0*/  IMAD.MOV.U32 R38, RZ, RZ, R14 ;  /* 0x000000ffff267224 */ /* 0x000fc600078e000e */
[----:B------:R-:W4:Y:S04]  /*36c00*/  LDL.LU R18, [R1+0x40] ;  /* 0x0000400001127983 */ /* 0x000f280000300800 */
[----:B------:R-:W-:Y:S04]  /*36c10*/  STL [R1+0x1f28], R79 ;  /* 0x001f284f01007387 */ /* 0x000fe80000100800 */
[----:B------:R-:W-:Y:S04]  /*36c20*/  STL [R1+0x1f58], R79 ;  /* 0x001f584f01007387 */ /* 0x000fe80000100800 */
[----:B------:R-:W-:Y:S04]  /*36c30*/  STL [R1+0x20c0], R79 ;  /* 0x0020c04f01007387 */ /* 0x000fe80000100800 */
[----:B------:R-:W-:Y:S04]  /*36c40*/  STL [R1+0x20f0], R79 ;  /* 0x0020f04f01007387 */ /* 0x000fe80000100800 */
[----:B------:R-:W-:Y:S04]  /*36c50*/  STL [R1+0x2140], R79 ;  /* 0x0021404f01007387 */ /* 0x000fe80000100800 */
[----:B------:R-:W-:Y:S04]  /*36c60*/  STL.64 [R1], R38 ;  /* 0x0000002601007387 */ /* 0x000fe80000100a00 */
[----:B------:R-:W-:Y:S04]  /*36c70*/  STL.64 [R1+0x2018], R38 ;  /* 0x0020182601007387 */ /* 0x000fe80000100a00 */
[----:B------:R-:W4:Y:S01]  /*36c80*/  LDL.LU R13, [R1+0x48] ;  /* 0x00004800010d7983 */ /* 0x000f220000300800 */
[----:B------:R-:W-:-:S02]  /*36c90*/  IMAD.MOV.U32 R37, RZ, RZ, R80 ;  /* 0x000000ffff257224 */ /* 0x000fc400078e0050 */
[----:B------:R-:W-:Y:S02]  /*36ca0*/  IMAD.MOV.U32 R31, RZ, RZ, R81 ;  /* 0x000000ffff1f7224 */ /* 0x000fe400078e0051 */
[----:B------:R-:W-:Y:S02]  /*36cb0*/  IMAD.MOV.U32 R33, RZ, RZ, R82 ;  /* 0x000000ffff217224 */ /* 0x000fe400078e0052 */
[----:B------:R-:W-:Y:S02]  /*36cc0*/  IMAD.MOV.U32 R21, RZ, RZ, R83 ;  /* 0x000000ffff157224 */ /* 0x000fe400078e0053 */
[----:B--2---:R-:W-:Y:S02]  /*36cd0*/  IMAD.MOV.U32 R36, RZ, RZ, R3 ;  /* 0x000000ffff247224 */ /* 0x004fe400078e0003 */
[----:B------:R-:W2:Y:S01]  /*36ce0*/  LDL.LU R3, [R1+0x50] ;  /* 0x0000500001037983 */ /* 0x000ea20000300800 */
[----:B---3--:R-:W-:-:S03]  /*36cf0*/  IMAD.MOV.U32 R30, RZ, RZ, R2 ;  /* 0x000000ffff1e7224 */ /* 0x008fc600078e0002 */
[----:B------:R-:W3:Y:S04]  /*36d00*/  LDL.LU R2, [R1+0x58] ;  /* 0x0000580001027983 */ /* 0x000ee80000300800 */
[----:B------:R-:W-:Y:S01]  /*36d10*/  STL.64 [R1+0x8], R36 ;  /* 0x0000082401007387 */ /* 0x000fe20000100a00 */
[----:B----4-:R-:W-:-:S03]  /*36d20*/  IMAD.MOV.U32 R32, RZ, RZ, R10 ;  /* 0x000000ffff207224 */ /* 0x010fc600078e000a */
[----:B------:R-:W-:Y:S04]  /*36d30*/  STL.64 [R1+0x2060], R36 ;  /* 0x0020602401007387 */ /* 0x000fe80000100a00 */
[----:B------:R-:W-:Y:S01]  /*36d40*/  STL.64 [R1+0x10], R30 ;  /* 0x0000101e01007387 */ /* 0x000fe20000100a00 */
[----:B------:R-:W-:-:S03]  /*36d50*/  IMAD.MOV.U32 R20, RZ, RZ, R6 ;  /* 0x000000ffff147224 */ /* 0x000fc600078e0006 */
[----:B------:R-:W-:Y:S04]  /*36d60*/  STL.64 [R1+0x20c8], R30 ;  /* 0x0020c81e01007387 */ /* 0x000fe80000100a00 */
[----:B------:R-:W-:Y:S04]  /*36d70*/  STL.64 [R1+0x18], R32 ;  /* 0x0000182001007387 */ /* 0x000fe80000100a00 */
[----:B------:R-:W-:Y:S04]  /*36d80*/  STL.64 [R1+0x20d8], R32 ;  /* 0x0020d82001007387 */ /* 0x000fe80000100a00 */
[----:B------:R-:W-:Y:S04]  /*36d90*/  STL.64 [R1+0x20], R20 ;  /* 0x0000201401007387 */ /* 0x000fe80000100a00 */
[----:B------:R-:W-:Y:S01]  /*36da0*/  STL.64 [R1+0x20e8], R20 ;  /* 0x0020e81401007387 */ /* 0x000fe20000100a00 */
[----:B------:R-:W-:-:S03]  /*36db0*/  IMAD.MOV.U32 R24, RZ, RZ, R5 ;  /* 0x000000ffff187224 */ /* 0x000fc600078e0005 */
[----:B------:R-:W4:Y:S04]  /*36dc0*/  LDL.LU R12, [R1+0x60] ;  /* 0x00006000010c7983 */ /* 0x000f280000300800 */
[----:B------:R-:W4:Y:S04]  /*36dd0*/  LDL.LU R11, [R1+0x68] ;  /* 0x00006800010b7983 */ /* 0x000f280000300800 */
[----:B------:R-:W4:Y:S04]  /*36de0*/  LDL.LU R10, [R1+0x708] ;  /* 0x00070800010a7983 */ /* 0x000f280000300800 */
[----:B------:R-:W4:Y:S04]  /*36df0*/  LDL.LU R6, [R1+0x70] ;  /* 0x0000700001067983 */ /* 0x000f280000300800 */
[----:B------:R-:W4:Y:S01]  /*36e00*/  LDL.LU R5, [R1+0x70c] ;  /* 0x00070c0001057983 */ /* 0x000f220000300800 */
[----:B------:R-:W-:-:S03]  /*36e10*/  IMAD.MOV.U32 R16, RZ, RZ, R4 ;  /* 0x000000ffff107224 */ /* 0x000fc600078e0004 */
[----:B------:R-:W4:Y:S01]  /*36e20*/  LDL.LU R4, [R1+0x78] ;  /* 0x0000780001047983 */ /* 0x000f220000300800 */
[----:B------:R-:W-:-:S03]  /*36e30*/  IMAD.MOV.U32 R14, RZ, RZ, R0 ;  /* 0x000000ffff0e7224 */ /* 0x000fc600078e0000 */
[----:B------:R-:W4:Y:S01]  /*36e40*/  LDL.LU R0, [R1+0x710] ;  /* 0x0007100001007983 */ /* 0x000f220000300800 */
[----:B------:R-:W-:Y:S02]  /*36e50*/  IMAD.MOV.U32 R25, RZ, RZ, R84 ;  /* 0x000000ffff197224 */ /* 0x000fe400078e0054 */
[----:B------:R-:W-:Y:S02]  /*36e60*/  IMAD.MOV.U32 R17, RZ, RZ, R85 ;  /* 0x000000ffff117224 */ /* 0x000fe400078e0055 */
[----:B------:R-:W-:Y:S01]  /*36e70*/  IMAD.MOV.U32 R15, RZ, RZ, R86 ;  /* 0x000000ffff0f7224 */ /* 0x000fe200078e0056 */
[----:B------:R-:W-:Y:S04]  /*36e80*/  STL.64 [R1+0x28], R24 ;  /* 0x0000281801007387 */ /* 0x000fe80000100a00 */
[----:B------:R-:W-:Y:S04]  /*36e90*/  STL.64 [R1+0x2138], R24 ;  /* 0x0021381801007387 */ /* 0x000fe80000100a00 */
[----:B------:R-:W-:Y:S04]  /*36ea0*/  STL.64 [R1+0x30], R16 ;  /* 0x0000301001007387 */ /* 0x000fe80000100a00 */
[----:B------:R0:W-:Y:S01]  /*36eb0*/  STL.64 [R1+0x2148], R16 ;  /* 0x0021481001007387 */ /* 0x0001e20000100a00 */
[----:B------:R-:W-:-:S03]  /*36ec0*/  IMAD.MOV.U32 R80, RZ, RZ, R18 ;  /* 0x000000ffff507224 */ /* 0x000fc600078e0012 */
[----:B------:R-:W-:Y:S04]  /*36ed0*/  STL.64 [R1+0x38], R14 ;  /* 0x0000380e01007387 */ /* 0x000fe80000100a00 */
[----:B------:R-:W-:Y:S04]  /*36ee0*/  STL [R1+0x2160], R14 ;  /* 0x0021600e01007387 */ /* 0x000fe80000100800 */
[----:B------:R1:W-:Y:S04]  /*36ef0*/  STL [R1+0x2150], R15 ;  /* 0x0021500f01007387 */ /* 0x0003e80000100800 */
[----:B------:R-:W4:Y:S04]  /*36f00*/  LDL.LU R19, [R1+0x80] ;  /* 0x0000800001137983 */ /* 0x000f280000300800 */
[----:B------:R-:W4:Y:S04]  /*36f10*/  LDL.LU R18, [R1+0x714] ;  /* 0x0007140001127983 */ /* 0x000f280000300800 */
[----:B0-----:R-:W4:Y:S04]  /*36f20*/  LDL.LU R17, [R1+0x88] ;  /* 0x0000880001117983 */ /* 0x001f280000300800 */
[----:B------:R-:W4:Y:S04]  /*36f30*/  LDL.LU R16, [R1+0x718] ;  /* 0x0007180001107983 */ /* 0x000f280000300800 */
[----:B-1----:R-:W4:Y:S04]  /*36f40*/  LDL.LU R15, [R1+0x90] ;  /* 0x00009000010f7983 */ /* 0x002f280000300800 */
[----:B------:R-:W4:Y:S01]  /*36f50*/  LDL.LU R14, [R1+0x71c] ;  /* 0x00071c00010e7983 */ /* 0x000f220000300800 */
[----:B------:R-:W-:-:S02]  /*36f60*/  IMAD.MOV.U32 R81, RZ, RZ, R87 ;  /* 0x000000ffff517224 */ /* 0x000fc400078e0057 */
[----:B------:R-:W-:Y:S02]  /*36f70*/  IMAD.MOV.U32 R82, RZ, RZ, R13 ;  /* 0x000000ffff527224 */ /* 0x000fe400078e000d */
[----:B------:R-:W-:Y:S02]  /*36f80*/  IMAD.MOV.U32 R83, RZ, RZ, R88 ;  /* 0x000000ffff537224 */ /* 0x000fe400078e0058 */
[----:B------:R-:W-:Y:S02]  /*36f90*/  IMAD.MOV.U32 R85, RZ, RZ, R89 ;  /* 0x000000ffff557224 */ /* 0x000fe400078e0059 */
[----:B------:R-:W-:Y:S02]  /*36fa0*/  IMAD.MOV.U32 R87, RZ, RZ, R91 ;  /* 0x000000ffff577224 */ /* 0x000fe400078e005b */
[----:B--2---:R-:W-:Y:S02]  /*36fb0*/  IMAD.MOV.U32 R84, RZ, RZ, R3 ;  /* 0x000000ffff547224 */ /* 0x004fe400078e0003 */
[----:B------:R-:W2:Y:S01]  /*36fc0*/  LDL.LU R3, [R1+0x98] ;  /* 0x0000980001037983 */ /* 0x000ea20000300800 */
[----:B---3--:R-:W-:-:S03]  /*36fd0*/  IMAD.MOV.U32 R86, RZ, RZ, R2 ;  /* 0x000000ffff567224 */ /* 0x008fc600078e0002 */
[----:B------:R-:W3:Y:S04]  /*36fe0*/  LDL.LU R2, [R1+0x720] ;  /* 0x0007200001027983 */ /* 0x000ee80000300800 */
[----:B------:R-:W-:Y:S04]  /*36ff0*/  STL [R1+0x2170], R91 ;  /* 0x0021705b01007387 */ /* 0x000fe80000100800 */
[----:B------:R-:W-:Y:S04]  /*37000*/  STL.64 [R1+0x40], R80 ;  /* 0x0000405001007387 */ /* 0x000fe80000100a00 */
[----:B------:R-:W-:Y:S04]  /*37010*/  STL.64 [R1+0x1ef8], R80 ;  /* 0x001ef85001007387 */ /* 0x000fe80000100a00 */
[----:B------:R-:W-:Y:S04]  /*37020*/  STL.64 [R1+0x48], R82 ;  /* 0x0000485201007387 */ /* 0x000fe80000100a00 */
[----:B------:R-:W-:Y:S04]  /*37030*/  STL.64 [R1+0x1f00], R82 ;  /* 0x001f005201007387 */ /* 0x000fe80000100a00 */
[----:B------:R-:W-:Y:S04]  /*37040*/  STL.64 [R1+0x50], R84 ;  /* 0x0000505401007387 */ /* 0x000fe80000100a00 */
[----:B------:R-:W-:Y:S04]  /*37050*/  STL.64 [R1+0x1f08], R84 ;  /* 0x001f085401007387 */ /* 0x000fe80000100a00 */
[----:B------:R-:W-:Y:S04]  /*37060*/  STL.64 [R1+0x58], R86 ;  /* 0x0000585601007387 */ /* 0x000fe80000100a00 */
[----:B------:R-:W-:Y:S01]  /*37070*/  STL.64 [R1+0x1f10], R86 ;  /* 0x001f105601007387 */ /* 0x000fe20000100a00 */
[----:B----4-:R-:W-:-:S03]  /*37080*/  IMAD.MOV.U32 R64, RZ, RZ, R12 ;  /* 0x000000ffff407224 */ /* 0x010fc600078e000c */
[----:B------:R-:W-:Y:S01]  /*37090*/  STL [R1+0x2190], R92 ;  /* 0x0021905c01007387 */ /* 0x000fe20000100800 */
[----:B------:R-:W-:-:S03]  /*370a0*/  IMAD.MOV.U32 R63, RZ, RZ, R11 ;  /* 0x000000ffff3f7224 */ /* 0x000fc600078e000b */
[----:B------:R-:W4:Y:S01]  /*370b0*/  LDL.LU R13, [R1+0xa0] ;  /* 0x0000a000010d7983 */ /* 0x000f220000300800 */
[----:B------:R-:W-:-:S03]  /*370c0*/  IMAD.MOV.U32 R62, RZ, RZ, R10 ;  /* 0x000000ffff3e7224 */ /* 0x000fc600078e000a */
[----:B------:R-:W4:Y:S01]  /*370d0*/  LDL.LU R12, [R1+0x724] ;  /* 0x00072400010c7983 */ /* 0x000f220000300800 */
[----:B------:R-:W-:-:S03]  /*370e0*/  IMAD.MOV.U32 R51, RZ, RZ, R6 ;  /* 0x000000ffff337224 */ /* 0x000fc600078e0006 */
[----:B------:R-:W4:Y:S01]  /*370f0*/  LDL.LU R11, [R1+0xa8] ;  /* 0x0000a800010b7983 */ /* 0x000f220000300800 */
[----:B------:R-:W-:-:S03]  /*37100*/  IMAD.MOV.U32 R50, RZ, RZ, R5 ;  /* 0x000000ffff327224 */ /* 0x000fc600078e0005 */
[----:B------:R-:W4:Y:S04]  /*37110*/  LDL.LU R10, [R1+0x728] ;  /* 0x00072800010a7983 */ /* 0x000f280000300800 */
[----:B------:R-:W4:Y:S04]  /*37120*/  LDL.LU R6, [R1+0xb0] ;  /* 0x0000b00001067983 */ /* 0x000f280000300800 */
[----:B------:R-:W4:Y:S01]  /*37130*/  LDL.LU R5, [R1+0x72c] ;  /* 0x00072c0001057983 */ /* 0x000f220000300800 */
[----:B------:R-:W-:-:S03]  /*37140*/  IMAD.MOV.U32 R49, RZ, RZ, R4 ;  /* 0x000000ffff317224 */ /* 0x000fc600078e0004 */
[----:B------:R-:W4:Y:S01]  /*37150*/  LDL.LU R4, [R1+0xb8] ;  /* 0x0000b80001047983 */ /* 0x000f220000300800 */
[----:B------:R-:W-:-:S03]  /*37160*/  IMAD.MOV.U32 R48, RZ, RZ, R0 ;  /* 0x000000ffff307224 */ /* 0x000fc600078e0000 */
[----:B------:R-:W4:Y:S01]  /*37170*/  LDL.LU R0, [R1+0x730] ;  /* 0x0007300001007983 */ /* 0x000f220000300800 */
[----:B------:R-:W-:-:S05]  /*37180*/  MOV R65, R92 ;  /* 0x0000005c00417202 */ /* 0x000fca0000000f00 */
[----:B------:R-:W-:Y:S04]  /*37190*/  STL.64 [R1+0x60], R64 ;  /* 0x0000604001007387 */ /* 0x000fe80000100a00 */
[----:B------:R-:W-:Y:S04]  /*371a0*/  STL.64 [R1+0x2158], R64 ;  /* 0x0021584001007387 */ /* 0x000fe80000100a00 */
[----:B------:R-:W-:Y:S04]  /*371b0*/  STL.64 [R1+0x68], R62 ;  /* 0x0000683e01007387 */ /* 0x000fe80000100a00 */
[----:B------:R-:W-:Y:S04]  /*371c0*/  STL.64 [R1+0x2168], R62 ;  /* 0x0021683e01007387 */ /* 0x000fe80000100a00 */
[----:B------:R-:W-:Y:S04]  /*371d0*/  STL.64 [R1+0x70], R50 ;  /* 0x0000703201007387 */ /* 0x000fe80000100a00 */
[----:B------:R-:W-:Y:S04]  /*371e0*/  STL.64 [R1+0x2178], R50 ;  /* 0x0021783201007387 */ /* 0x000fe80000100a00 */
[----:B------:R-:W-:Y:S01]  /*371f0*/  STL.64 [R1+0x78], R48 ;  /* 0x0000783001007387 */ /* 0x000fe20000100a00 */
[----:B------:R-:W-:-:S03]  /*37200*/  IMAD.MOV.U32 R35, RZ, RZ, R17 ;  /* 0x000000ffff237224 */ /* 0x000fc600078e0011 */
[----:B------:R-:W-:Y:S01]  /*37210*/  STL.64 [R1+0x2180], R48 ;  /* 0x0021803001007387 */ /* 0x000fe20000100a00 */
[----:B------:R-:W-:-:S03]  /*37220*/  IMAD.MOV.U32 R34, RZ, RZ, R16 ;  /* 0x000000ffff227224 */ /* 0x000fc600078e0010 */
        /* <DEDUP_REMOVED lines=8> */
[----:B--2---:R-:W-:Y:S02]  /*372b0*/  IMAD.MOV.U32 R37, RZ, RZ, R3 ;  /* 0x000000ffff257224 */ /* 0x004fe400078e0003 */
[----:B------:R-:W2:Y:S01]  /*372c0*/  LDL.LU R3, [R1+0xd0] ;  /* 0x0000d00001037983 */ /* 0x000ea20000300800 */
[----:B---3--:R-:W-:-:S03]  /*372d0*/  IMAD.MOV.U32 R36, RZ, RZ, R2 ;  /* 0x000000ffff247224 */ /* 0x008fc600078e0002 */
[----:B------:R-:W2:Y:S04]  /*372e0*/  LDL.LU R2, [R1+0x744] ;  /* 0x0007440001027983 */ /* 0x000ea80000300800 */
[----:B------:R-:W3:Y:S04]  /*372f0*/  LDL.LU R15, [R1+0xd8] ;  /* 0x0000d800010f7983 */ /* 0x000ee80000300800 */
[----:B------:R-:W2:Y:S04]  /*37300*/  LDL.LU R14, [R1+0x748] ;  /* 0x00074800010e7983 */ /* 0x000ea80000300800 */
[----:B------:R-:W-:Y:S04]  /*37310*/  STL.64 [R1+0x80], R46 ;  /* 0x0000802e01007387 */ /* 0x000fe80000100a00 */
[----:B------:R-:W-:Y:S04]  /*37320*/  STL.64 [R1+0x2188], R46 ;  /* 0x0021882e01007387 */ /* 0x000fe80000100a00 */
[----:B------:R-:W-:Y:S04]  /*37330*/  STL.64 [R1+0x88], R34 ;  /* 0x0000882201007387 */ /* 0x000fe80000100a00 */
[----:B------:R-:W-:Y:S04]  /*37340*/  STL.64 [R1+0x2198], R34 ;  /* 0x0021982201007387 */ /* 0x000fe80000100a00 */
[----:B------:R-:W-:Y:S04]  /*37350*/  STL.64 [R1+0x90], R28 ;  /* 0x0000901c01007387 */ /* 0x000fe80000100a00 */
[----:B------:R-:W-:Y:S04]  /*37360*/  STL [R1+0x21b0], R28 ;  /* 0x0021b01c01007387 */ /* 0x000fe80000100800 */
[----:B------:R-:W-:Y:S04]  /*37370*/  STL [R1+0x21a0], R29 ;  /* 0x0021a01d01007387 */ /* 0x000fe80000100800 */
[----:B------:R-:W-:Y:S01]  /*37380*/  STL.64 [R1+0x98], R36 ;  /* 0x0000982401007387 */ /* 0x000fe20000100a00 */
[----:B----4-:R-:W-:-:S03]  /*37390*/  IMAD.MOV.U32 R19, RZ, RZ, R13 ;  /* 0x000000ffff137224 */ /* 0x010fc600078e000d */
        /* <DEDUP_REMOVED lines=9> */
[----:B------:R-:W-:Y:S01]  /*37430*/  IMAD.MOV.U32 R10, RZ, RZ, R5 ;  /* 0x000000ffff0a7224 */ /* 0x000fe200078e0005 */
[----:B------:R-:W4:Y:S04]  /*37440*/  LDL.LU R6, [R1+0xf0] ;  /* 0x0000f00001067983 */ /* 0x000f280000300800 */
[----:B------:R-:W4:Y:S01]  /*37450*/  LDL.LU R5, [R1+0x754] ;  /* 0x0007540001057983 */ /* 0x000f220000300800 */
[----:B------:R-:W-:-:S03]  /*37460*/  IMAD.MOV.U32 R25, RZ, RZ, R4 ;  /* 0x000000ffff197224 */ /* 0x000fc600078e0004 */
[----:B------:R-:W4:Y:S01]  /*37470*/  LDL.LU R4, [R1+0xf8] ;  /* 0x0000f80001047983 */ /* 0x000f220000300800 */
[----:B------:R-:W-:-:S03]  /*37480*/  IMAD.MOV.U32 R24, RZ, RZ, R0 ;  /* 0x000000ffff187224 */ /* 0x000fc600078e0000 */
[----:B------:R-:W4:Y:S04]  /*37490*/  LDL.LU R0, [R1+0x758] ;  /* 0x0007580001007983 */ /* 0x000f280000300800 */
[----:B------:R-:W-:Y:S04]  /*374a0*/  STL.64 [R1+0xa0], R18 ;  /* 0x0000a01201007387 */ /* 0x000fe80000100a00 */
[----:B------:R0:W-:Y:S04]  /*374b0*/  STL.64 [R1+0x21b8], R18 ;  /* 0x0021b81201007387 */ /* 0x0001e80000100a00 */
[----:B------:R-:W-:Y:S04]  /*374c0*/  STL.64 [R1+0xa8], R30 ;  /* 0x0000a81e01007387 */ /* 0x000fe80000100a00 */
[----:B------:R-:W-:Y:S04]  /*374d0*/  STL [R1+0x21d0], R30 ;  /* 0x0021d01e01007387 */ /* 0x000fe80000100800 */
[----:B------:R-:W-:Y:S04]  /*374e0*/  STL [R1+0x21c0], R31 ;  /* 0x0021c01f01007387 */ /* 0x000fe80000100800 */
[----:B------:R-:W-:Y:S04]  /*374f0*/  STL.64 [R1+0xb0], R10 ;  /* 0x0000b00a01007387 */ /* 0x000fe80000100a00 */
[----:B------:R1:W-:Y:S04]  /*37500*/  STL.64 [R1+0x21c8], R10 ;  /* 0x0021c80a01007387 */ /* 0x0003e80000100a00 */
[----:B------:R-:W-:Y:S01]  /*37510*/  STL.64 [R1+0xb8], R24 ;  /* 0x0000b81801007387 */ /* 0x000fe20000100a00 */
[----:B------:R-:W-:-:S03]  /*37520*/  IMAD.MOV.U32 R89, RZ, RZ, R21 ;  /* 0x000000ffff597224 */ /* 0x000fc600078e0015 */
[----:B------:R0:W-:Y:S01]  /*37530*/  STL.64 [R1+0x21d8], R24 ;  /* 0x0021d81801007387 */ /* 0x0001e20000100a00 */
[----:B------:R-:W-:-:S03]  /*37540*/  IMAD.MOV.U32 R88, RZ, RZ, R20 ;  /* 0x000000ffff587224 */ /* 0x000fc600078e0014 */
[----:B------:R-:W4:Y:S01]  /*37550*/  LDL.LU R21, [R1+0x100] ;  /* 0x0001000001157983 */ /* 0x000f220000300800 */
[----:B------:R-:W-:-:S03]  /*37560*/  IMAD.MOV.U32 R77, RZ, RZ, R17 ;  /* 0x000000ffff4d7224 */ /* 0x000fc600078e0011 */
[----:B------:R-:W4:Y:S01]  /*37570*/  LDL.LU R20, [R1+0x75c] ;  /* 0x00075c0001147983 */ /* 0x000f220000300800 */
[----:B------:R-:W-:-:S03]  /*37580*/  IMAD.MOV.U32 R76, RZ, RZ, R16 ;  /* 0x000000ffff4c7224 */ /* 0x000fc600078e0010 */
[----:B0-----:R-:W4:Y:S04]  /*37590*/  LDL.LU R19, [R1+0x108] ;  /* 0x0001080001137983 */ /* 0x001f280000300800 */
[----:B------:R-:W4:Y:S04]  /*375a0*/  LDL.LU R18, [R1+0x760] ;  /* 0x0007600001127983 */ /* 0x000f280000300800 */
[----:B------:R-:W4:Y:S04]  /*375b0*/  LDL.LU R17, [R1+0x110] ;  /* 0x0001100001117983 */ /* 0x000f280000300800 */
[----:B------:R-:W4:Y:S01]  /*375c0*/  LDL.LU R16, [R1+0x764] ;  /* 0x0007640001107983 */ /* 0x000f220000300800 */
[----:B---3--:R-:W-:-:S03]  /*375d0*/  IMAD.MOV.U32 R75, RZ, RZ, R15 ;  /* 0x000000ffff4b7224 */ /* 0x008fc600078e000f */
[----:B------:R-:W3:Y:S01]  /*375e0*/  LDL.LU R15, [R1+0x118] ;  /* 0x00011800010f7983 */ /* 0x000ee20000300800 */
[----:B--2---:R-:W-:-:S03]  /*375f0*/  IMAD.MOV.U32 R74, RZ, RZ, R14 ;  /* 0x000000ffff4a7224 */ /* 0x004fc600078e000e */
[----:B------:R-:W2:Y:S04]  /*37600*/  LDL.LU R14, [R1+0x770] ;  /* 0x00077000010e7983 */ /* 0x000ea80000300800 */
[----:B------:R-:W-:Y:S04]  /*37610*/  STL.64 [R1+0xc0], R88 ;  /* 0x0000c05801007387 */ /* 0x000fe80000100a00 */
[----:B------:R-:W-:Y:S04]  /*37620*/  STL.64 [R1+0x1f18], R88 ;  /* 0x001f185801007387 */ /* 0x000fe80000100a00 */
[----:B------:R-:W-:Y:S04]  /*37630*/  STL.64 [R1+0xc8], R76 ;  /* 0x0000c84c01007387 */ /* 0x000fe80000100a00 */
[----:B------:R-:W-:Y:S04]  /*37640*/  STL.64 [R1+0x1f20], R76 ;  /* 0x001f204c01007387 */ /* 0x000fe80000100a00 */
[----:B------:R-:W-:Y:S04]  /*37650*/  STL.64 [R1+0xd0], R2 ;  /* 0x0000d00201007387 */ /* 0x000fe80000100a00 */
[----:B------:R0:W-:Y:S04]  /*37660*/  STL.64 [R1+0x1f30], R2 ;  /* 0x001f300201007387 */ /* 0x0001e80000100a00 */
[----:B------:R-:W-:Y:S04]  /*37670*/  STL.64 [R1+0xd8], R74 ;  /* 0x0000d84a01007387 */ /* 0x000fe80000100a00 */
[----:B------:R-:W-:Y:S04]  /*37680*/  STL [R1+0x1f48], R74 ;  /* 0x001f484a01007387 */ /* 0x000fe80000100800 */
[----:B------:R-:W-:Y:S04]  /*37690*/  STL [R1+0x1f38], R75 ;  /* 0x001f384b01007387 */ /* 0x000fe80000100800 */
[----:B------:R-:W-:Y:S01]  /*376a0*/  STL.64 [R1+0x1f60], R74 ;  /* 0x001f604a01007387 */ /* 0x000fe20000100a00 */
[----:B----4-:R-:W-:-:S03]  /*376b0*/  IMAD.MOV.U32 R59, RZ, RZ, R13 ;  /* 0x000000ffff3b7224 */ /* 0x010fc600078e000d */
[----:B------:R-:W4:Y:S01]  /*376c0*/  LDL.LU R13, [R1+0x120] ;  /* 0x00012000010d7983 */ /* 0x000f220000300800 */
[----:B------:R-:W-:-:S03]  /*376d0*/  IMAD.MOV.U32 R58, RZ, RZ, R12 ;  /* 0x000000ffff3a7224 */ /* 0x000fc600078e000c */
[----:B------:R-:W4:Y:S01]  /*376e0*/  LDL.LU R12, [R1+0x774] ;  /* 0x00077400010c7983 */ /* 0x000f220000300800 */
[----:B------:R-:W-:-:S03]  /*376f0*/  IMAD.MOV.U32 R55, RZ, RZ, R6 ;  /* 0x000000ffff377224 */ /* 0x000fc600078e0006 */
[----:B-1----:R-:W4:Y:S01]  /*37700*/  LDL.LU R11, [R1+0x128] ;  /* 0x00012800010b7983 */ /* 0x002f220000300800 */
        /* <DEDUP_REMOVED lines=9> */
[----:B------:R-:W-:-:S05]  /*377a0*/  IMAD.MOV.U32 R61, RZ, RZ, R23 ;  /* 0x000000ffff3d7224 */ /* 0x000fca00078e0017 */
        /* <DEDUP_REMOVED lines=9> */
[----:B------:R-:W4:Y:S01]  /*37840*/  LDL.LU R25, [R1+0x140] ;  /* 0x0001400001197983 */ /* 0x000f220000300800 */
[----:B------:R-:W-:-:S03]  /*37850*/  IMAD.MOV.U32 R38, RZ, RZ, R18 ;  /* 0x000000ffff267224 */ /* 0x000fc600078e0012 */
[----:B------:R-:W4:Y:S04]  /*37860*/  LDL.LU R24, [R1+0x784] ;  /* 0x0007840001187983 */ /* 0x000f280000300800 */
[----:B------:R-:W4:Y:S04]  /*37870*/  LDL.LU R19, [R1+0x148] ;  /* 0x0001480001137983 */ /* 0x000f280000300800 */
[----:B------:R-:W4:Y:S01]  /*37880*/  LDL.LU R18, [R1+0x788] ;  /* 0x0007880001127983 */ /* 0x000f220000300800 */
[----:B------:R-:W-:Y:S02]  /*37890*/  IMAD.MOV.U32 R42, RZ, RZ, R20 ;  /* 0x000000ffff2a7224 */ /* 0x000fe400078e0014 */
[----:B------:R-:W-:-:S02]  /*378a0*/  IMAD.MOV.U32 R43, RZ, RZ, R21 ;  /* 0x000000ffff2b7224 */ /* 0x000fc400078e0015 */
[----:B------:R-:W-:Y:S02]  /*378b0*/  IMAD.MOV.U32 R26, RZ, RZ, R16 ;  /* 0x000000ffff1a7224 */ /* 0x000fe400078e0010 */
[----:B------:R-:W-:Y:S02]  /*378c0*/  IMAD.MOV.U32 R27, RZ, RZ, R17 ;  /* 0x000000ffff1b7224 */ /* 0x000fe400078e0011 */
[----:B---3--:R-:W-:Y:S02]  /*378d0*/  IMAD.MOV.U32 R23, RZ, RZ, R15 ;  /* 0x000000ffff177224 */ /* 0x008fe400078e000f */
[----:B------:R-:W3:Y:S01]  /*378e0*/  LDL.LU R15, [R1+0x150] ;  /* 0x00015000010f7983 */ /* 0x000ee20000300800 */
[----:B--2---:R-:W-:-:S03]  /*378f0*/  IMAD.MOV.U32 R22, RZ, RZ, R14 ;  /* 0x000000ffff167224 */ /* 0x004fc600078e000e */
[----:B------:R-:W2:Y:S04]  /*37900*/  LDL.LU R14, [R1+0x78c] ;  /* 0x00078c00010e7983 */ /* 0x000ea80000300800 */
[----:B0-----:R-:W2:Y:S04]  /*37910*/  LDL.LU R3, [R1+0x158] ;  /* 0x0001580001037983 */ /* 0x001ea80000300800 */
[----:B------:R-:W2:Y:S04]  /*37920*/  LDL.LU R2, [R1+0x790] ;  /* 0x0007900001027983 */ /* 0x000ea80000300800 */
[----:B------:R-:W-:Y:S04]  /*37930*/  STL.64 [R1+0x100], R42 ;  /* 0x0001002a01007387 */ /* 0x000fe80000100a00 */
[----:B------:R-:W-:Y:S04]  /*37940*/  STL.64 [R1+0x2200], R42 ;  /* 0x0022002a01007387 */ /* 0x000fe80000100a00 */
[----:B------:R-:W-:Y:S04]  /*37950*/  STL.64 [R1+0x108], R38 ;  /* 0x0001082601007387 */ /* 0x000fe80000100a00 */
[----:B------:R-:W-:Y:S04]  /*37960*/  STL [R1+0x2218], R38 ;  /* 0x0022182601007387 */ /* 0x000fe80000100800 */
[----:B------:R-:W-:Y:S04]  /*37970*/  STL [R1+0x2208], R39 ;  /* 0x0022082701007387 */ /* 0x000fe80000100800 */
[----:B------:R-:W-:Y:S04]  /*37980*/  STL.64 [R1+0x110], R26 ;  /* 0x0001101a01007387 */ /* 0x000fe80000100a00 */
[----:B------:R-:W-:Y:S04]  /*37990*/  STL.64 [R1+0x2210], R26 ;  /* 0x0022101a01007387 */ /* 0x000fe80000100a00 */
[----:B------:R-:W-:Y:S04]  /*379a0*/  STL.64 [R1+0x118], R22 ;  /* 0x0001181601007387 */ /* 0x000fe80000100a00 */
[----:B------:R-:W-:Y:S01]  /*379b0*/  STL.64 [R1+0x2220], R22 ;  /* 0x0022201601007387 */ /* 0x000fe20000100a00 */
[----:B----4-:R-:W-:-:S03]  /*379c0*/  MOV R33, R13 ;  /* 0x0000000d00217202 */ /* 0x010fc60000000f00 */
[----:B------:R-:W4:Y:S01]  /*379d0*/  LDL.LU R13, [R1+0x160] ;  /* 0x00016000010d7983 */ /* 0x000f220000300800 */
[----:B------:R-:W-:-:S03]  /*379e0*/  IMAD.MOV.U32 R32, RZ, RZ, R12 ;  /* 0x000000ffff207224 */ /* 0x000fc600078e000c */
        /* <DEDUP_REMOVED lines=13> */
[----:B------:R-:W-:Y:S04]  /*37ac0*/  STL.64 [R1+0x120], R32 ;  /* 0x0001202001007387 */ /* 0x000fe80000100a00 */
[----:B------:R-:W-:Y:S04]  /*37ad0*/  STL.64 [R1+0x2228], R32 ;  /* 0x0022282001007387 */ /* 0x000fe80000100a00 */
[----:B------:R-:W-:Y:S04]  /*37ae0*/  STL.64 [R1+0x128], R20 ;  /* 0x0001281401007387 */ /* 0x000fe80000100a00 */
[----:B------:R-:W-:Y:S04]  /*37af0*/  STL.64 [R1+0x2230], R20 ;  /* 0x0022301401007387 */ /* 0x000fe80000100a00 */
[----:B------:R-:W-:Y:S04]  /*37b00*/  STL.64 [R1+0x130], R16 ;  /* 0x0001301001007387 */ /* 0x000fe80000100a00 */
[----:B------:R-:W-:Y:S04]  /*37b10*/  STL [R1+0x2280], R16 ;  /* 0x0022801001007387 */ /* 0x000fe80000100800 */
[----:B------:R0:W-:Y:S04]  /*37b20*/  STL [R1+0x2238], R17 ;  /* 0x0022381101007387 */ /* 0x0001e80000100800 */
[----:B------:R-:W-:Y:S04]  /*37b30*/  STL.64 [R1+0x138], R64 ;  /* 0x0001384001007387 */ /* 0x000fe80000100a00 */
[----:B------:R-:W-:Y:S01]  /*37b40*/  STL.64 [R1+0x2240], R64 ;  /* 0x0022404001007387 */ /* 0x000fe20000100a00 */
[----:B------:R-:W-:-:S03]  /*37b50*/  IMAD.MOV.U32 R71, RZ, RZ, R19 ;  /* 0x000000ffff477224 */ /* 0x000fc600078e0013 */
[----:B------:R-:W4:Y:S01]  /*37b60*/  LDL.LU R19, [R1+0x180] ;  /* 0x0001800001137983 */ /* 0x000f220000300800 */
[----:B------:R-:W-:-:S03]  /*37b70*/  IMAD.MOV.U32 R70, RZ, RZ, R18 ;  /* 0x000000ffff467224 */ /* 0x000fc600078e0012 */
[----:B------:R-:W4:Y:S04]  /*37b80*/  LDL.LU R18, [R1+0x9d4] ;  /* 0x0009d40001127983 */ /* 0x000f280000300800 */
[----:B0-----:R-:W4:Y:S04]  /*37b90*/  LDL.LU R17, [R1+0x188] ;  /* 0x0001880001117983 */ /* 0x001f280000300800 */
[----:B------:R-:W4:Y:S01]  /*37ba0*/  LDL.LU R16, [R1+0x9d8] ;  /* 0x0009d80001107983 */ /* 0x000f220000300800 */
[----:B------:R-:W-:Y:S02]  /*37bb0*/  IMAD.MOV.U32 R72, RZ, RZ, R24 ;  /* 0x000000ffff487224 */ /* 0x000fe400078e0018 */
[----:B------:R-:W-:-:S02]  /*37bc0*/  IMAD.MOV.U32 R73, RZ, RZ, R25 ;  /* 0x000000ffff497224 */ /* 0x000fc400078e0019 */
[----:B---3--:R-:W-:Y:S02]  /*37bd0*/  IMAD.MOV.U32 R69, RZ, RZ, R15 ;  /* 0x000000ffff457224 */ /* 0x008fe400078e000f */
[----:B------:R-:W3:Y:S01]  /*37be0*/  LDL.LU R15, [R1+0x190] ;  /* 0x00019000010f7983 */ /* 0x000ee20000300800 */
[----:B--2---:R-:W-:-:S03]  /*37bf0*/  IMAD.MOV.U32 R68, RZ, RZ, R14 ;  /* 0x000000ffff447224 */ /* 0x004fc600078e000e */
[----:B------:R-:W2:Y:S01]  /*37c00*/  LDL.LU R14, [R1+0x9dc] ;  /* 0x0009dc00010e7983 */ /* 0x000ea20000300800 */
[----:B------:R-:W-:-:S03]  /*37c10*/  IMAD.MOV.U32 R67, RZ, RZ, R3 ;  /* 0x000000ffff437224 */ /* 0x000fc600078e0003 */
[----:B------:R-:W2:Y:S01]  /*37c20*/  LDL.LU R3, [R1+0x198] ;  /* 0x0001980001037983 */ /* 0x000ea20000300800 */
[----:B------:R-:W-:-:S03]  /*37c30*/  IMAD.MOV.U32 R66, RZ, RZ, R2 ;  /* 0x000000ffff427224 */ /* 0x000fc600078e0002 */
[----:B------:R-:W2:Y:S04]  /*37c40*/  LDL.LU R2, [R1+0x9e0] ;  /* 0x0009e00001027983 */ /* 0x000ea80000300800 */
        /* <DEDUP_REMOVED lines=56> */
[----:B------:R-:W2:Y:S01]  /*37fd0*/  LDL.LU R21, [R1+0x1e0] ;  /* 0x0001e00001157983 */ /* 0x000ea20000300800 */
[----:B----4-:R-:W-:-:S03]  /*37fe0*/  IMAD.MOV.U32 R19, RZ, RZ, R13 ;  /* 0x000000ffff137224 */ /* 0x010fc600078e000d */
[----:B------:R-:W4:Y:S01]  /*37ff0*/  LDL.LU R20, [R1+0xa04] ;  /* 0x000a040001147983 */ /* 0x000f220000300800 */
[----:B------:R-:W-:-:S03]  /*38000*/  IMAD.MOV.U32 R18, RZ, RZ, R12 ;  /* 0x000000ffff127224 */ /* 0x000fc600078e000c */
[----:B------:R-:W4:Y:S04]  /*38010*/  LDL.LU R13, [R1+0x1e8] ;  /* 0x0001e800010d7983 */ /* 0x000f280000300800 */
        /* <DEDUP_REMOVED lines=12> */
[----:B------:R0:W-:Y:S04]  /*380e0*/  STL.64 [R1+0x22a8], R10 ;  /* 0x0022a80a01007387 */ /* 0x0001e80000100a00 */
[----:B------:R-:W-:Y:S04]  /*380f0*/  STL.64 [R1+0x1b0], R24 ;  /* 0x0001b01801007387 */ /* 0x000fe80000100a00 */
[----:B------:R-:W-:Y:S04]  /*38100*/  STL.64 [R1+0x22b0], R24 ;  /* 0x0022b01801007387 */ /* 0x000fe80000100a00 */
[----:B------:R-:W-:Y:S04]  /*38110*/  STL.64 [R1+0x1b8], R60 ;  /* 0x0001b83c01007387 */ /* 0x000fe80000100a00 */
[----:B------:R-:W-:Y:S01]  /*38120*/  STL.64 [R1+0x22b8], R60 ;  /* 0x0022b83c01007387 */ /* 0x000fe20000100a00 */
[----:B------:R-:W-:-:S02]  /*38130*/  IMAD.MOV.U32 R81, RZ, RZ, R23 ;  /* 0x000000ffff517224 */ /* 0x000fc400078e0017 */
[----:B------:R-:W-:Y:S02]  /*38140*/  IMAD.MOV.U32 R80, RZ, RZ, R22 ;  /* 0x000000ffff507224 */ /* 0x000fe400078e0016 */
[----:B------:R-:W-:Y:S02]  /*38150*/  IMAD.MOV.U32 R83, RZ, RZ, R17 ;  /* 0x000000ffff537224 */ /* 0x000fe400078e0011 */
[----:B------:R-:W-:Y:S02]  /*38160*/  IMAD.MOV.U32 R82, RZ, RZ, R16 ;  /* 0x000000ffff527224 */ /* 0x000fe400078e0010 */
[----:B---3--:R-:W-:Y:S02]  /*38170*/  IMAD.MOV.U32 R85, RZ, RZ, R15 ;  /* 0x000000ffff557224 */ /* 0x008fe400078e000f */
[----:B------:R-:W3:Y:S01]  /*38180*/  LDL.LU R15, [R1+0x200] ;  /* 0x00020000010f7983 */ /* 0x000ee20000300800 */
[----:B--2---:R-:W-:-:S03]  /*38190*/  IMAD.MOV.U32 R84, RZ, RZ, R14 ;  /* 0x000000ffff547224 */ /* 0x004fc600078e000e */
[----:B------:R-:W3:Y:S04]  /*381a0*/  LDL.LU R14, [R1+0xa14] ;  /* 0x000a1400010e7983 */ /* 0x000ee80000300800 */
[----:B------:R-:W2:Y:S04]  /*381b0*/  LDL.LU R17, [R1+0x208] ;  /* 0x0002080001117983 */ /* 0x000ea80000300800 */
[----:B------:R-:W3:Y:S01]  /*381c0*/  LDL.LU R16, [R1+0xa18] ;  /* 0x000a180001107983 */ /* 0x000ee20000300800 */
[----:B------:R-:W-:-:S03]  /*381d0*/  IMAD.MOV.U32 R87, RZ, RZ, R3 ;  /* 0x000000ffff577224 */ /* 0x000fc600078e0003 */
[----:B0-----:R-:W3:Y:S01]  /*381e0*/  LDL.LU R11, [R1+0x210] ;  /* 0x00021000010b7983 */ /* 0x001ee20000300800 */
[----:B------:R-:W-:-:S03]  /*381f0*/  IMAD.MOV.U32 R86, RZ, RZ, R2 ;  /* 0x000000ffff567224 */ /* 0x000fc600078e0002 */
[----:B------:R-:W3:Y:S04]  /*38200*/  LDL.LU R10, [R1+0xa1c] ;  /* 0x000a1c00010a7983 */ /* 0x000ee80000300800 */
[----:B------:R-:W3:Y:S04]  /*38210*/  LDL.LU R3, [R1+0x218] ;  /* 0x0002180001037983 */ /* 0x000ee80000300800 */
[----:B------:R-:W3:Y:S04]  /*38220*/  LDL.LU R2, [R1+0xa20] ;  /* 0x000a200001027983 */ /* 0x000ee80000300800 */
[----:B------:R-:W-:Y:S04]  /*38230*/  STL.64 [R1+0x1c0], R80 ;  /* 0x0001c05001007387 */ /* 0x000fe80000100a00 */
[----:B------:R-:W-:Y:S04]  /*38240*/  STL.64 [R1+0x22c0], R80 ;  /* 0x0022c05001007387 */ /* 0x000fe80000100a00 */
[----:B------:R-:W-:Y:S04]  /*38250*/  STL.64 [R1+0x1c8], R82 ;  /* 0x0001c85201007387 */ /* 0x000fe80000100a00 */
[----:B------:R-:W-:Y:S04]  /*38260*/  STL.64 [R1+0x22c8], R82 ;  /* 0x0022c85201007387 */ /* 0x000fe80000100a00 */
[----:B------:R-:W-:Y:S01]  /*38270*/  STL.64 [R1+0x1d0], R84 ;  /* 0x0001d05401007387 */ /* 0x000fe20000100a00 */
[----:B------:R-:W-:-:S03]  /*38280*/  MOV R59, R21 ;  /* 0x00000015003b7202 */ /* 0x000fc60000000f00 */
[----:B------:R-:W-:Y:S01]  /*38290*/  STL.64 [R1+0x22d0], R84 ;  /* 0x0022d05401007387 */ /* 0x000fe20000100a00 */
[----:B----4-:R-:W-:-:S03]  /*382a0*/  IMAD.MOV.U32 R58, RZ, RZ, R20 ;  /* 0x000000ffff3a7224 */ /* 0x010fc600078e0014 */
[----:B------:R-:W-:Y:S01]  /*382b0*/  STL.64 [R1+0x1d8], R86 ;  /* 0x0001d85601007387 */ /* 0x000fe20000100a00 */
[----:B------:R-:W-:-:S03]  /*382c0*/  IMAD.MOV.U32 R55, RZ, RZ, R13 ;  /* 0x000000ffff377224 */ /* 0x000fc600078e000d */
[----:B------:R-:W-:Y:S01]  /*382d0*/  STL.64 [R1+0x22d8], R86 ;  /* 0x0022d85601007387 */ /* 0x000fe20000100a00 */
[----:B------:R-:W-:-:S03]  /*382e0*/  IMAD.MOV.U32 R54, RZ, RZ, R12 ;  /* 0x000000ffff367224 */ /* 0x000fc600078e000c */
[----:B------:R-:W4:Y:S01]  /*382f0*/  LDL.LU R21, [R1+0x220] ;  /* 0x0002200001157983 */ /* 0x000f220000300800 */
[----:B------:R-:W-:-:S03]  /*38300*/  IMAD.MOV.U32 R13, RZ, RZ, R6 ;  /* 0x000000ffff0d7224 */ /* 0x000fc600078e0006 */
[----:B------:R-:W4:Y:S01]  /*38310*/  LDL.LU R20, [R1+0xa24] ;  /* 0x000a240001147983 */ /* 0x000f220000300800 */
[----:B------:R-:W-:-:S03]  /*38320*/  IMAD.MOV.U32 R12, RZ, RZ, R5 ;  /* 0x000000ffff0c7224 */ /* 0x000fc600078e0005 */
[----:B------:R-:W4:Y:S04]  /*38330*/  LDL.LU R19, [R1+0x228] ;  /* 0x0002280001137983 */ /* 0x000f280000300800 */
[----:B------:R-:W4:Y:S04]  /*38340*/  LDL.LU R18, [R1+0xa28] ;  /* 0x000a280001127983 */ /* 0x000f280000300800 */
[----:B------:R-:W4:Y:S04]  /*38350*/  LDL.LU R6, [R1+0x230] ;  /* 0x0002300001067983 */ /* 0x000f280000300800 */
        /* <DEDUP_REMOVED lines=10> */
[----:B------:R0:W-:Y:S04]  /*38400*/  STL.64 [R1+0x22f0], R12 ;  /* 0x0022f00c01007387 */ /* 0x0001e80000100a00 */
[----:B------:R-:W-:Y:S04]  /*38410*/  STL.64 [R1+0x1f8], R44 ;  /* 0x0001f82c01007387 */ /* 0x000fe80000100a00 */
[----:B------:R-:W-:Y:S01]  /*38420*/  STL.64 [R1+0x22f8], R44 ;  /* 0x0022f82c01007387 */ /* 0x000fe20000100a00 */
[----:B--2---:R-:W-:-:S03]  /*38430*/  IMAD.MOV.U32 R43, RZ, RZ, R17 ;  /* 0x000000ffff2b7224 */ /* 0x004fc600078e0011 */
[----:B------:R-:W2:Y:S01]  /*38440*/  LDL.LU R17, [R1+0x240] ;  /* 0x0002400001117983 */ /* 0x000ea20000300800 */
[----:B---3--:R-:W-:-:S03]  /*38450*/  IMAD.MOV.U32 R42, RZ, RZ, R16 ;  /* 0x000000ffff2a7224 */ /* 0x008fc600078e0010 */
[----:B------:R-:W3:Y:S04]  /*38460*/  LDL.LU R16, [R1+0xa34] ;  /* 0x000a340001107983 */ /* 0x000ee80000300800 */
[----:B0-----:R-:W3:Y:S01]  /*38470*/  LDL.LU R13, [R1+0x248] ;  /* 0x00024800010d7983 */ /* 0x001ee20000300800 */
[----:B------:R-:W-:-:S03]  /*38480*/  IMAD.MOV.U32 R27, RZ, RZ, R11 ;  /* 0x000000ffff1b7224 */ /* 0x000fc600078e000b */
[----:B------:R-:W3:Y:S01]  /*38490*/  LDL.LU R12, [R1+0xa38] ;  /* 0x000a3800010c7983 */ /* 0x000ee20000300800 */
[----:B------:R-:W-:-:S03]  /*384a0*/  IMAD.MOV.U32 R23, RZ, RZ, R3 ;  /* 0x000000ffff177224 */ /* 0x000fc600078e0003 */
[----:B------:R-:W3:Y:S01]  /*384b0*/  LDL.LU R3, [R1+0x250] ;  /* 0x0002500001037983 */ /* 0x000ee20000300800 */
[----:B------:R-:W-:-:S03]  /*384c0*/  IMAD.MOV.U32 R22, RZ, RZ, R2 ;  /* 0x000000ffff167224 */ /* 0x000fc600078e0002 */
[----:B------:R-:W3:Y:S01]  /*384d0*/  LDL.LU R2, [R1+0xa3c] ;  /* 0x000a3c0001027983 */ /* 0x000ee20000300800 */
[----:B------:R-:W-:-:S03]  /*384e0*/  IMAD.MOV.U32 R26, RZ, RZ, R10 ;  /* 0x000000ffff1a7224 */ /* 0x000fc600078e000a */
[----:B------:R-:W3:Y:S04]  /*384f0*/  LDL.LU R11, [R1+0x258] ;  /* 0x00025800010b7983 */ /* 0x000ee80000300800 */
[----:B------:R-:W3:Y:S04]  /*38500*/  LDL.LU R10, [R1+0xa40] ;  /* 0x000a4000010a7983 */ /* 0x000ee80000300800 */
        /* <DEDUP_REMOVED lines=8> */
[----:B------:R0:W-:Y:S01]  /*38590*/  STL.64 [R1+0x2318], R22 ;  /* 0x0023181601007387 */ /* 0x0001e20000100a00 */
[----:B------:R-:W-:Y:S02]  /*385a0*/  IMAD.MOV.U32 R33, RZ, RZ, R19 ;  /* 0x000000ffff217224 */ /* 0x000fe400078e0013 */
[----:B------:R-:W-:Y:S02]  /*385b0*/  IMAD.MOV.U32 R28, RZ, RZ, R20 ;  /* 0x000000ffff1c7224 */ /* 0x000fe400078e0014 */
[----:B------:R-:W-:Y:S01]  /*385c0*/  IMAD.MOV.U32 R32, RZ, RZ, R18 ;  /* 0x000000ffff207224 */ /* 0x000fe200078e0012 */
[----:B0-----:R-:W4:Y:S01]  /*385d0*/  LDL.LU R23, [R1+0x260] ;  /* 0x0002600001177983 */ /* 0x001f220000300800 */
        /* <DEDUP_REMOVED lines=17> */
[----:B------:R-:W-:Y:S04]  /*386f0*/  STL [R1+0x2540], R20 ;  /* 0x0025401401007387 */ /* 0x000fe80000100800 */
[----:B------:R-:W-:Y:S04]  /*38700*/  STL.64 [R1+0x238], R64 ;  /* 0x0002384001007387 */ /* 0x000fe80000100a00 */
[----:B------:R-:W-:Y:S01]  /*38710*/  STL.64 [R1+0x2338], R64 ;  /* 0x0023384001007387 */ /* 0x000fe20000100a00 */
[----:B--2---:R-:W-:-:S03]  /*38720*/  IMAD.MOV.U32 R89, RZ, RZ, R17 ;  /* 0x000000ffff597224 */ /* 0x004fc600078e0011 */
[----:B------:R-:W2:Y:S01]  /*38730*/  LDL.LU R17, [R1+0x280] ;  /* 0x0002800001117983 */ /* 0x000ea20000300800 */
[----:B---3--:R-:W-:-:S03]  /*38740*/  IMAD.MOV.U32 R88, RZ, RZ, R16 ;  /* 0x000000ffff587224 */ /* 0x008fc600078e0010 */
[----:B------:R-:W3:Y:S01]  /*38750*/  LDL.LU R16, [R1+0xa54] ;  /* 0x000a540001107983 */ /* 0x000ee20000300800 */
[----:B------:R-:W-:-:S03]  /*38760*/  IMAD.MOV.U32 R77, RZ, RZ, R13 ;  /* 0x000000ffff4d7224 */ /* 0x000fc600078e000d */
[----:B------:R-:W3:Y:S01]  /*38770*/  LDL.LU R15, [R1+0x288] ;  /* 0x00028800010f7983 */ /* 0x000ee20000300800 */
[----:B------:R-:W-:-:S03]  /*38780*/  IMAD.MOV.U32 R76, RZ, RZ, R12 ;  /* 0x000000ffff4c7224 */ /* 0x000fc600078e000c */
[----:B------:R-:W3:Y:S04]  /*38790*/  LDL.LU R14, [R1+0x12b4] ;  /* 0x0012b400010e7983 */ /* 0x000ee80000300800 */
[----:B------:R-:W3:Y:S04]  /*387a0*/  LDL.LU R13, [R1+0x290] ;  /* 0x00029000010d7983 */ /* 0x000ee80000300800 */
[----:B------:R-:W3:Y:S01]  /*387b0*/  LDL.LU R12, [R1+0x12b8] ;  /* 0x0012b800010c7983 */ /* 0x000ee20000300800 */
[----:B------:R-:W-:-:S03]  /*387c0*/  IMAD.MOV.U32 R73, RZ, RZ, R11 ;  /* 0x000000ffff497224 */ /* 0x000fc600078e000b */
[----:B------:R-:W3:Y:S01]  /*387d0*/  LDL.LU R11, [R1+0x298] ;  /* 0x00029800010b7983 */ /* 0x000ee20000300800 */
[----:B------:R-:W-:-:S03]  /*387e0*/  IMAD.MOV.U32 R72, RZ, RZ, R10 ;  /* 0x000000ffff487224 */ /* 0x000fc600078e000a */
[----:B------:R-:W3:Y:S04]  /*387f0*/  LDL.LU R10, [R1+0x12bc] ;  /* 0x0012bc00010a7983 */ /* 0x000ee80000300800 */
        /* <DEDUP_REMOVED lines=19> */
[----:B0-----:R-:W4:Y:S04]  /*38930*/  LDL.LU R3, [R1+0x12c8] ;  /* 0x0012c80001037983 */ /* 0x001f280000300800 */
[----:B------:R-:W4:Y:S04]  /*38940*/  LDL.LU R2, [R1+0x2b8] ;  /* 0x0002b80001027983 */ /* 0x000f280000300800 */
        /* <DEDUP_REMOVED lines=18> */
[----:B------:R-:W3:Y:S01]  /*38a70*/  LDL.LU R14, [R1+0x12d4] ;  /* 0x0012d400010e7983 */ /* 0x000ee20000300800 */
[----:B------:R-:W-:Y:S02]  /*38a80*/  IMAD.MOV.U32 R39, RZ, RZ, R13 ;  /* 0x000000ffff277224 */ /* 0x000fe400078e000d */
[----:B------:R-:W-:Y:S02]  /*38a90*/  IMAD.MOV.U32 R38, RZ, RZ, R12 ;  /* 0x000000ffff267224 */ /* 0x000fe400078e000c */
[----:B------:R-:W-:Y:S02]  /*38aa0*/  IMAD.MOV.U32 R49, RZ, RZ, R11 ;  /* 0x000000ffff317224 */ /* 0x000fe400078e000b */
[----:B------:R-:W3:Y:S01]  /*38ab0*/  LDL.LU R11, [R1+0x2d0] ;  /* 0x0002d000010b7983 */ /* 0x000ee20000300800 */
        /* <DEDUP_REMOVED lines=12> */
[----:B------:R-:W3:Y:S04]  /*38b80*/  LDL.LU R21, [R1+0x2e0] ;  /* 0x0002e00001157983 */ /* 0x000ee80000300800 */
[----:B------:R-:W3:Y:S01]  /*38b90*/  LDL.LU R20, [R1+0x12e0] ;  /* 0x0012e00001147983 */ /* 0x000ee20000300800 */
[----:B----4-:R-:W-:Y:S01]  /*38ba0*/  IMAD.MOV.U32 R47, RZ, RZ, R19 ;  /* 0x000000ffff2f7224 */ /* 0x010fe200078e0013 */
[----:B------:R-:W-:-:S02]  /*38bb0*/  MOV R35, R6 ;  /* 0x0000000600237202 */ /* 0x000fc40000000f00 */
[----:B------:R-:W4:Y:S01]  /*38bc0*/  LDL.LU R6, [R1+0x2e8] ;  /* 0x0002e80001067983 */ /* 0x000f220000300800 */
[----:B------:R-:W-:-:S03]  /*38bd0*/  IMAD.MOV.U32 R34, RZ, RZ, R5 ;  /* 0x000000ffff227224 */ /* 0x000fc600078e0005 */
[----:B------:R-:W4:Y:S01]  /*38be0*/  LDL.LU R5, [R1+0x12e4] ;  /* 0x0012e40001057983 */ /* 0x000f220000300800 */
[----:B------:R-:W-:-:S03]  /*38bf0*/  IMAD.MOV.U32 R37, RZ, RZ, R4 ;  /* 0x000000ffff257224 */ /* 0x000fc600078e0004 */
[----:B------:R-:W4:Y:S01]  /*38c00*/  LDL.LU R4, [R1+0x2f0] ;  /* 0x0002f00001047983 */ /* 0x000f220000300800 */
[----:B------:R-:W-:-:S03]  /*38c10*/  IMAD.MOV.U32 R36, RZ, RZ, R3 ;  /* 0x000000ffff247224 */ /* 0x000fc600078e0003 */
[----:B------:R-:W4:Y:S01]  /*38c20*/  LDL.LU R3, [R1+0x12e8] ;  /* 0x0012e80001037983 */ /* 0x000f220000300800 */
[----:B------:R-:W-:Y:S02]  /*38c30*/  IMAD.MOV.U32 R46, RZ, RZ, R18 ;  /* 0x000000ffff2e7224 */ /* 0x000fe400078e0012 */
[----:B------:R-:W-:Y:S02]  /*38c40*/  IMAD.MOV.U32 R19, RZ, RZ, R2 ;  /* 0x000000ffff137224 */ /* 0x000fe400078e0002 */
        /* <DEDUP_REMOVED lines=10> */
[----:B------:R0:W-:Y:S04]  /*38cf0*/  STL.64 [R1+0x23b8], R18 ;  /* 0x0023b81201007387 */ /* 0x0001e80000100a00 */
[----:B0-----:R-:W4:Y:S04]  /*38d00*/  LDL.LU R19, [R1+0x300] ;  /* 0x0003000001137983 */ /* 0x001f280000300800 */
[----:B------:R-:W4:Y:S01]  /*38d10*/  LDL.LU R18, [R1+0x12f0] ;  /* 0x0012f00001127983 */ /* 0x000f220000300800 */
        /* <DEDUP_REMOVED lines=19> */
[----:B------:R-:W-:Y:S04]  /*38e50*/  STL.64 [R1+0x23d8], R24 ;  /* 0x0023d81801007387 */ /* 0x000fe80000100a00 */
[----:B0-----:R-:W3:Y:S04]  /*38e60*/  LDL.LU R11, [R1+0x320] ;  /* 0x00032000010b7983 */ /* 0x001ee80000300800 */
[----:B------:R-:W3:Y:S01]  /*38e70*/  LDL.LU R10, [R1+0x1300] ;  /* 0x00130000010a7983 */ /* 0x000ee20000300800 */
        /* <DEDUP_REMOVED lines=30> */
[----:B--2---:R-:W-:-:S03]  /*39060*/  IMAD.MOV.U32 R59, RZ, RZ, R17 ;  /* 0x000000ffff3b7224 */ /* 0x004fc600078e0011 */
[----:B------:R-:W2:Y:S01]  /*39070*/  LDL.LU R17, [R1+0x358] ;  /* 0x0003580001117983 */ /* 0x000ea20000300800 */
[----:B---3--:R-:W-:-:S03]  /*39080*/  IMAD.MOV.U32 R58, RZ, RZ, R16 ;  /* 0x000000ffff3a7224 */ /* 0x008fc600078e0010 */
[----:B------:R-:W3:Y:S01]  /*39090*/  LDL.LU R16, [R1+0x131c] ;  /* 0x00131c0001107983 */ /* 0x000ee20000300800 */
[----:B------:R-:W-:-:S03]  /*390a0*/  IMAD.MOV.U32 R55, RZ, RZ, R15 ;  /* 0x000000ffff377224 */ /* 0x000fc600078e000f */
[----:B------:R-:W-:Y:S01]  /*390b0*/  STL.64 [R1+0x300], R86 ;  /* 0x0003005601007387 */ /* 0x000fe20000100a00 */
[----:B------:R-:W-:-:S03]  /*390c0*/  IMAD.MOV.U32 R54, RZ, RZ, R14 ;  /* 0x000000ffff367224 */ /* 0x000fc600078e000e */
        /* <DEDUP_REMOVED lines=8> */
[----:B------:R-:W3:Y:S01]  /*39150*/  LDL.LU R11, [R1+0x360] ;  /* 0x00036000010b7983 */ /* 0x000ee20000300800 */
[----:B------:R-:W-:-:S03]  /*39160*/  IMAD.MOV.U32 R44, RZ, RZ, R10 ;  /* 0x000000ffff2c7224 */ /* 0x000fc600078e000a */
[----:B------:R-:W3:Y:S01]  /*39170*/  LDL.LU R10, [R1+0x1320] ;  /* 0x00132000010a7983 */ /* 0x000ee20000300800 */
[----:B----4-:R-:W-:-:S03]  /*39180*/  IMAD.MOV.U32 R15, RZ, RZ, R6 ;  /* 0x000000ffff0f7224 */ /* 0x010fc600078e0006 */
[----:B------:R-:W4:Y:S01]  /*39190*/  LDL.LU R6, [R1+0x368] ;  /* 0x0003680001067983 */ /* 0x000f220000300800 */
[----:B------:R-:W-:-:S03]  /*391a0*/  IMAD.MOV.U32 R14, RZ, RZ, R5 ;  /* 0x000000ffff0e7224 */ /* 0x000fc600078e0005 */
[----:B------:R-:W4:Y:S01]  /*391b0*/  LDL.LU R5, [R1+0x1324] ;  /* 0x0013240001057983 */ /* 0x000f220000300800 */
[----:B------:R-:W-:Y:S02]  /*391c0*/  IMAD.MOV.U32 R43, RZ, RZ, R4 ;  /* 0x000000ffff2b7224 */ /* 0x000fe400078e0004 */
[----:B------:R-:W-:Y:S02]  /*391d0*/  IMAD.MOV.U32 R42, RZ, RZ, R3 ;  /* 0x000000ffff2a7224 */ /* 0x000fe400078e0003 */
[----:B------:R-:W4:Y:S01]  /*391e0*/  LDL.LU R3, [R1+0x370] ;  /* 0x0003700001037983 */ /* 0x000f220000300800 */
[----:B------:R-:W-:-:S03]  /*391f0*/  IMAD.MOV.U32 R27, RZ, RZ, R2 ;  /* 0x000000ffff1b7224 */ /* 0x000fc600078e0002 */
[----:B------:R-:W4:Y:S01]  /*39200*/  LDL.LU R2, [R1+0x1328] ;  /* 0x0013280001027983 */ /* 0x000f220000300800 */
[----:B------:R-:W-:-:S03]  /*39210*/  IMAD.MOV.U32 R26, RZ, RZ, R0 ;  /* 0x000000ffff1a7224 */ /* 0x000fc600078e0000 */
[----:B------:R-:W4:Y:S04]  /*39220*/  LDL.LU R4, [R1+0x378] ;  /* 0x0003780001047983 */ /* 0x000f280000300800 */
        /* <DEDUP_REMOVED lines=17> */
[----:B--2---:R-:W-:-:S03]  /*39340*/  IMAD.MOV.U32 R65, RZ, RZ, R17 ;  /* 0x000000ffff417224 */ /* 0x004fc600078e0011 */
[----:B------:R-:W2:Y:S01]  /*39350*/  LDL.LU R17, [R1+0x390] ;  /* 0x0003900001117983 */ /* 0x000ea20000300800 */
[----:B---3--:R-:W-:-:S03]  /*39360*/  IMAD.MOV.U32 R64, RZ, RZ, R16 ;  /* 0x000000ffff407224 */ /* 0x008fc600078e0010 */
[----:B------:R-:W3:Y:S04]  /*39370*/  LDL.LU R16, [R1+0x1338] ;  /* 0x0013380001107983 */ /* 0x000ee80000300800 */
[----:B0-----:R-:W3:Y:S04]  /*39380*/  LDL.LU R15, [R1+0x398] ;  /* 0x00039800010f7983 */ /* 0x001ee80000300800 */
        /* <DEDUP_REMOVED lines=31> */
[----:B------:R-:W-:-:S03]  /*39580*/  IMAD.MOV.U32 R67, RZ, RZ, R19 ;  /* 0x000000ffff437224 */ /* 0x000fc600078e0013 */
[----:B------:R-:W4:Y:S01]  /*39590*/  LDL.LU R19, [R1+0x3c0] ;  /* 0x0003c00001137983 */ /* 0x000f220000300800 */
[----:B------:R-:W-:-:S03]  /*395a0*/  IMAD.MOV.U32 R66, RZ, RZ, R18 ;  /* 0x000000ffff427224 */ /* 0x000fc600078e0012 */
[----:B------:R-:W4:Y:S01]  /*395b0*/  LDL.LU R18, [R1+0x1350] ;  /* 0x0013500001127983 */ /* 0x000f220000300800 */
[----:B------:R-:W-:Y:S01]  /*395c0*/  IMAD.MOV.U32 R68, RZ, RZ, R20 ;  /* 0x000000ffff447224 */ /* 0x000fe200078e0014 */
[----:B------:R-:W-:Y:S01]  /*395d0*/  MOV R69, R21 ;  /* 0x0000001500457202 */ /* 0x000fe20000000f00 */
[----:B--2---:R-:W-:Y:S02]  /*395e0*/  IMAD.MOV.U32 R57, RZ, RZ, R17 ;  /* 0x000000ffff397224 */ /* 0x004fe400078e0011 */
[----:B------:R-:W2:Y:S01]  /*395f0*/  LDL.LU R17, [R1+0x3c8] ;  /* 0x0003c80001117983 */ /* 0x000ea20000300800 */
[----:B---3--:R-:W-:-:S03]  /*39600*/  IMAD.MOV.U32 R56, RZ, RZ, R16 ;  /* 0x000000ffff387224 */ /* 0x008fc600078e0010 */
[----:B------:R-:W3:Y:S01]  /*39610*/  LDL.LU R16, [R1+0x1354] ;  /* 0x0013540001107983 */ /* 0x000ee20000300800 */
[----:B------:R-:W-:-:S03]  /*39620*/  IMAD.MOV.U32 R53, RZ, RZ, R15 ;  /* 0x000000ffff357224 */ /* 0x000fc600078e000f */
[----:B------:R-:W3:Y:S01]  /*39630*/  LDL.LU R15, [R1+0x3d0] ;  /* 0x0003d000010f7983 */ /* 0x000ee20000300800 */
[----:B------:R-:W-:-:S03]  /*39640*/  IMAD.MOV.U32 R52, RZ, RZ, R14 ;  /* 0x000000ffff347224 */ /* 0x000fc600078e000e */
        /* <DEDUP_REMOVED lines=37> */
[----:B------:R-:W-:-:S02]  /*398a0*/  IMAD.MOV.U32 R47, RZ, RZ, R19 ;  /* 0x000000ffff2f7224 */ /* 0x000fc400078e0013 */
[----:B------:R-:W-:Y:S02]  /*398b0*/  IMAD.MOV.U32 R46, RZ, RZ, R18 ;  /* 0x000000ffff2e7224 */ /* 0x000fe400078e0012 */
[----:B--2---:R-:W-:Y:S02]  /*398c0*/  IMAD.MOV.U32 R35, RZ, RZ, R17 ;  /* 0x000000ffff237224 */ /* 0x004fe400078e0011 */
        /* <DEDUP_REMOVED lines=18> */
[----:B------:R0:W-:Y:S01]  /*399f0*/  STL.64 [R1+0x24d8], R18 ;  /* 0x0024d81201007387 */ /* 0x0001e20000100a00 */
[----:B------:R-:W-:-:S02]  /*39a00*/  IMAD.MOV.U32 R71, RZ, RZ, R13 ;  /* 0x000000ffff477224 */ /* 0x000fc400078e000d */
[----:B------:R-:W-:Y:S01]  /*39a10*/  IMAD.MOV.U32 R70, RZ, RZ, R12 ;  /* 0x000000ffff467224 */ /* 0x000fe200078e000c */
[----:B0-----:R-:W3:Y:S04]  /*39a20*/  LDL.LU R19, [R1+0x420] ;  /* 0x0004200001137983 */ /* 0x001ee80000300800 */
        /* <DEDUP_REMOVED lines=46> */
[----:B------:R-:W3:Y:S04]  /*39d10*/  LDL.LU R22, [R1+0x13a0] ;  /* 0x0013a00001167983 */ /* 0x000ee80000300800 */
[----:B------:R-:W3:Y:S04]  /*39d20*/  LDL.LU R21, [R1+0x468] ;  /* 0x0004680001157983 */ /* 0x000ee80000300800 */
[----:B------:R-:W3:Y:S01]  /*39d30*/  LDL.LU R20, [R1+0x13a4] ;  /* 0x0013a40001147983 */ /* 0x000ee20000300800 */
[----:B------:R-:W-:-:S02]  /*39d40*/  IMAD.MOV.U32 R59, RZ, RZ, R13 ;  /* 0x000000ffff3b7224 */ /* 0x000fc400078e000d */
[----:B----4-:R-:W-:Y:S02]  /*39d50*/  IMAD.MOV.U32 R55, RZ, RZ, R6 ;  /* 0x000000ffff377224 */ /* 0x010fe400078e0006 */
[----:B------:R-:W4:Y:S01]  /*39d60*/  LDL.LU R6, [R1+0x470] ;  /* 0x0004700001067983 */ /* 0x000f220000300800 */
[----:B------:R-:W-:-:S03]  /*39d70*/  IMAD.MOV.U32 R54, RZ, RZ, R5 ;  /* 0x000000ffff367224 */ /* 0x000fc600078e0005 */
[----:B------:R-:W4:Y:S01]  /*39d80*/  LDL.LU R5, [R1+0x13a8] ;  /* 0x0013a80001057983 */ /* 0x000f220000300800 */
[----:B------:R-:W-:Y:S01]  /*39d90*/  IMAD.MOV.U32 R58, RZ, RZ, R12 ;  /* 0x000000ffff3a7224 */ /* 0x000fe200078e000c */
[----:B------:R-:W-:Y:S02]  /*39da0*/  MOV R13, R4 ;  /* 0x00000004000d7202 */ /* 0x000fe40000000f00 */
        /* <DEDUP_REMOVED lines=13> */
[----:B------:R-:W4:Y:S04]  /*39e80*/  LDL.LU R19, [R1+0x480] ;  /* 0x0004800001137983 */ /* 0x000f280000300800 */
[----:B------:R-:W4:Y:S01]  /*39e90*/  LDL.LU R18, [R1+0x13b0] ;  /* 0x0013b00001127983 */ /* 0x000f220000300800 */
[----:B--2---:R-:W-:-:S03]  /*39ea0*/  IMAD.MOV.U32 R45, RZ, RZ, R17 ;  /* 0x000000ffff2d7224 */ /* 0x004fc600078e0011 */
[----:B------:R-:W2:Y:S01]  /*39eb0*/  LDL.LU R17, [R1+0x488] ;  /* 0x0004880001117983 */ /* 0x000ea20000300800 */
[----:B---3--:R-:W-:-:S03]  /*39ec0*/  IMAD.MOV.U32 R44, RZ, RZ, R16 ;  /* 0x000000ffff2c7224 */ /* 0x008fc600078e0010 */
        /* <DEDUP_REMOVED lines=18> */
[----:B------:R-:W3:Y:S01]  /*39ff0*/  LDL.LU R21, [R1+0x4a0] ;  /* 0x0004a00001157983 */ /* 0x000ee20000300800 */
[----:B------:R-:W-:-:S03]  /*3a000*/  IMAD.MOV.U32 R28, RZ, RZ, R20 ;  /* 0x000000ffff1c7224 */ /* 0x000fc600078e0014 */
[----:B------:R-:W3:Y:S04]  /*3a010*/  LDL.LU R20, [R1+0x13c0] ;  /* 0x0013c00001147983 */ /* 0x000ee80000300800 */
        /* <DEDUP_REMOVED lines=26> */
[----:B-1----:R-:W3:Y:S04]  /*3a1c0*/  LDL.LU R15, [R1+0x4d0] ;  /* 0x0004d000010f7983 */ /* 0x002ee80000300800 */
[----:B------:R-:W3:Y:S01]  /*3a1d0*/  LDL.LU R14, [R1+0x13d8] ;  /* 0x0013d800010e7983 */ /* 0x000ee20000300800 */
[----:B------:R-:W-:-:S03]  /*3a1e0*/  IMAD.MOV.U32 R73, RZ, RZ, R11 ;  /* 0x000000ffff497224 */ /* 0x000fc600078e000b */
[----:B------:R-:W3:Y:S01]  /*3a1f0*/  LDL.LU R11, [R1+0x4d8] ;  /* 0x0004d800010b7983 */ /* 0x000ee20000300800 */
[----:B------:R-:W-:-:S03]  /*3a200*/  IMAD.MOV.U32 R72, RZ, RZ, R10 ;  /* 0x000000ffff487224 */ /* 0x000fc600078e000a */
[----:B------:R-:W3:Y:S04]  /*3a210*/  LDL.LU R10, [R1+0x13dc] ;  /* 0x0013dc00010a7983 */ /* 0x000ee80000300800 */
[----:B------:R-:W-:Y:S04]  /*3a220*/  STL.64 [R1+0x480], R88 ;  /* 0x0004805801007387 */ /* 0x000fe80000100a00 */
[----:B------:R-:W-:Y:S04]  /*3a230*/  STL [R1+0x25b0], R88 ;  /* 0x0025b05801007387 */ /* 0x000fe80000100800 */
[----:B------:R-:W-:Y:S04]  /*3a240*/  STL [R1+0x25a0], R89 ;  /* 0x0025a05901007387 */ /* 0x000fe80000100800 */
[----:B------:R-:W-:Y:S04]  /*3a250*/  STL.64 [R1+0x488], R76 ;  /* 0x0004884c01007387 */ /* 0x000fe80000100a00 */
[----:B------:R-:W-:Y:S04]  /*3a260*/  STL.64 [R1+0x25a8], R76 ;  /* 0x0025a84c01007387 */ /* 0x000fe80000100a00 */
[----:B------:R-:W-:Y:S04]  /*3a270*/  STL.64 [R1+0x490], R2 ;  /* 0x0004900201007387 */ /* 0x000fe80000100a00 */
[----:B------:R0:W-:Y:S04]  /*3a280*/  STL.64 [R1+0x25b8], R2 ;  /* 0x0025b80201007387 */ /* 0x0001e80000100a00 */
[----:B------:R-:W-:Y:S01]  /*3a290*/  STL.64 [R1+0x498], R72 ;  /* 0x0004984801007387 */ /* 0x000fe20000100a00 */
[----:B------:R-:W-:-:S03]  /*3a2a0*/  IMAD.MOV.U32 R69, RZ, RZ, R21 ;  /* 0x000000ffff457224 */ /* 0x000fc600078e0015 */
[----:B------:R-:W-:Y:S01]  /*3a2b0*/  STL [R1+0x25c0], R73 ;  /* 0x0025c04901007387 */ /* 0x000fe20000100800 */
[----:B------:R-:W-:-:S03]  /*3a2c0*/  IMAD.MOV.U32 R68, RZ, RZ, R20 ;  /* 0x000000ffff447224 */ /* 0x000fc600078e0014 */
[----:B------:R-:W-:Y:S01]  /*3a2d0*/  STL [R1+0x2618], R72 ;  /* 0x0026184801007387 */ /* 0x000fe20000100800 */
[----:B------:R-:W-:-:S03]  /*3a2e0*/  IMAD.MOV.U32 R67, RZ, RZ, R13 ;  /* 0x000000ffff437224 */ /* 0x000fc600078e000d */
[----:B------:R-:W3:Y:S01]  /*3a2f0*/  LDL.LU R21, [R1+0x4e0] ;  /* 0x0004e00001157983 */ /* 0x000ee20000300800 */
[----:B------:R-:W-:-:S03]  /*3a300*/  IMAD.MOV.U32 R66, RZ, RZ, R12 ;  /* 0x000000ffff427224 */ /* 0x000fc600078e000c */
[----:B------:R-:W3:Y:S01]  /*3a310*/  LDL.LU R20, [R1+0x13e0] ;  /* 0x0013e00001147983 */ /* 0x000ee20000300800 */
[----:B----4-:R-:W-:-:S03]  /*3a320*/  IMAD.MOV.U32 R57, RZ, RZ, R6 ;  /* 0x000000ffff397224 */ /* 0x010fc600078e0006 */
        /* <DEDUP_REMOVED lines=21> */
[----:B--2---:R-:W-:Y:S02]  /*3a480*/  IMAD.MOV.U32 R51, RZ, RZ, R17 ;  /* 0x000000ffff337224 */ /* 0x004fe400078e0011 */
[----:B---3--:R-:W-:Y:S02]  /*3a490*/  IMAD.MOV.U32 R50, RZ, RZ, R16 ;  /* 0x000000ffff327224 */ /* 0x008fe400078e0010 */
[----:B------:R-:W-:Y:S02]  /*3a4a0*/  IMAD.MOV.U32 R39, RZ, RZ, R15 ;  /* 0x000000ffff277224 */ /* 0x000fe400078e000f */
[----:B------:R-:W2:Y:S01]  /*3a4b0*/  LDL.LU R15, [R1+0x508] ;  /* 0x00050800010f7983 */ /* 0x000ea20000300800 */
[----:B------:R-:W-:-:S03]  /*3a4c0*/  IMAD.MOV.U32 R38, RZ, RZ, R14 ;  /* 0x000000ffff267224 */ /* 0x000fc600078e000e */
        /* <DEDUP_REMOVED lines=15> */
[----:B----4-:R-:W-:-:S02]  /*3a5c0*/  IMAD.MOV.U32 R47, RZ, RZ, R13 ;  /* 0x000000ffff2f7224 */ /* 0x010fc400078e000d */
[----:B------:R-:W-:Y:S02]  /*3a5d0*/  IMAD.MOV.U32 R35, RZ, RZ, R6 ;  /* 0x000000ffff237224 */ /* 0x000fe400078e0006 */
[----:B------:R-:W4:Y:S01]  /*3a5e0*/  LDL.LU R6, [R1+0x520] ;  /* 0x0005200001067983 */ /* 0x000f220000300800 */
[----:B------:R-:W-:-:S03]  /*3a5f0*/  IMAD.MOV.U32 R34, RZ, RZ, R5 ;  /* 0x000000ffff227224 */ /* 0x000fc600078e0005 */
[----:B------:R-:W4:Y:S01]  /*3a600*/  LDL.LU R5, [R1+0x1400] ;  /* 0x0014000001057983 */ /* 0x000f220000300800 */
[----:B------:R-:W-:-:S03]  /*3a610*/  IMAD.MOV.U32 R46, RZ, RZ, R12 ;  /* 0x000000ffff2e7224 */ /* 0x000fc600078e000c */
[----:B0-----:R-:W4:Y:S04]  /*3a620*/  LDL.LU R17, [R1+0x528] ;  /* 0x0005280001117983 */ /* 0x001f280000300800 */
[----:B------:R-:W4:Y:S01]  /*3a630*/  LDL.LU R16, [R1+0x1404] ;  /* 0x0014040001107983 */ /* 0x000f220000300800 */
[----:B------:R-:W-:-:S03]  /*3a640*/  IMAD.MOV.U32 R37, RZ, RZ, R4 ;  /* 0x000000ffff257224 */ /* 0x000fc600078e0004 */
[----:B------:R-:W4:Y:S01]  /*3a650*/  LDL.LU R13, [R1+0x530] ;  /* 0x00053000010d7983 */ /* 0x000f220000300800 */
[----:B------:R-:W-:-:S03]  /*3a660*/  IMAD.MOV.U32 R36, RZ, RZ, R0 ;  /* 0x000000ffff247224 */ /* 0x000fc600078e0000 */
[----:B------:R-:W4:Y:S04]  /*3a670*/  LDL.LU R12, [R1+0x1408] ;  /* 0x00140800010c7983 */ /* 0x000f280000300800 */
        /* <DEDUP_REMOVED lines=14> */
[----:B--2---:R-:W-:-:S03]  /*3a760*/  IMAD.MOV.U32 R71, RZ, RZ, R15 ;  /* 0x000000ffff477224 */ /* 0x004fc600078e000f */
[----:B------:R-:W2:Y:S01]  /*3a770*/  LDL.LU R15, [R1+0x548] ;  /* 0x00054800010f7983 */ /* 0x000ea20000300800 */
[----:B---3--:R-:W-:-:S03]  /*3a780*/  IMAD.MOV.U32 R70, RZ, RZ, R14 ;  /* 0x000000ffff467224 */ /* 0x008fc600078e000e */
[----:B------:R-:W3:Y:S01]  /*3a790*/  LDL.LU R14, [R1+0x1414] ;  /* 0x00141400010e7983 */ /* 0x000ee20000300800 */
[----:B------:R-:W-:Y:S01]  /*3a7a0*/  MOV R75, R11 ;  /* 0x0000000b004b7202 */ /* 0x000fe20000000f00 */
[----:B------:R-:W-:Y:S02]  /*3a7b0*/  IMAD.MOV.U32 R74, RZ, RZ, R10 ;  /* 0x000000ffff4a7224 */ /* 0x000fe400078e000a */
[----:B------:R-:W-:Y:S02]  /*3a7c0*/  IMAD.MOV.U32 R11, RZ, RZ, R3 ;  /* 0x000000ffff0b7224 */ /* 0x000fe400078e0003 */
[----:B------:R-:W3:Y:S01]  /*3a7d0*/  LDL.LU R3, [R1+0x550] ;  /* 0x0005500001037983 */ /* 0x000ee20000300800 */
[----:B------:R-:W-:-:S03]  /*3a7e0*/  IMAD.MOV.U32 R10, RZ, RZ, R2 ;  /* 0x000000ffff0a7224 */ /* 0x000fc600078e0002 */
[----:B------:R-:W3:Y:S04]  /*3a7f0*/  LDL.LU R2, [R1+0x1418] ;  /* 0x0014180001027983 */ /* 0x000ee80000300800 */
[----:B------:R-:W-:Y:S04]  /*3a800*/  STL.64 [R1+0x500], R18 ;  /* 0x0005001201007387 */ /* 0x000fe80000100a00 */
[----:B------:R-:W-:Y:S04]  /*3a810*/  STL [R1+0x2648], R18 ;  /* 0x0026481201007387 */ /* 0x000fe80000100800 */
[----:B------:R0:W-:Y:S04]  /*3a820*/  STL [R1+0x2638], R19 ;  /* 0x0026381301007387 */ /* 0x0001e80000100800 */
[----:B------:R-:W-:Y:S04]  /*3a830*/  STL.64 [R1+0x508], R70 ;  /* 0x0005084601007387 */ /* 0x000fe80000100a00 */
[----:B------:R-:W-:Y:S04]  /*3a840*/  STL.64 [R1+0x2640], R70 ;  /* 0x0026404601007387 */ /* 0x000fe80000100a00 */
[----:B------:R-:W-:Y:S04]  /*3a850*/  STL.64 [R1+0x510], R74 ;  /* 0x0005104a01007387 */ /* 0x000fe80000100a00 */
[----:B------:R-:W-:Y:S04]  /*3a860*/  STL.64 [R1+0x2650], R74 ;  /* 0x0026504a01007387 */ /* 0x000fe80000100a00 */
[----:B------:R-:W-:Y:S04]  /*3a870*/  STL.64 [R1+0x518], R10 ;  /* 0x0005180a01007387 */ /* 0x000fe80000100a00 */
[----:B------:R1:W-:Y:S04]  /*3a880*/  STL [R1+0x2658], R11 ;  /* 0x0026580b01007387 */ /* 0x0003e80000100800 */
[----:B------:R0:W-:Y:S01]  /*3a890*/  STL [R1+0x26a0], R10 ;  /* 0x0026a00a01007387 */ /* 0x0001e20000100800 */
        /* <DEDUP_REMOVED lines=15> */
[----:B------:R-:W4:Y:S04]  /*3a990*/  LDL.LU R12, [R1+0x1428] ;  /* 0x00142800010c7983 */ /* 0x000f280000300800 */
[----:B------:R-:W4:Y:S04]  /*3a9a0*/  LDL.LU R17, [R1+0x578] ;  /* 0x0005780001117983 */ /* 0x000f280000300800 */
[----:B------:R-:W4:Y:S04]  /*3a9b0*/  LDL.LU R16, [R1+0x142c] ;  /* 0x00142c0001107983 */ /* 0x000f280000300800 */
[----:B------:R-:W-:Y:S04]  /*3a9c0*/  STL.64 [R1+0x520], R24 ;  /* 0x0005201801007387 */ /* 0x000fe80000100a00 */
[----:B------:R0:W-:Y:S04]  /*3a9d0*/  STL.64 [R1+0x2660], R24 ;  /* 0x0026601801007387 */ /* 0x0001e80000100a00 */
[----:B------:R-:W-:Y:S04]  /*3a9e0*/  STL.64 [R1+0x528], R60 ;  /* 0x0005283c01007387 */ /* 0x000fe80000100a00 */
[----:B------:R-:W-:Y:S04]  /*3a9f0*/  STL.64 [R1+0x2668], R60 ;  /* 0x0026683c01007387 */ /* 0x000fe80000100a00 */
[----:B------:R-:W-:Y:S04]  /*3aa00*/  STL.64 [R1+0x530], R80 ;  /* 0x0005305001007387 */ /* 0x000fe80000100a00 */
[----:B------:R-:W-:Y:S04]  /*3aa10*/  STL.64 [R1+0x2670], R80 ;  /* 0x0026705001007387 */ /* 0x000fe80000100a00 */
[----:B------:R-:W-:Y:S04]  /*3aa20*/  STL.64 [R1+0x538], R82 ;  /* 0x0005385201007387 */ /* 0x000fe80000100a00 */
[----:B------:R-:W-:Y:S01]  /*3aa30*/  STL.64 [R1+0x2678], R82 ;  /* 0x0026785201007387 */ /* 0x000fe20000100a00 */
[----:B------:R-:W-:-:S02]  /*3aa40*/  IMAD.MOV.U32 R84, RZ, RZ, R20 ;  /* 0x000000ffff547224 */ /* 0x000fc400078e0014 */
[----:B------:R-:W-:Y:S02]  /*3aa50*/  IMAD.MOV.U32 R85, RZ, RZ, R21 ;  /* 0x000000ffff557224 */ /* 0x000fe400078e0015 */
[----:B--2---:R-:W-:Y:S02]  /*3aa60*/  IMAD.MOV.U32 R87, RZ, RZ, R15 ;  /* 0x000000ffff577224 */ /* 0x004fe400078e000f */
[----:B------:R-:W2:Y:S01]  /*3aa70*/  LDL.LU R15, [R1+0x580] ;  /* 0x00058000010f7983 */ /* 0x000ea20000300800 */
[----:B---3--:R-:W-:-:S03]  /*3aa80*/  IMAD.MOV.U32 R86, RZ, RZ, R14 ;  /* 0x000000ffff567224 */ /* 0x008fc600078e000e */
[----:B------:R-:W2:Y:S04]  /*3aa90*/  LDL.LU R14, [R1+0x1430] ;  /* 0x00143000010e7983 */ /* 0x000ea80000300800 */
[----:B------:R-:W3:Y:S04]  /*3aaa0*/  LDL.LU R23, [R1+0x588] ;  /* 0x0005880001177983 */ /* 0x000ee80000300800 */
[----:B------:R-:W2:Y:S04]  /*3aab0*/  LDL.LU R22, [R1+0x1434] ;  /* 0x0014340001167983 */ /* 0x000ea80000300800 */
[----:B0-----:R-:W2:Y:S04]  /*3aac0*/  LDL.LU R19, [R1+0x590] ;  /* 0x0005900001137983 */ /* 0x001ea80000300800 */
        /* <DEDUP_REMOVED lines=10> */
[----:B------:R-:W-:Y:S01]  /*3ab70*/  STL.64 [R1+0x2690], R58 ;  /* 0x0026903a01007387 */ /* 0x000fe20000100a00 */
[----:B----4-:R-:W-:-:S02]  /*3ab80*/  IMAD.MOV.U32 R21, RZ, RZ, R6 ;  /* 0x000000ffff157224 */ /* 0x010fc400078e0006 */
[----:B------:R-:W-:-:S05]  /*3ab90*/  IMAD.MOV.U32 R20, RZ, RZ, R5 ;  /* 0x000000ffff147224 */ /* 0x000fca00078e0005 */
[----:B------:R-:W-:Y:S04]  /*3aba0*/  STL.64 [R1+0x558], R20 ;  /* 0x0005581401007387 */ /* 0x000fe80000100a00 */
[----:B------:R0:W-:Y:S04]  /*3abb0*/  STL.64 [R1+0x2698], R20 ;  /* 0x0026981401007387 */ /* 0x0001e80000100a00 */
[----:B-1----:R-:W4:Y:S04]  /*3abc0*/  LDL.LU R11, [R1+0x5a0] ;  /* 0x0005a000010b7983 */ /* 0x002f280000300800 */
        /* <DEDUP_REMOVED lines=16> */
[----:B------:R0:W-:Y:S04]  /*3acd0*/  STL.64 [R1+0x26b0], R54 ;  /* 0x0026b03601007387 */ /* 0x0001e80000100a00 */
[----:B------:R-:W-:Y:S04]  /*3ace0*/  STL.64 [R1+0x570], R12 ;  /* 0x0005700c01007387 */ /* 0x000fe80000100a00 */
[----:B------:R-:W-:Y:S01]  /*3acf0*/  STL.64 [R1+0x578], R44 ;  /* 0x0005782c01007387 */ /* 0x000fe20000100a00 */
[----:B---3--:R-:W-:-:S02]  /*3ad00*/  IMAD.MOV.U32 R43, RZ, RZ, R23 ;  /* 0x000000ffff2b7224 */ /* 0x008fc400078e0017 */
[----:B--2---:R-:W-:Y:S02]  /*3ad10*/  IMAD.MOV.U32 R42, RZ, RZ, R22 ;  /* 0x000000ffff2a7224 */ /* 0x004fe400078e0016 */
[----:B------:R-:W-:Y:S02]  /*3ad20*/  IMAD.MOV.U32 R27, RZ, RZ, R19 ;  /* 0x000000ffff1b7224 */ /* 0x000fe400078e0013 */
[----:B------:R-:W-:Y:S02]  /*3ad30*/  IMAD.MOV.U32 R26, RZ, RZ, R18 ;  /* 0x000000ffff1a7224 */ /* 0x000fe400078e0012 */
[----:B------:R-:W-:Y:S02]  /*3ad40*/  IMAD.MOV.U32 R23, RZ, RZ, R3 ;  /* 0x000000ffff177224 */ /* 0x000fe400078e0003 */
[----:B------:R-:W2:Y:S01]  /*3ad50*/  LDL.LU R3, [R1+0x5c0] ;  /* 0x0005c00001037983 */ /* 0x000ea20000300800 */
[----:B------:R-:W-:-:S03]  /*3ad60*/  IMAD.MOV.U32 R22, RZ, RZ, R2 ;  /* 0x000000ffff167224 */ /* 0x000fc600078e0002 */
[----:B------:R-:W2:Y:S04]  /*3ad70*/  LDL.LU R2, [R1+0x1450] ;  /* 0x0014500001027983 */ /* 0x000ea80000300800 */
[----:B------:R-:W3:Y:S04]  /*3ad80*/  LDL.LU R37, [R1+0x5c8] ;  /* 0x0005c80001257983 */ /* 0x000ee80000300800 */
[----:B0-----:R-:W2:Y:S04]  /*3ad90*/  LDL.LU R20, [R1+0x1454] ;  /* 0x0014540001147983 */ /* 0x001ea80000300800 */
[----:B------:R-:W2:Y:S04]  /*3ada0*/  LDL.LU R36, [R1+0x5d0] ;  /* 0x0005d00001247983 */ /* 0x000ea80000300800 */
[----:B------:R-:W2:Y:S04]  /*3adb0*/  LDL.LU R21, [R1+0x1458] ;  /* 0x0014580001157983 */ /* 0x000ea80000300800 */
[----:B------:R-:W2:Y:S04]  /*3adc0*/  LDL.LU R19, [R1+0x5d8] ;  /* 0x0005d80001137983 */ /* 0x000ea80000300800 */
[----:B------:R-:W2:Y:S04]  /*3add0*/  LDL.LU R18, [R1+0x145c] ;  /* 0x00145c0001127983 */ /* 0x000ea80000300800 */
[----:B------:R-:W-:Y:S04]  /*3ade0*/  STL.64 [R1+0x580], R14 ;  /* 0x0005800e01007387 */ /* 0x000fe80000100a00 */
[----:B------:R-:W-:Y:S04]  /*3adf0*/  STL.64 [R1+0x588], R42 ;  /* 0x0005882a01007387 */ /* 0x000fe80000100a00 */
[----:B------:R-:W-:Y:S04]  /*3ae00*/  STL.64 [R1+0x590], R26 ;  /* 0x0005901a01007387 */ /* 0x000fe80000100a00 */
[----:B------:R-:W-:Y:S04]  /*3ae10*/  STL.64 [R1+0x598], R22 ;  /* 0x0005981601007387 */ /* 0x000fe80000100a00 */
[----:B------:R-:W2:Y:S01]  /*3ae20*/  LDL.LU R35, [R1+0x5e0] ;  /* 0x0005e00001237983 */ /* 0x000ea20000300800 */
[----:B----4-:R-:W-:-:S02]  /*3ae30*/  IMAD.MOV.U32 R29, RZ, RZ, R11 ;  /* 0x000000ffff1d7224 */ /* 0x010fc400078e000b */
[----:B------:R-:W-:Y:S02]  /*3ae40*/  IMAD.MOV.U32 R28, RZ, RZ, R10 ;  /* 0x000000ffff1c7224 */ /* 0x000fe400078e000a */
[----:B------:R-:W-:Y:S02]  /*3ae50*/  IMAD.MOV.U32 R32, RZ, RZ, R0 ;  /* 0x000000ffff207224 */ /* 0x000fe400078e0000 */
        /* <DEDUP_REMOVED lines=9> */
[----:B-1----:R-:W4:Y:S01]  /*3aef0*/  LDL.LU R4, [R1+0x146c] ;  /* 0x00146c0001047983 */ /* 0x002f220000300800 */
[----:B------:R-:W-:-:S03]  /*3af00*/  IMAD.MOV.U32 R77, RZ, RZ, R17 ;  /* 0x000000ffff4d7224 */ /* 0x000fc600078e0011 */
[----:B------:R-:W4:Y:S01]  /*3af10*/  LDL.LU R30, [R1+0x600] ;  /* 0x00060000011e7983 */ /* 0x000f220000300800 */
[----:B------:R-:W-:-:S03]  /*3af20*/  IMAD.MOV.U32 R76, RZ, RZ, R16 ;  /* 0x000000ffff4c7224 */ /* 0x000fc600078e0010 */
[----:B------:R-:W4:Y:S04]  /*3af30*/  LDL.LU R5, [R1+0x1470] ;  /* 0x0014700001057983 */ /* 0x000f280000300800 */
[----:B------:R-:W4:Y:S04]  /*3af40*/  LDL.LU R17, [R1+0x608] ;  /* 0x0006080001117983 */ /* 0x000f280000300800 */
[----:B------:R-:W4:Y:S04]  /*3af50*/  LDL.LU R16, [R1+0x1474] ;  /* 0x0014740001107983 */ /* 0x000f280000300800 */
[----:B------:R-:W-:Y:S04]  /*3af60*/  STL.64 [R1+0x5a0], R28 ;  /* 0x0005a01c01007387 */ /* 0x000fe80000100a00 */
[----:B------:R-:W-:Y:S04]  /*3af70*/  STL.64 [R1+0x5a8], R32 ;  /* 0x0005a82001007387 */ /* 0x000fe80000100a00 */
[----:B------:R-:W-:Y:S04]  /*3af80*/  STL.64 [R1+0x5b0], R64 ;  /* 0x0005b04001007387 */ /* 0x000fe80000100a00 */
[----:B------:R-:W-:Y:S04]  /*3af90*/  STL.64 [R1+0x5b8], R76 ;  /* 0x0005b84c01007387 */ /* 0x000fe80000100a00 */
[----:B------:R-:W4:Y:S04]  /*3afa0*/  LDL.LU R25, [R1+0x610] ;  /* 0x0006100001197983 */ /* 0x000f280000300800 */
[----:B------:R-:W4:Y:S01]  /*3afb0*/  LDL.LU R24, [R1+0x1478] ;  /* 0x0014780001187983 */ /* 0x000f220000300800 */
[----:B---3--:R-:W-:-:S02]  /*3afc0*/  IMAD.MOV.U32 R69, RZ, RZ, R37 ;  /* 0x000000ffff457224 */ /* 0x008fc400078e0025 */
[----:B--2---:R-:W-:Y:S02]  /*3afd0*/  IMAD.MOV.U32 R68, RZ, RZ, R20 ;  /* 0x000000ffff447224 */ /* 0x004fe400078e0014 */
[----:B------:R-:W2:Y:S01]  /*3afe0*/  LDL.LU R20, [R1+0x147c] ;  /* 0x00147c0001147983 */ /* 0x000ea20000300800 */
[----:B------:R-:W-:Y:S02]  /*3aff0*/  IMAD.MOV.U32 R67, RZ, RZ, R36 ;  /* 0x000000ffff437224 */ /* 0x000fe400078e0024 */
[----:B------:R-:W-:Y:S02]  /*3b000*/  IMAD.MOV.U32 R66, RZ, RZ, R21 ;  /* 0x000000ffff427224 */ /* 0x000fe400078e0015 */
        /* <DEDUP_REMOVED lines=17> */
[----:B------:R-:W-:Y:S01]  /*3b120*/  MOV R53, R35 ;  /* 0x0000002300357202 */ /* 0x000fe20000000f00 */
[----:B------:R-:W-:Y:S02]  /*3b130*/  IMAD.MOV.U32 R63, RZ, RZ, R34 ;  /* 0x000000ffff3f7224 */ /* 0x000fe400078e0022 */
[----:B------:R-:W-:Y:S02]  /*3b140*/  IMAD.MOV.U32 R39, RZ, RZ, R31 ;  /* 0x000000ffff277224 */ /* 0x000fe400078e001f */
[----:B------:R-:W-:Y:S02]  /*3b150*/  IMAD.MOV.U32 R38, RZ, RZ, R4 ;  /* 0x000000ffff267224 */ /* 0x000fe400078e0004 */
[----:B------:R-:W4:Y:S01]  /*3b160*/  LDL.LU R4, [R1+0x148c] ;  /* 0x00148c0001047983 */ /* 0x000f220000300800 */
[----:B------:R-:W-:-:S03]  /*3b170*/  IMAD.MOV.U32 R31, RZ, RZ, R30 ;  /* 0x000000ffff1f7224 */ /* 0x000fc600078e001e */
[----:B------:R-:W-:Y:S01]  /*3b180*/  STL.64 [R1+0x5e0], R52 ;  /* 0x0005e03401007387 */ /* 0x000fe20000100a00 */
[----:B------:R-:W-:-:S03]  /*3b190*/  IMAD.MOV.U32 R30, RZ, RZ, R5 ;  /* 0x000000ffff1e7224 */ /* 0x000fc600078e0005 */
[----:B------:R-:W-:Y:S04]  /*3b1a0*/  STL.64 [R1+0x5e8], R62 ;  /* 0x0005e83e01007387 */ /* 0x000fe80000100a00 */
[----:B------:R-:W-:Y:S04]  /*3b1b0*/  STL.64 [R1+0x5f0], R50 ;  /* 0x0005f03201007387 */ /* 0x000fe80000100a00 */
[----:B------:R-:W-:Y:S04]  /*3b1c0*/  STL.64 [R1+0x5f8], R38 ;  /* 0x0005f82601007387 */ /* 0x000fe80000100a00 */
        /* <DEDUP_REMOVED lines=9> */
[----:B------:R-:W-:Y:S01]  /*3b260*/  STL.64 [R1+0x610], R48 ;  /* 0x0006103001007387 */ /* 0x000fe20000100a00 */
[----:B--2---:R-:W-:-:S02]  /*3b270*/  IMAD.MOV.U32 R46, RZ, RZ, R20 ;  /* 0x000000ffff2e7224 */ /* 0x004fc400078e0014 */
[----:B---3--:R-:W-:-:S05]  /*3b280*/  IMAD.MOV.U32 R47, RZ, RZ, R21 ;  /* 0x000000ffff2f7224 */ /* 0x008fca00078e0015 */
[----:B------:R-:W-:Y:S04]  /*3b290*/  STL.64 [R1+0x618], R46 ;  /* 0x0006182e01007387 */ /* 0x000fe80000100a00 */
[----:B------:R-:W2:Y:S04]  /*3b2a0*/  LDL.LU R41, [R1+0x658] ;  /* 0x0006580001297983 */ /* 0x000ea80000300800 */
[----:B------:R-:W2:Y:S04]  /*3b2b0*/  LDL.LU R40, [R1+0x1498] ;  /* 0x0014980001287983 */ /* 0x000ea80000300800 */
[----:B------:R-:W3:Y:S01]  /*3b2c0*/  LDL.LU R21, [R1+0x660] ;  /* 0x0006600001157983 */ /* 0x000ee20000300800 */
[----:B------:R-:W-:-:S02]  /*3b2d0*/  IMAD.MOV.U32 R73, RZ, RZ, R19 ;  /* 0x000000ffff497224 */ /* 0x000fc400078e0013 */
[----:B------:R-:W-:Y:S02]  /*3b2e0*/  IMAD.MOV.U32 R72, RZ, RZ, R18 ;  /* 0x000000ffff487224 */ /* 0x000fe400078e0012 */
[----:B----4-:R-:W-:Y:S02]  /*3b2f0*/  IMAD.MOV.U32 R34, RZ, RZ, R0 ;  /* 0x000000ffff227224 */ /* 0x010fe400078e0000 */
[----:B------:R-:W4:Y:S04]  /*3b300*/  LDL.LU R0, [R1+0x149c] ;  /* 0x00149c0001007983 */ /* 0x000f280000300800 */
[----:B------:R-:W2:Y:S04]  /*3b310*/  LDL.LU R20, [R1+0x668] ;  /* 0x0006680001147983 */ /* 0x000ea80000300800 */
[----:B------:R-:W2:Y:S04]  /*3b320*/  LDL.LU R19, [R1+0x14a0] ;  /* 0x0014a00001137983 */ /* 0x000ea80000300800 */
[----:B------:R-:W2:Y:S01]  /*3b330*/  LDL.LU R18, [R1+0x670] ;  /* 0x0006700001127983 */ /* 0x000ea20000300800 */
[----:B------:R-:W-:-:S03]  /*3b340*/  IMAD.MOV.U32 R36, RZ, RZ, R6 ;  /* 0x000000ffff247224 */ /* 0x000fc600078e0006 */
[----:B------:R-:W2:Y:S01]  /*3b350*/  LDL.LU R6, [R1+0x14a4] ;  /* 0x0014a40001067983 */ /* 0x000ea20000300800 */
[----:B------:R-:W-:Y:S02]  /*3b360*/  IMAD.MOV.U32 R35, RZ, RZ, R11 ;  /* 0x000000ffff237224 */ /* 0x000fe400078e000b */
[----:B------:R-:W-:Y:S01]  /*3b370*/  IMAD.MOV.U32 R37, RZ, RZ, R10 ;  /* 0x000000ffff257224 */ /* 0x000fe200078e000a */
[----:B------:R-:W2:Y:S01]  /*3b380*/  LDL.LU R11, [R1+0x678] ;  /* 0x00067800010b7983 */ /* 0x000ea20000300800 */
[----:B------:R-:W-:-:S03]  /*3b390*/  IMAD.MOV.U32 R70, RZ, RZ, R4 ;  /* 0x000000ffff467224 */ /* 0x000fc600078e0004 */
[----:B------:R-:W2:Y:S01]  /*3b3a0*/  LDL.LU R10, [R1+0x14a8] ;  /* 0x0014a800010a7983 */ /* 0x000ea20000300800 */
[----:B------:R-:W-:-:S03]  /*3b3b0*/  IMAD.MOV.U32 R71, RZ, RZ, R5 ;  /* 0x000000ffff477224 */ /* 0x000fc600078e0005 */
[----:B------:R-:W2:Y:S01]  /*3b3c0*/  LDL.LU R5, [R1+0x680] ;  /* 0x0006800001057983 */ /* 0x000ea20000300800 */
[----:B------:R-:W-:-:S03]  /*3b3d0*/  IMAD.MOV.U32 R75, RZ, RZ, R55 ;  /* 0x000000ffff4b7224 */ /* 0x000fc600078e0037 */
[----:B------:R-:W2:Y:S01]  /*3b3e0*/  LDL.LU R4, [R1+0x14ac] ;  /* 0x0014ac0001047983 */ /* 0x000ea20000300800 */
[----:B------:R-:W-:-:S03]  /*3b3f0*/  IMAD.MOV.U32 R74, RZ, RZ, R54 ;  /* 0x000000ffff4a7224 */ /* 0x000fc600078e0036 */
[----:B------:R-:W-:Y:S04]  /*3b400*/  STL.64 [R1+0x620], R72 ;  /* 0x0006204801007387 */ /* 0x000fe80000100a00 */
[----:B------:R-:W-:Y:S04]  /*3b410*/  STL.64 [R1+0x628], R34 ;  /* 0x0006282201007387 */ /* 0x000fe80000100a00 */
[----:B------:R-:W-:Y:S04]  /*3b420*/  STL.64 [R1+0x630], R36 ;  /* 0x0006302401007387 */ /* 0x000fe80000100a00 */
[----:B------:R-:W-:Y:S01]  /*3b430*/  STL.64 [R1+0x638], R70 ;  /* 0x0006384601007387 */ /* 0x000fe20000100a00 */
[----:B---3--:R-:W-:-:S02]  /*3b440*/  IMAD.MOV.U32 R61, RZ, RZ, R21 ;  /* 0x000000ffff3d7224 */ /* 0x008fc400078e0015 */
[----:B----4-:R-:W-:Y:S02]  /*3b450*/  IMAD.MOV.U32 R60, RZ, RZ, R0 ;  /* 0x000000ffff3c7224 */ /* 0x010fe400078e0000 */
[----:B------:R-:W3:Y:S04]  /*3b460*/  LDL R0, [R1+0x9cc] ;  /* 0x0009cc0001007983 */ /* 0x000ee80000100800 */
[----:B------:R-:W-:Y:S04]  /*3b470*/  STL.64 [R1+0x640], R74 ;  /* 0x0006404a01007387 */ /* 0x000fe80000100a00 */
[----:B------:R-:W-:Y:S04]  /*3b480*/  STL.64 [R1+0x650], R24 ;  /* 0x0006501801007387 */ /* 0x000fe80000100a00 */
[----:B--2---:R-:W-:Y:S01]  /*3b490*/  STL.64 [R1+0x658], R40 ;  /* 0x0006582801007387 */ /* 0x004fe20000100a00 */
[----:B------:R-:W-:-:S03]  /*3b4a0*/  IMAD.MOV.U32 R82, RZ, RZ, R6 ;  /* 0x000000ffff527224 */ /* 0x000fc600078e0006 */
[----:B------:R-:W-:Y:S04]  /*3b4b0*/  STL.64 [R1+0x660], R60 ;  /* 0x0006603c01007387 */ /* 0x000fe80000100a00 */
[----:B------:R-:W2:Y:S04]  /*3b4c0*/  LDL.LU R58, [R1+0x688] ;  /* 0x00068800013a7983 */ /* 0x000ea80000300800 */
[----:B------:R-:W4:Y:S01]  /*3b4d0*/  LDL.LU R6, [R1+0x14b0] ;  /* 0x0014b00001067983 */ /* 0x000f220000300800 */
[----:B------:R-:W-:-:S03]  /*3b4e0*/  IMAD.MOV.U32 R81, RZ, RZ, R20 ;  /* 0x000000ffff517224 */ /* 0x000fc600078e0014 */
        /* <DEDUP_REMOVED lines=9> */
[----:B------:R-:W-:Y:S02]  /*3b580*/  IMAD.MOV.U32 R83, RZ, RZ, R18 ;  /* 0x000000ffff537224 */ /* 0x000fe400078e0012 */
[----:B------:R-:W-:Y:S01]  /*3b590*/  IMAD.MOV.U32 R86, RZ, RZ, R4 ;  /* 0x000000ffff567224 */ /* 0x000fe200078e0004 */
[----:B------:R-:W3:Y:S04]  /*3b5a0*/  LDL.LU R5, [R1+0x14bc] ;  /* 0x0014bc0001057983 */ /* 0x000ee80000300800 */
[----:B------:R-:W3:Y:S04]  /*3b5b0*/  LDL.LU R4, [R1+0x6a8] ;  /* 0x0006a80001047983 */ /* 0x000ee80000300800 */
[----:B------:R-:W3:Y:S04]  /*3b5c0*/  LDL.LU R54, [R1+0x6b0] ;  /* 0x0006b00001367983 */ /* 0x000ee80000300800 */
[----:B------:R-:W3:Y:S04]  /*3b5d0*/  LDL.LU R19, [R1+0x14c0] ;  /* 0x0014c00001137983 */ /* 0x000ee80000300800 */
[----:B------:R-:W3:Y:S04]  /*3b5e0*/  LDL.LU R18, [R1+0x14c4] ;  /* 0x0014c40001127983 */ /* 0x000ee80000300800 */
[----:B------:R-:W-:Y:S04]  /*3b5f0*/  STL.64 [R1+0x668], R80 ;  /* 0x0006685001007387 */ /* 0x000fe80000100a00 */
[----:B------:R-:W-:Y:S04]  /*3b600*/  STL.64 [R1+0x670], R82 ;  /* 0x0006705201007387 */ /* 0x000fe80000100a00 */
[----:B------:R-:W-:Y:S04]  /*3b610*/  STL.64 [R1+0x678], R84 ;  /* 0x0006785401007387 */ /* 0x000fe80000100a00 */
[----:B------:R-:W-:Y:S01]  /*3b620*/  STL.64 [R1+0x680], R86 ;  /* 0x0006805601007387 */ /* 0x000fe20000100a00 */
[----:B--2---:R-:W-:-:S02]  /*3b630*/  IMAD.MOV.U32 R59, RZ, RZ, R58 ;  /* 0x000000ffff3b7224 */ /* 0x004fc400078e003a */
[----:B----4-:R-:W-:Y:S02]  /*3b640*/  IMAD.MOV.U32 R58, RZ, RZ, R6 ;  /* 0x000000ffff3a7224 */ /* 0x010fe400078e0006 */
[----:B------:R-:W2:Y:S04]  /*3b650*/  LDL.LU R6, [R1+0x14c8] ;  /* 0x0014c80001067983 */ /* 0x000ea80000300800 */
[----:B------:R-:W4:Y:S01]  /*3b660*/  LDL R90, [R1+0x9c8] ;  /* 0x0009c800015a7983 */ /* 0x000f220000100800 */
[----:B------:R-:W-:Y:S01]  /*3b670*/  ISETP.GT.AND P5, PT, R78, RZ, PT ;  /* 0x000000ff4e00720c */ /* 0x000fe20003fa4270 */
[----:B---3--:R-:W-:Y:S02]  /*3b680*/  IMAD.MOV.U32 R88, RZ, RZ, R11 ;  /* 0x000000ffff587224 */ /* 0x008fe400078e000b */
[----:B------:R-:W-:-:S02]  /*3b690*/  IMAD.MOV.U32 R11, RZ, RZ, R10 ;  /* 0x000000ffff0b7224 */ /* 0x000fc400078e000a */
[----:B------:R-:W-:Y:S02]  /*3b6a0*/  IMAD.MOV.U32 R10, RZ, RZ, R5 ;  /* 0x000000ffff0a7224 */ /* 0x000fe400078e0005 */
[----:B------:R-:W-:Y:S02]  /*3b6b0*/  IMAD.MOV.U32 R5, RZ, RZ, R8 ;  /* 0x000000ffff057224 */ /* 0x000fe400078e0008 */
[----:B------:R-:W-:-:S04]  /*3b6c0*/  IMAD.MOV.U32 R8, RZ, RZ, R18 ;  /* 0x000000ffff087224 */ /* 0x000fc800078e0012 */
[----:B--2---:R-:W2:Y:S04]  /*3b6d0*/  @P5 LDG.E.U16 R0, desc[UR20][R6.64] ;  /* 0x0000001406005981 */ /* 0x004ea8000c1e1500 */
[----:B----4-:R-:W3:Y:S01]  /*3b6e0*/  @P5 LDG.E.U16 R90, desc[UR20][R8.64] ;  /* 0x00000014085a5981 */ /* 0x010ee2000c1e1500 */
[----:B------:R-:W-:Y:S02]  /*3b6f0*/  IMAD.MOV.U32 R89, RZ, RZ, R55 ;  /* 0x000000ffff597224 */ /* 0x000fe400078e0037 */
[----:B------:R-:W-:Y:S01]  /*3b700*/  IMAD.MOV.U32 R55, RZ, RZ, R54 ;  /* 0x000000ffff377224 */ /* 0x000fe200078e0036 */
[----:B------:R-:W-:Y:S01]  /*3b710*/  STL.64 [R1+0x688], R58 ;  /* 0x0006883a01007387 */ /* 0x000fe20000100a00 */
[----:B------:R-:W-:-:S03]  /*3b720*/  IMAD.MOV.U32 R54, RZ, RZ, R19 ;  /* 0x000000ffff367224 */ /* 0x000fc600078e0013 */
[----:B------:R-:W-:Y:S04]  /*3b730*/  STL.64 [R1+0x690], R20 ;  /* 0x0006901401007387 */ /* 0x000fe80000100a00 */
[----:B------:R-:W-:Y:S04]  /*3b740*/  STL.64 [R1+0x698], R88 ;  /* 0x0006985801007387 */ /* 0x000fe80000100a00 */
[----:B------:R-:W-:Y:S04]  /*3b750*/  STL.64 [R1+0x6a0], R10 ;  /* 0x0006a00a01007387 */ /* 0x000fe80000100a00 */
[----:B------:R-:W-:Y:S04]  /*3b760*/  STL.64 [R1+0x6a8], R4 ;  /* 0x0006a80401007387 */ /* 0x000fe80000100a00 */
[----:B------:R-:W-:Y:S04]  /*3b770*/  STL.64 [R1+0x6b0], R54 ;  /* 0x0006b03601007387 */ /* 0x000fe80000100a00 */
[----:B------:R-:W4:Y:S04]  /*3b780*/  LDL R19, [R1+0x9c0] ;  /* 0x0009c00001137983 */ /* 0x000f280000100800 */
[----:B------:R-:W3:Y:S04]  /*3b790*/  LDL R18, [R1+0x9bc] ;  /* 0x0009bc0001127983 */ /* 0x000ee80000100800 */
[----:B--2---:R0:W-:Y:S04]  /*3b7a0*/  @P5 STL [R1+0x9cc], R0 ;  /* 0x0009cc0001005387 */ /* 0x0041e80000100800 */
[----:B0-----:R-:W2:Y:S04]  /*3b7b0*/  LDL R0, [R1+0x9b8] ;  /* 0x0009b80001007983 */ /* 0x001ea80000100800 */
        /* <DEDUP_REMOVED lines=8> */
[----:B------:R0:W-:Y:S04]  /*3b840*/  STL [R1+0x1de8], R6 ;  /* 0x001de80601007387 */ /* 0x0001e80000100800 */
[----:B0-----:R-:W2:Y:S04]  /*3b850*/  LDL.LU R6, [R1+0x998] ;  /* 0x0009980001067983 */ /* 0x001ea80000300800 */
[----:B------:R-:W2:Y:S04]  /*3b860*/  LDL R93, [R1+0x9b4] ;  /* 0x0009b400015d7983 */ /* 0x000ea80000100800 */
[----:B---3--:R0:W-:Y:S04]  /*3b870*/  @P5 STL [R1+0x9c8], R90 ;  /* 0x0009c85a01005387 */ /* 0x0081e80000100800 */
[----:B------:R-:W3:Y:S04]  /*3b880*/  LDL R7, [R1+0x9ac] ;  /* 0x0009ac0001077983 */ /* 0x000ee80000100800 */
[----:B------:R-:W3:Y:S04]  /*3b890*/  LDL R92, [R1+0x9a8] ;  /* 0x0009a800015c7983 */ /* 0x000ee80000100800 */
[----:B0-----:R-:W3:Y:S04]  /*3b8a0*/  LDL R90, [R1+0x9b0] ;  /* 0x0009b000015a7983 */ /* 0x001ee80000100800 */
[----:B------:R-:W3:Y:S04]  /*3b8b0*/  LDL R91, [R1+0x9a4] ;  /* 0x0009a400015b7983 */ /* 0x000ee80000100800 */
[----:B------:R-:W3:Y:S04]  /*3b8c0*/  LDL R79, [R1+0x9a0] ;  /* 0x0009a000014f7983 */ /* 0x000ee80000100800 */
[----:B------:R-:W-:Y:S04]  /*3b8d0*/  STL [R1+0x191c], R8 ;  /* 0x00191c0801007387 */ /* 0x000fe80000100800 */
[----:B------:R-:W-:Y:S04]  /*3b8e0*/  STL [R1+0x1918], R9 ;  /* 0x0019180901007387 */ /* 0x000fe80000100800 */
[----:B------:R-:W-:Y:S04]  /*3b8f0*/  STL.64 [R1+0x1af0], R8 ;  /* 0x001af00801007387 */ /* 0x000fe80000100a00 */
[----:B------:R-:W-:Y:S04]  /*3b900*/  STL [R1+0x1b14], R8 ;  /* 0x001b140801007387 */ /* 0x000fe80000100800 */
[----:B------:R-:W-:Y:S04]  /*3b910*/  STL.64 [R1+0x1ce0], R8 ;  /* 0x001ce00801007387 */ /* 0x000fe80000100a00 */
[----:B------:R-:W-:Y:S04]  /*3b920*/  STL.64 [R1+0x1d20], R8 ;  /* 0x001d200801007387 */ /* 0x000fe80000100a00 */
[----:B------:R-:W-:Y:S04]  /*3b930*/  STL [R1+0x1d50], R9 ;  /* 0x001d500901007387 */ /* 0x000fe80000100800 */
[----:B------:R-:W-:Y:S04]  /*3b940*/  STL.64 [R1+0x1d78], R8 ;  /* 0x001d780801007387 */ /* 0x000fe80000100a00 */
[----:B------:R-:W-:Y:S04]  /*3b950*/  STL.64 [R1+0x1d98], R8 ;  /* 0x001d980801007387 */ /* 0x000fe80000100a00 */
[----:B------:R0:W-:Y:S04]  /*3b960*/  STL.64 [R1+0x1dc8], R8 ;  /* 0x001dc80801007387 */ /* 0x0001e80000100a00 */
[----:B0-----:R-:W3:Y:S01]  /*3b970*/  LDL R8, [R1+0x9c4] ;  /* 0x0009c40001087983 */ /* 0x001ee20000100800 */
[----:B------:R-:W-:-:S02]  /*3b980*/  ISETP.GT.AND P6, PT, R78, 0x1, PT ;  /* 0x000000014e00780c */ /* 0x000fc40003fc4270 */
[----:B------:R-:W-:-:S11]  /*3b990*/  ISETP.GT.AND P2, PT, R78, 0x2, PT ;  /* 0x000000024e00780c */ /* 0x000fd60003f44270 */
[----:B----4-:R-:W4:Y:S04]  /*3b9a0*/  @P6 LDG.E.U16 R19, desc[UR20][R4.64] ;  /* 0x0000001404136981 */ /* 0x010f28000c1e1500 */
[----:B------:R-:W4:Y:S04]  /*3b9b0*/  @P2 LDG.E.U16 R18, desc[UR20][R10.64] ;  /* 0x000000140a122981 */ /* 0x000f28000c1e1500 */
[----:B--2---:R-:W2:Y:S04]  /*3b9c0*/  @P2 LDG.E.U16 R0, desc[UR20][R88.64] ;  /* 0x0000001458002981 */ /* 0x004ea8000c1e1500 */
[----:B---3--:R-:W3:Y:S01]  /*3b9d0*/  @P6 LDG.E.U16 R8, desc[UR20][R54.64] ;  /* 0x0000001436086981 */ /* 0x008ee2000c1e1500 */
[----:B------:R-:W-:-:S03]  /*3b9e0*/  ISETP.GT.AND P3, PT, R78, 0x3, PT ;  /* 0x000000034e00780c */ /* 0x000fc60003f64270 */
[----:B------:R0:W-:Y:S10]  /*3b9f0*/  STL [R1+0x1dec], R9 ;  /* 0x001dec0901007387 */ /* 0x0001f40000100800 */
[----:B------:R-:W2:Y:S04]  /*3ba00*/  @P3 LDG.E.U16 R93, desc[UR20][R20.64] ;  /* 0x00000014145d3981 */ /* 0x000ea8000c1e1500 */
[----:B------:R-:W2:Y:S04]  /*3ba10*/  @P3 LDG.E.U16 R90, desc[UR20][R58.64] ;  /* 0x000000143a5a3981 */ /* 0x000ea8000c1e1500 */
[----:B0-----:R-:W2:Y:S04]  /*3ba20*/  LDL.LU R9, [R1+0x99c] ;  /* 0x00099c0001097983 */ /* 0x001ea80000300800 */
[----:B------:R-:W2:Y:S04]  /*3ba30*/  LDL.LU.64 R54, [R1+0x26b0] ;  /* 0x0026b00001367983 */ /* 0x000ea80000300a00 */
[----:B------:R-:W2:Y:S04]  /*3ba40*/  LDL.LU.64 R4, [R1+0x26a8] ;  /* 0x0026a80001047983 */ /* 0x000ea80000300a00 */
[----:B----4-:R0:W-:Y:S01]  /*3ba50*/  @P6 STL [R1+0x9c0], R19 ;  /* 0x0009c01301006387 */ /* 0x0101e20000100800 */
[----:B------:R-:W-:-:S02]  /*3ba60*/  ISETP.GT.AND P4, PT, R78, 0x4, PT ;  /* 0x000000044e00780c */ /* 0x000fc40003f84270 */
[----:B------:R-:W-:-:S11]  /*3ba70*/  ISETP.GT.AND P5, PT, R78, 0x5, PT ;  /* 0x000000054e00780c */ /* 0x000fd60003fa4270 */
[----:B------:R-:W4:Y:S04]  /*3ba80*/  @P4 LDG.E.U16 R7, desc[UR20][R86.64] ;  /* 0x0000001456074981 */ /* 0x000f28000c1e1500 */
[----:B------:R-:W4:Y:S04]  /*3ba90*/  @P4 LDG.E.U16 R92, desc[UR20][R84.64] ;  /* 0x00000014545c4981 */ /* 0x000f28000c1e1500 */
[----:B------:R-:W4:Y:S04]  /*3baa0*/  @P5 LDG.E.U16 R91, desc[UR20][R82.64] ;  /* 0x00000014525b5981 */ /* 0x000f28000c1e1500 */
[----:B------:R-:W4:Y:S04]  /*3bab0*/  @P5 LDG.E.U16 R79, desc[UR20][R80.64] ;  /* 0x00000014504f5981 */ /* 0x000f28000c1e1500 */
[----:B---3--:R-:W-:Y:S04]  /*3bac0*/  @P6 STL [R1+0x9c4], R8 ;  /* 0x0009c40801006387 */ /* 0x008fe80000100800 */
[----:B------:R-:W3:Y:S04]  /*3bad0*/  LDL.LU R10, [R1+0x26a0] ;  /* 0x0026a000010a7983 */ /* 0x000ee80000300800 */
[----:B------:R-:W3:Y:S04]  /*3bae0*/  LDL R11, [R1+0xab0] ;  /* 0x000ab000010b7983 */ /* 0x000ee80000100800 */
[----:B------:R1:W-:Y:S04]  /*3baf0*/  @P2 STL [R1+0x9bc], R18 ;  /* 0x0009bc1201002387 */ /* 0x0003e80000100800 */
[----:B0-----:R-:W4:Y:S04]  /*3bb00*/  LDL R19, [R1+0x994] ;  /* 0x0009940001137983 */ /* 0x001f280000100800 */
[----:B-1----:R-:W4:Y:S04]  /*3bb10*/  LDL R18, [R1+0xaac] ;  /* 0x000aac0001127983 */ /* 0x002f280000100800 */
[----:B--2---:R0:W-:Y:S01]  /*3bb20*/  @P2 STL [R1+0x9b8], R0 ;  /* 0x0009b80001002387 */ /* 0x0041e20000100800 */
[----:B------:R-:W-:-:S02]  /*3bb30*/  ISETP.GT.AND P6, PT, R78, 0x6, PT ;  /* 0x000000064e00780c */ /* 0x000fc40003fc4270 */
[C---:B------:R-:W-:Y:S01]  /*3bb40*/  ISETP.GT.AND P2, PT, R78.reuse, 0x7, PT ;  /* 0x000000074e00780c */ /* 0x040fe20003f44270 */
[----:B------:R-:W2:Y:S04]  /*3bb50*/  LDL R89, [R1+0x98c] ;  /* 0x00098c0001597983 */ /* 0x000ea80000100800 */
[----:B------:R-:W2:Y:S04]  /*3bb60*/  LDL R88, [R1+0x988] ;  /* 0x0009880001587983 */ /* 0x000ea80000100800 */
[----:B0-----:R-:W2:Y:S04]  /*3bb70*/  LDL R0, [R1+0x990] ;  /* 0x0009900001007983 */ /* 0x001ea80000100800 */
[----:B------:R-:W2:Y:S04]  /*3bb80*/  LDL.LU.64 R20, [R1+0x2698] ;  /* 0x0026980001147983 */ /* 0x000ea80000300a00 */
[----:B------:R-:W2:Y:S04]  /*3bb90*/  LDL.LU.64 R58, [R1+0x2690] ;  /* 0x00269000013a7983 */ /* 0x000ea80000300a00 */
[----:B------:R0:W-:Y:S04]  /*3bba0*/  @P3 STL [R1+0x9b4], R93 ;  /* 0x0009b45d01003387 */ /* 0x0001e80000100800 */
[----:B------:R-:W2:Y:S04]  /*3bbb0*/  @P6 LDG.E.U16 R9, desc[UR20][R60.64] ;  /* 0x000000143c096981 */ /* 0x000ea8000c1e1500 */
[----:B------:R-:W2:Y:S04]  /*3bbc0*/  @P6 LDG.E.U16 R6, desc[UR20][R40.64] ;  /* 0x0000001428066981 */ /* 0x000ea8000c1e1500 */
[----:B0-----:R-:W2:Y:S04]  /*3bbd0*/  LDL R93, [R1+0x984] ;  /* 0x00098400015d7983 */ /* 0x001ea80000100800 */
[----:B------:R0:W-:Y:S01]  /*3bbe0*/  @P3 STL [R1+0x9b0], R90 ;  /* 0x0009b05a01003387 */ /* 0x0001e20000100800 */
[----:B------:R-:W-:-:S03]  /*3bbf0*/  ISETP.GT.AND P3, PT, R78, 0x8, PT ;  /* 0x000000084e00780c */ /* 0x000fc60003f64270 */
[----:B0-----:R-:W2:Y:S04]  /*3bc00*/  LDL R90, [R1+0x980] ;  /* 0x00098000015a7983 */ /* 0x001ea80000100800 */
[----:B------:R-:W2:Y:S04]  /*3bc10*/  LDL.LU R8, [R1+0x964] ;  /* 0x0009640001087983 */ /* 0x000ea80000300800 */
[----:B------:R-:W2:Y:S04]  /*3bc20*/  LDL.LU.64 R86, [R1+0x2688] ;  /* 0x0026880001567983 */ /* 0x000ea80000300a00 */
[----:B------:R-:W2:Y:S04]  /*3bc30*/  LDL.LU.64 R84, [R1+0x2680] ;  /* 0x0026800001547983 */ /* 0x000ea80000300a00 */
[----:B---3--:R-:W3:Y:S04]  /*3bc40*/  @P2 LDG.E.U16 R11, desc[UR20][R24.64] ;  /* 0x00000014180b2981 */ /* 0x008ee8000c1e1500 */
[----:B----4-:R-:W4:Y:S04]  /*3bc50*/  @P3 LDG.E.U16 R19, desc[UR20][R70.64] ;  /* 0x0000001446133981 */ /* 0x010f28000c1e1500 */
[----:B------:R-:W4:Y:S04]  /*3bc60*/  @P2 LDG.E.U16 R18, desc[UR20][R74.64] ;  /* 0x000000144a122981 */ /* 0x000f28000c1e1500 */
[----:B--2---:R-:W2:Y:S04]  /*3bc70*/  @P3 LDG.E.U16 R0, desc[UR20][R36.64] ;  /* 0x0000001424003981 */ /* 0x004ea8000c1e1500 */
[----:B------:R0:W-:Y:S04]  /*3bc80*/  @P4 STL [R1+0x9ac], R7 ;  /* 0x0009ac0701004387 */ /* 0x0001e80000100800 */
[----:B0-----:R-:W2:Y:S04]  /*3bc90*/  LDL R7, [R1+0x97c] ;  /* 0x00097c0001077983 */ /* 0x001ea80000100800 */
[----:B------:R0:W-:Y:S01]  /*3bca0*/  @P4 STL [R1+0x9a8], R92 ;  /* 0x0009a85c01004387 */ /* 0x0001e20000100800 */
[----:B------:R-:W-:-:S03]  /*3bcb0*/  ISETP.GT.AND P4, PT, R78, 0x9, PT ;  /* 0x000000094e00780c */ /* 0x000fc60003f84270 */
[----:B0-----:R-:W2:Y:S04]  /*3bcc0*/  LDL R92, [R1+0x978] ;  /* 0x00097800015c7983 */ /* 0x001ea80000100800 */
[----:B------:R-:W2:Y:S04]  /*3bcd0*/  LDL.LU.64 R82, [R1+0x2678] ;  /* 0x0026780001527983 */ /* 0x000ea80000300a00 */
[----:B------:R-:W2:Y:S04]  /*3bce0*/  LDL.LU.64 R80, [R1+0x2670] ;  /* 0x0026700001507983 */ /* 0x000ea80000300a00 */
[----:B------:R0:W-:Y:S04]  /*3bcf0*/  @P5 STL [R1+0x9a4], R91 ;  /* 0x0009a45b01005387 */ /* 0x0001e80000100800 */
[----:B------:R-:W2:Y:S04]  /*3bd00*/  @P4 LDG.E.U16 R88, desc[UR20][R72.64] ;  /* 0x0000001448584981 */ /* 0x000ea8000c1e1500 */
[----:B------:R-:W2:Y:S04]  /*3bd10*/  @P4 LDG.E.U16 R89, desc[UR20][R34.64] ;  /* 0x0000001422594981 */ /* 0x000ea8000c1e1500 */
[----:B0-----:R-:W2:Y:S04]  /*3bd20*/  LDL R91, [R1+0x974] ;  /* 0x00097400015b7983 */ /* 0x001ea80000100800 */
[----:B------:R0:W-:Y:S04]  /*3bd30*/  @P5 STL [R1+0x9a0], R79 ;  /* 0x0009a04f01005387 */ /* 0x0001e80000100800 */
[----:B0-----:R-:W2:Y:S04]  /*3bd40*/  LDL R79, [R1+0x970] ;  /* 0x00097000014f7983 */ /* 0x001ea80000100800 */
[----:B------:R-:W2:Y:S04]  /*3bd50*/  LDL.LU.64 R60, [R1+0x2668] ;  /* 0x00266800013c7983 */ /* 0x000ea80000300a00 */
[----:B------:R-:W-:Y:S04]  /*3bd60*/  STL [R1+0x1df0], R9 ;  /* 0x001df00901007387 */ /* 0x000fe80000100800 */
[----:B------:R-:W2:Y:S04]  /*3bd70*/  LDL R41, [R1+0x96c] ;  /* 0x00096c0001297983 */ /* 0x000ea80000100800 */
[----:B------:R-:W2:Y:S04]  /*3bd80*/  LDL R40, [R1+0x968] ;  /* 0x0009680001287983 */ /* 0x000ea80000100800 */
[----:B------:R-:W-:Y:S04]  /*3bd90*/  STL [R1+0x1df4], R6 ;  /* 0x001df40601007387 */ /* 0x000fe80000100800 */
[----:B------:R-:W2:Y:S04]  /*3bda0*/  LDL.LU.64 R24, [R1+0x2660] ;  /* 0x0026600001187983 */ /* 0x000ea80000300a00 */
[----:B---3--:R0:W-:Y:S04]  /*3bdb0*/  @P2 STL [R1+0xab0], R11 ;  /* 0x000ab00b01002387 */ /* 0x0081e80000100800 */
[----:B0-----:R-:W3:Y:S04]  /*3bdc0*/  LDL.LU R11, [R1+0x2658] ;  /* 0x00265800010b7983 */ /* 0x001ee80000300800 */
[----:B------:R-:W3:Y:S04]  /*3bdd0*/  LDL.LU.64 R74, [R1+0x2650] ;  /* 0x00265000014a7983 */ /* 0x000ee80000300a00 */
[----:B----4-:R0:W-:Y:S04]  /*3bde0*/  @P2 STL [R1+0xaac], R18 ;  /* 0x000aac1201002387 */ /* 0x0101e80000100800 */
[----:B0-----:R-:W4:Y:S04]  /*3bdf0*/  LDL.LU R18, [R1+0x2648] ;  /* 0x0026480001127983 */ /* 0x001f280000300800 */
[----:B------:R-:W3:Y:S04]  /*3be00*/  LDL.LU.64 R70, [R1+0x2640] ;  /* 0x0026400001467983 */ /* 0x000ee80000300a00 */
[----:B------:R0:W-:Y:S04]  /*3be10*/  @P3 STL [R1+0x994], R19 ;  /* 0x0009941301003387 */ /* 0x0001e80000100800 */
[----:B0-----:R-:W4:Y:S04]  /*3be20*/  LDL.LU R19, [R1+0x2638] ;  /* 0x0026380001137983 */ /* 0x001f280000300800 */
[----:B------:R-:W3:Y:S04]  /*3be30*/  LDL.LU.64 R36, [R1+0x2630] ;  /* 0x0026300001247983 */ /* 0x000ee80000300a00 */
[----:B--2---:R0:W-:Y:S04]  /*3be40*/  @P3 STL [R1+0x990], R0 ;  /* 0x0009900001003387 */ /* 0x0041e80000100800 */
[----:B0-----:R-:W2:Y:S01]  /*3be50*/  LDL.LU R0, [R1+0x2628] ;  /* 0x0026280001007983 */ /* 0x001ea20000300800 */
[----:B------:R-:W-:-:S02]  /*3be60*/  ISETP.GT.AND P5, PT, R78, 0xa, PT ;  /* 0x0000000a4e00780c */ /* 0x000fc40003fa4270 */
[C---:B------:R-:W-:Y:S01]  /*3be70*/  ISETP.GT.AND P6, PT, R78.reuse, 0xb, PT ;  /* 0x0000000b4e00780c */ /* 0x040fe20003fc4270 */
[----:B------:R-:W3:Y:S01]  /*3be80*/  LDL.LU.64 R34, [R1+0x2620] ;  /* 0x0026200001227983 */ /* 0x000ee20000300a00 */
[C---:B------:R-:W-:Y:S02]  /*3be90*/  ISETP.GT.AND P2, PT, R78.reuse, 0xc, PT ;  /* 0x0000000c4e00780c */ /* 0x040fe40003f44270 */
[C---:B------:R-:W-:Y:S01]  /*3bea0*/  ISETP.GT.AND P3, PT, R78.reuse, 0xd, PT ;  /* 0x0000000d4e00780c */ /* 0x040fe20003f64270 */
[----:B------:R-:W3:Y:S04]  /*3beb0*/  LDL.LU R72, [R1+0x2618] ;  /* 0x0026180001487983 */ /* 0x000ee80000300800 */
[----:B------:R-:W3:Y:S04]  /*3bec0*/  LDL R73, [R1+0xaa8] ;  /* 0x000aa80001497983 */ /* 0x000ee80000100800 */
[----:B------:R-:W3:Y:S04]  /*3bed0*/  @P5 LDG.E.U16 R93, desc[UR20][R46.64] ;  /* 0x000000142e5d5981 */ /* 0x000ee8000c1e1500 */
[----:B------:R-:W4:Y:S04]  /*3bee0*/  @P5 LDG.E.U16 R90, desc[UR20][R48.64] ;  /* 0x00000014305a5981 */ /* 0x000f28000c1e1500 */
[----:B------:R-:W4:Y:S04]  /*3bef0*/  @P6 LDG.E.U16 R92, desc[UR20][R30.64] ;  /* 0x000000141e5c6981 */ /* 0x000f28000c1e1500 */
[----:B------:R0:W-:Y:S04]  /*3bf00*/  @P4 STL [R1+0x988], R88 ;  /* 0x0009885801004387 */ /* 0x0001e80000100800 */
[----:B------:R-:W4:Y:S04]  /*3bf10*/  @P6 LDG.E.U16 R7, desc[UR20][R16.64] ;  /* 0x0000001410076981 */ /* 0x000f28000c1e1500 */
[----:B------:R-:W4:Y:S04]  /*3bf20*/  @P2 LDG.E.U16 R91, desc[UR20][R38.64] ;  /* 0x00000014265b2981 */ /* 0x000f28000c1e1500 */
[----:B0-----:R-:W4:Y:S04]  /*3bf30*/  LDL R88, [R1+0xaa4] ;  /* 0x000aa40001587983 */ /* 0x001f280000100800 */
[----:B------:R0:W-:Y:S01]  /*3bf40*/  @P4 STL [R1+0x98c], R89 ;  /* 0x00098c5901004387 */ /* 0x0001e20000100800 */
[----:B------:R-:W-:-:S03]  /*3bf50*/  ISETP.GT.AND P4, PT, R78, 0xe, PT ;  /* 0x0000000e4e00780c */ /* 0x000fc60003f84270 */
[----:B------:R-:W4:Y:S04]  /*3bf60*/  @P2 LDG.E.U16 R79, desc[UR20][R50.64] ;  /* 0x00000014324f2981 */ /* 0x000f28000c1e1500 */
[----:B------:R-:W4:Y:S04]  /*3bf70*/  @P3 LDG.E.U16 R41, desc[UR20][R62.64] ;  /* 0x000000143e293981 */ /* 0x000f28000c1e1500 */
[----:B------:R-:W4:Y:S04]  /*3bf80*/  @P3 LDG.E.U16 R40, desc[UR20][R52.64] ;  /* 0x0000001434283981 */ /* 0x000f28000c1e1500 */
[----:B------:R-:W4:Y:S04]  /*3bf90*/  @P4 LDG.E.U16 R8, desc[UR20][R56.64] ;  /* 0x0000001438084981 */ /* 0x000f28000c1e1500 */
[----:B------:R-:W4:Y:S04]  /*3bfa0*/  LDL.LU.64 R46, [R1+0x2610] ;  /* 0x00261000012e7983 */ /* 0x000f280000300a00 */
[----:B0-----:R-:W4:Y:S04]  /*3bfb0*/  LDL R89, [R1+0x95c] ;  /* 0x00095c0001597983 */ /* 0x001f280000100800 */
[----:B------:R-:W4:Y:S04]  /*3bfc0*/  LDL.LU.64 R48, [R1+0x2608] ;  /* 0x0026080001307983 */ /* 0x000f280000300a00 */
[----:B--2---:R-:W2:Y:S04]  /*3bfd0*/  @P4 LDG.E.U16 R0, desc[UR20][R66.64] ;  /* 0x0000001442004981 */ /* 0x004ea8000c1e1500 */
[----:B---3--:R0:W-:Y:S04]  /*3bfe0*/  @P5 STL [R1+0x984], R93 ;  /* 0x0009845d01005387 */ /* 0x0081e80000100800 */
[----:B0-----:R-:W3:Y:S04]  /*3bff0*/  LDL R93, [R1+0x954] ;  /* 0x00095400015d7983 */ /* 0x001ee80000100800 */
[----:B----4-:R0:W-:Y:S04]  /*3c000*/  @P5 STL [R1+0x980], R90 ;  /* 0x0009805a01005387 */ /* 0x0101e80000100800 */
[----:B0-----:R-:W4:Y:S04]  /*3c010*/  LDL R90, [R1+0x950] ;  /* 0x00095000015a7983 */ /* 0x001f280000100800 */
[----:B------:R-:W4:Y:S04]  /*3c020*/  LDL.LU.64 R16, [R1+0x2600] ;  /* 0x0026000001107983 */ /* 0x000f280000300a00 */
[----:B------:R-:W4:Y:S04]  /*3c030*/  LDL R30, [R1+0x94c] ;  /* 0x00094c00011e7983 */ /* 0x000f280000100800 */
[----:B------:R0:W-:Y:S04]  /*3c040*/  @P6 STL [R1+0x978], R92 ;  /* 0x0009785c01006387 */ /* 0x0001e80000100800 */
[----:B0-----:R-:W4:Y:S04]  /*3c050*/  LDL R92, [R1+0x948] ;  /* 0x00094800015c7983 */ /* 0x001f280000100800 */
[----:B------:R0:W-:Y:S04]  /*3c060*/  @P6 STL [R1+0x97c], R7 ;  /* 0x00097c0701006387 */ /* 0x0001e80000100800 */
[----:B------:R-:W4:Y:S04]  /*3c070*/  LDL.LU.64 R38, [R1+0x25f8] ;  /* 0x0025f80001267983 */ /* 0x000f280000300a00 */
[----:B------:R-:W4:Y:S04]  /*3c080*/  LDL.LU.64 R50, [R1+0x25f0] ;  /* 0x0025f00001327983 */ /* 0x000f280000300a00 */
[----:B0-----:R-:W4:Y:S04]  /*3c090*/  LDL R7, [R1+0x944] ;  /* 0x0009440001077983 */ /* 0x001f280000100800 */
[----:B------:R0:W-:Y:S01]  /*3c0a0*/  @P2 STL [R1+0x974], R91 ;  /* 0x0009745b01002387 */ /* 0x0001e20000100800 */
[----:B------:R-:W-:-:S03]  /*3c0b0*/  ISETP.GT.AND P5, PT, R78, 0xf, PT ;  /* 0x0000000f4e00780c */ /* 0x000fc60003fa4270 */
[----:B0-----:R-:W4:Y:S04]  /*3c0c0*/  LDL R91, [R1+0x940] ;  /* 0x00094000015b7983 */ /* 0x001f280000100800 */
[----:B------:R0:W-:Y:S04]  /*3c0d0*/  @P2 STL [R1+0x970], R79 ;  /* 0x0009704f01002387 */ /* 0x0001e80000100800 */
[----:B------:R-:W4:Y:S04]  /*3c0e0*/  LDL.LU.64 R62, [R1+0x25e8] ;  /* 0x0025e800013e7983 */ /* 0x000f280000300a00 */
[----:B------:R-:W4:Y:S04]  /*3c0f0*/  LDL.LU.64 R52, [R1+0x25e0] ;  /* 0x0025e00001347983 */ /* 0x000f280000300a00 */
[----:B0-----:R-:W4:Y:S04]  /*3c100*/  LDL R79, [R1+0x93c] ;  /* 0x00093c00014f7983 */ /* 0x001f280000100800 */
[----:B------:R0:W-:Y:S04]  /*3c110*/  @P3 STL [R1+0x96c], R41 ;  /* 0x00096c2901003387 */ /* 0x0001e80000100800 */
[----:B------:R-:W4:Y:S04]  /*3c120*/  @P5 LDG.E.U16 R73, desc[UR20][R68.64] ;  /* 0x0000001444495981 */ /* 0x000f28000c1e1500 */
[----:B------:R-:W4:Y:S04]  /*3c130*/  @P5 LDG.E.U16 R88, desc[UR20][R2.64] ;  /* 0x0000001402585981 */ /* 0x000f28000c1e1500 */
[----:B0-----:R-:W4:Y:S04]  /*3c140*/  LDL R41, [R1+0x938] ;  /* 0x0009380001297983 */ /* 0x001f280000100800 */
[----:B------:R0:W-:Y:S04]  /*3c150*/  @P3 STL [R1+0x968], R40 ;  /* 0x0009682801003387 */ /* 0x0001e80000100800 */
[----:B------:R-:W4:Y:S04]  /*3c160*/  LDL.LU.64 R56, [R1+0x25d8] ;  /* 0x0025d80001387983 */ /* 0x000f280000300a00 */
[----:B------:R-:W4:Y:S04]  /*3c170*/  LDL R31, [R1+0x934] ;  /* 0x00093400011f7983 */ /* 0x000f280000100800 */
[----:B0-----:R-:W4:Y:S04]  /*3c180*/  LDL R40, [R1+0x930] ;  /* 0x0009300001287983 */ /* 0x001f280000100800 */
[----:B------:R-:W-:Y:S04]  /*3c190*/  STL [R1+0x1df8], R8 ;  /* 0x001df80801007387 */ /* 0x000fe80000100800 */
[----:B------:R-:W4:Y:S04]  /*3c1a0*/  LDL.LU.64 R66, [R1+0x25d0] ;  /* 0x0025d00001427983 */ /* 0x000f280000300a00 */
[----:B--2---:R0:W-:Y:S04]  /*3c1b0*/  STL [R1+0x1dfc], R0 ;  /* 0x001dfc0001007387 */ /* 0x0041e80000100800 */
[----:B0-----:R-:W2:Y:S01]  /*3c1c0*/  LDL R0, [R1+0x958] ;  /* 0x0009580001007983 */ /* 0x001ea20000100800 */
[----:B------:R-:W-:-:S02]  /*3c1d0*/  ISETP.GT.AND P6, PT, R78, 0x10, PT ;  /* 0x000000104e00780c */ /* 0x000fc40003fc4270 */
[C---:B------:R-:W-:Y:S01]  /*3c1e0*/  ISETP.GT.AND P2, PT, R78.reuse, 0x11, PT ;  /* 0x000000114e00780c */ /* 0x040fe20003f44270 */
[----:B------:R-:W2:Y:S01]  /*3c1f0*/  LDL.LU.64 R68, [R1+0x25c8] ;  /* 0x0025c80001447983 */ /* 0x000ea20000300a00 */
[C---:B------:R-:W-:Y:S02]  /*3c200*/  ISETP.GT.AND P3, PT, R78.reuse, 0x12, PT ;  /* 0x000000124e00780c */ /* 0x040fe40003f64270 */
[----:B------:R-:W-:-:S07]  /*3c210*/  ISETP.GT.AND P4, PT, R78, 0x13, PT ;  /* 0x000000134e00780c */ /* 0x000fce0003f84270 */
[----:B------:R-:W2:Y:S04]  /*3c220*/  @P6 LDG.E.U16 R89, desc[UR20][R76.64] ;  /* 0x000000144c596981 */ /* 0x000ea8000c1e1500 */
[----:B---3--:R-:W3:Y:S04]  /*3c230*/  @P2 LDG.E.U16 R93, desc[UR20][R32.64] ;  /* 0x00000014205d2981 */ /* 0x008ee8000c1e1500 */
[----:B----4-:R-:W4:Y:S04]  /*3c240*/  @P2 LDG.E.U16 R90, desc[UR20][R28.64] ;  /* 0x000000141c5a2981 */ /* 0x010f28000c1e1500 */
[----:B------:R-:W3:Y:S04]  /*3c250*/  @P3 LDG.E.U16 R30, desc[UR20][R22.64] ;  /* 0x00000014161e3981 */ /* 0x000ee8000c1e1500 */
[----:B------:R-:W3:Y:S04]  /*3c260*/  @P3 LDG.E.U16 R92, desc[UR20][R26.64] ;  /* 0x000000141a5c3981 */ /* 0x000ee8000c1e1500 */
[----:B------:R-:W3:Y:S04]  /*3c270*/  @P4 LDG.E.U16 R7, desc[UR20][R42.64] ;  /* 0x000000142a074981 */ /* 0x000ee8000c1e1500 */
[----:B------:R-:W3:Y:S04]  /*3c280*/  @P4 LDG.E.U16 R91, desc[UR20][R14.64] ;  /* 0x000000140e5b4981 */ /* 0x000ee8000c1e1500 */
[----:B------:R0:W-:Y:S04]  /*3c290*/  @P5 STL [R1+0xaa8], R73 ;  /* 0x000aa84901005387 */ /* 0x0001e80000100800 */
[----:B0-----:R-:W3:Y:S04]  /*3c2a0*/  LDL.LU R73, [R1+0x25c0] ;  /* 0x0025c00001497983 */ /* 0x001ee80000300800 */
[----:B------:R-:W3:Y:S04]  /*3c2b0*/  LDL.LU.64 R2, [R1+0x25b8] ;  /* 0x0025b80001027983 */ /* 0x000ee80000300a00 */
[----:B------:R0:W-:Y:S01]  /*3c2c0*/  @P5 STL [R1+0xaa4], R88 ;  /* 0x000aa45801005387 */ /* 0x0001e20000100800 */
[----:B------:R-:W-:-:S03]  /*3c2d0*/  ISETP.GT.AND P5, PT, R78, 0x14, PT ;  /* 0x000000144e00780c */ /* 0x000fc60003fa4270 */
[----:B0-----:R-:W3:Y:S10]  /*3c2e0*/  LDL.LU R88, [R1+0x25b0] ;  /* 0x0025b00001587983 */ /* 0x001ef40000300800 */
[----:B------:R-:W3:Y:S04]  /*3c2f0*/  @P5 LDG.E.U16 R79, desc[UR20][R44.64] ;  /* 0x000000142c4f5981 */ /* 0x000ee8000c1e1500 */
[----:B------:R-:W3:Y:S04]  /*3c300*/  @P5 LDG.E.U16 R41, desc[UR20][R12.64] ;  /* 0x000000140c295981 */ /* 0x000ee8000c1e1500 */
[----:B------:R-:W3:Y:S04]  /*3c310*/  LDL.LU.64 R76, [R1+0x25a8] ;  /* 0x0025a800014c7983 */ /* 0x000ee80000300a00 */
[----:B--2---:R-:W2:Y:S04]  /*3c320*/  @P6 LDG.E.U16 R0, desc[UR20][R64.64] ;  /* 0x0000001440006981 */ /* 0x004ea8000c1e1500 */
[----:B------:R0:W-:Y:S04]  /*3c330*/  @P6 STL [R1+0x95c], R89 ;  /* 0x00095c5901006387 */ /* 0x0001e80000100800 */
[----:B0-----:R-:W4:Y:S04]  /*3c340*/  LDL.LU R89, [R1+0x25a0] ;  /* 0x0025a00001597983 */ /* 0x001f280000300800 */
[----:B------:R-:W4:Y:S04]  /*3c350*/  LDL.LU.64 R64, [R1+0x2598] ;  /* 0x0025980001407983 */ /* 0x000f280000300a00 */
[----:B--2---:R-:W-:Y:S04]  /*3c360*/  @P6 STL [R1+0x958], R0 ;  /* 0x0009580001006387 */ /* 0x004fe80000100800 */
[----:B------:R-:W2:Y:S04]  /*3c370*/  LDL.LU.64 R32, [R1+0x2590] ;  /* 0x0025900001207983 */ /* 0x000ea80000300a00 */
[----:B------:R-:W2:Y:S04]  /*3c380*/  LDL.LU.64 R28, [R1+0x2588] ;  /* 0x00258800011c7983 */ /* 0x000ea80000300a00 */
[----:B---3--:R0:W-:Y:S01]  /*3c390*/  @P2 STL [R1+0x954], R93 ;  /* 0x0009545d01002387 */ /* 0x0081e20000100800 */
[----:B------:R-:W-:-:S03]  /*3c3a0*/  ISETP.GT.AND P6, PT, R78, 0x15, PT ;  /* 0x000000154e00780c */ /* 0x000fc60003fc4270 */
[----:B0-----:R-:W3:Y:S04]  /*3c3b0*/  LDL R93, [R1+0xaa0] ;  /* 0x000aa000015d7983 */ /* 0x001ee80000100800 */
[----:B----4-:R0:W-:Y:S06]  /*3c3c0*/  @P2 STL [R1+0x950], R90 ;  /* 0x0009505a01002387 */ /* 0x0101ec0000100800 */
[----:B------:R-:W4:Y:S04]  /*3c3d0*/  @P6 LDG.E.U16 R31, desc[UR20][R54.64] ;  /* 0x00000014361f6981 */ /* 0x000f28000c1e1500 */
[----:B------:R-:W2:Y:S04]  /*3c3e0*/  @P6 LDG.E.U16 R40, desc[UR20][R4.64] ;  /* 0x0000001404286981 */ /* 0x000ea8000c1e1500 */
[----:B0-----:R-:W2:Y:S04]  /*3c3f0*/  LDL R90, [R1+0xa9c] ;  /* 0x000a9c00015a7983 */ /* 0x001ea80000100800 */
[----:B------:R-:W2:Y:S04]  /*3c400*/  LDL.LU.64 R22, [R1+0x2580] ;  /* 0x0025800001167983 */ /* 0x000ea80000300a00 */
[----:B------:R-:W2:Y:S04]  /*3c410*/  LDL.LU.64 R26, [R1+0x2578] ;  /* 0x00257800011a7983 */ /* 0x000ea80000300a00 */
[----:B------:R0:W-:Y:S04]  /*3c420*/  @P3 STL [R1+0x94c], R30 ;  /* 0x00094c1e01003387 */ /* 0x0001e80000100800 */
[----:B0-----:R-:W2:Y:S04]  /*3c430*/  LDL R30, [R1+0x91c] ;  /* 0x00091c00011e7983 */ /* 0x001ea80000100800 */
[----:B------:R0:W-:Y:S04]  /*3c440*/  @P3 STL [R1+0x948], R92 ;  /* 0x0009485c01003387 */ /* 0x0001e80000100800 */
[----:B0-----:R-:W2:Y:S04]  /*3c450*/  LDL R92, [R1+0x918] ;  /* 0x00091800015c7983 */ /* 0x001ea80000100800 */
[----:B------:R-:W2:Y:S04]  /*3c460*/  LDL.LU.64 R42, [R1+0x2570] ;  /* 0x00257000012a7983 */ /* 0x000ea80000300a00 */
[----:B------:R-:W2:Y:S04]  /*3c470*/  LDL.LU.64 R14, [R1+0x2568] ;  /* 0x00256800010e7983 */ /* 0x000ea80000300a00 */
[----:B------:R-:W2:Y:S04]  /*3c480*/  LDL R0, [R1+0x914] ;  /* 0x0009140001007983 */ /* 0x000ea80000100800 */
[----:B------:R0:W-:Y:S04]  /*3c490*/  @P4 STL [R1+0x940], R91 ;  /* 0x0009405b01004387 */ /* 0x0001e80000100800 */
[----:B0-----:R-:W2:Y:S04]  /*3c4a0*/  LDL R91, [R1+0x910] ;  /* 0x00091000015b7983 */ /* 0x001ea80000100800 */
[----:B------:R-:W-:Y:S04]  /*3c4b0*/  @P4 STL [R1+0x944], R7 ;  /* 0x0009440701004387 */ /* 0x000fe80000100800 */
[----:B------:R-:W2:Y:S04]  /*3c4c0*/  LDL.LU.64 R44, [R1+0x2560] ;  /* 0x00256000012c7983 */ /* 0x000ea80000300a00 */
[----:B------:R-:W2:Y:S04]  /*3c4d0*/  LDL.LU.64 R12, [R1+0x2558] ;  /* 0x00255800010c7983 */ /* 0x000ea80000300a00 */
[----:B------:R0:W-:Y:S04]  /*3c4e0*/  @P5 STL [R1+0x93c], R79 ;  /* 0x00093c4f01005387 */ /* 0x0001e80000100800 */
[----:B0-----:R-:W2:Y:S04]  /*3c4f0*/  LDL R79, [R1+0x90c] ;  /* 0x00090c00014f7983 */ /* 0x001ea80000100800 */
[----:B------:R0:W-:Y:S04]  /*3c500*/  @P5 STL [R1+0x938], R41 ;  /* 0x0009382901005387 */ /* 0x0001e80000100800 */
[----:B0-----:R-:W2:Y:S04]  /*3c510*/  LDL R41, [R1+0x908] ;  /* 0x0009080001297983 */ /* 0x001ea80000100800 */
[----:B------:R-:W2:Y:S04]  /*3c520*/  LDL.LU.64 R54, [R1+0x2550] ;  /* 0x0025500001367983 */ /* 0x000ea80000300a00 */
[----:B------:R-:W2:Y:S01]  /*3c530*/  LDL.LU.64 R4, [R1+0x2548] ;  /* 0x0025480001047983 */ /* 0x000ea20000300a00 */
[----:B------:R-:W-:-:S13]  /*3c540*/  ISETP.GT.AND P2, PT, R78, 0x16, PT ;  /* 0x000000164e00780c */ /* 0x000fda0003f44270 */
[----:B--2---:R-:W2:Y:S04]  /*3c550*/  @P2 LDG.E.U16 R4, desc[UR20][R20.64] ;  /* 0x0000001414042981 */ /* 0x004ea8000c1e1500 */
[----:B------:R-:W2:Y:S04]  /*3c560*/  @P2 LDG.E.U16 R5, desc[UR20][R58.64] ;  /* 0x000000143a052981 */ /* 0x000ea8000c1e1500 */
[----:B------:R0:W-:Y:S04]  /*3c570*/  @P6 STL [R1+0x930], R40 ;  /* 0x0009302801006387 */ /* 0x0001e80000100800 */
[----:B------:R-:W2:Y:S04]  /*3c580*/  LDL R7, [R1+0x900] ;  /* 0x0009000001077983 */ /* 0x000ea80000100800 */
[----:B0-----:R-:W2:Y:S04]  /*3c590*/  LDL R40, [R1+0x904] ;  /* 0x0009040001287983 */ /* 0x001ea80000100800 */
[----:B----4-:R-:W-:Y:S04]  /*3c5a0*/  @P6 STL [R1+0x934], R31 ;  /* 0x0009341f01006387 */ /* 0x010fe80000100800 */
[----:B------:R-:W4:Y:S04]  /*3c5b0*/  LDL.LU R20, [R1+0x2540] ;  /* 0x0025400001147983 */ /* 0x000f280000300800 */
[----:B------:R-:W4:Y:S01]  /*3c5c0*/  LDL R21, [R1+0x8fc] ;  /* 0x0008fc0001157983 */ /* 0x000f220000100800 */
[----:B------:R-:W-:-:S13]  /*3c5d0*/  ISETP.GT.AND P3, PT, R78, 0x17, PT ;  /* 0x000000174e00780c */ /* 0x000fda0003f64270 */
[----:B---3--:R-:W3:Y:S04]  /*3c5e0*/  @P3 LDG.E.U16 R93, desc[UR20][R86.64] ;  /* 0x00000014565d3981 */ /* 0x008ee8000c1e1500 */
[----:B------:R-:W3:Y:S04]  /*3c5f0*/  @P3 LDG.E.U16 R90, desc[UR20][R84.64] ;  /* 0x00000014545a3981 */ /* 0x000ee8000c1e1500 */
[----:B--2---:R0:W-:Y:S04]  /*3c600*/  STL [R1+0x1e00], R4 ;  /* 0x001e000401007387 */ /* 0x0041e80000100800 */
[----:B0-----:R-:W2:Y:S04]  /*3c610*/  LDL R4, [R1+0x920] ;  /* 0x0009200001047983 */ /* 0x001ea80000100800 */
[----:B------:R-:W3:Y:S04]  /*3c620*/  LDL.LU.64 R58, [R1+0x2538] ;  /* 0x00253800013a7983 */ /* 0x000ee80000300a00 */
[----:B------:R-:W3:Y:S04]  /*3c630*/  LDL R31, [R1+0x8f8] ;  /* 0x0008f800011f7983 */ /* 0x000ee80000100800 */
[----:B------:R0:W-:Y:S04]  /*3c640*/  STL [R1+0x1e04], R5 ;  /* 0x001e040501007387 */ /* 0x0001e80000100800 */
[----:B0-----:R-:W3:Y:S01]  /*3c650*/  LDL R5, [R1+0x924] ;  /* 0x0009240001057983 */ /* 0x001ee20000100800 */
[----:B------:R-:W-:-:S02]  /*3c660*/  ISETP.GT.AND P4, PT, R78, 0x18, PT ;  /* 0x000000184e00780c */ /* 0x000fc40003f84270 */
[----:B------:R-:W-:Y:S01]  /*3c670*/  ISETP.GT.AND P5, PT, R78, 0x19, PT ;  /* 0x000000194e00780c */ /* 0x000fe20003fa4270 */
[----:B------:R-:W4:-:S12]  /*3c680*/  LDL.LU.64 R86, [R1+0x2530] ;  /* 0x0025300001567983 */ /* 0x000f180000300a00 */
[----:B------:R-:W4:Y:S01]  /*3c690*/  @P5 LDG.E.U16 R30, desc[UR20][R60.64] ;  /* 0x000000143c1e5981 */ /* 0x000f22000c1e1500 */
[----:B------:R-:W-:-:S03]  /*3c6a0*/  ISETP.GT.AND P6, PT, R78, 0x1a, PT ;  /* 0x0000001a4e00780c */ /* 0x000fc60003fc4270 */
[----:B------:R-:W4:Y:S01]  /*3c6b0*/  @P5 LDG.E.U16 R92, desc[UR20][R24.64] ;  /* 0x00000014185c5981 */ /* 0x000f22000c1e1500 */
[----:B------:R-:W-:-:S09]  /*3c6c0*/  ISETP.GT.AND P2, PT, R78, 0x1b, PT ;  /* 0x0000001b4e00780c */ /* 0x000fd20003f44270 */
[----:B------:R-:W4:Y:S04]  /*3c6d0*/  @P6 LDG.E.U16 R91, desc[UR20][R74.64] ;  /* 0x000000144a5b6981 */ /* 0x000f28000c1e1500 */
[----:B--2---:R-:W2:Y:S04]  /*3c6e0*/  @P4 LDG.E.U16 R4, desc[UR20][R80.64] ;  /* 0x0000001450044981 */ /* 0x004ea8000c1e1500 */
[----:B---3--:R-:W3:Y:S04]  /*3c6f0*/  @P4 LDG.E.U16 R5, desc[UR20][R82.64] ;  /* 0x0000001452054981 */ /* 0x008ee8000c1e1500 */
[----:B------:R0:W-:Y:S04]  /*3c700*/  @P3 STL [R1+0xaa0], R93 ;  /* 0x000aa05d01003387 */ /* 0x0001e80000100800 */
[----:B------:R-:W4:Y:S04]  /*3c710*/  @P6 LDG.E.U16 R0, desc[UR20][R10.64] ;  /* 0x000000140a006981 */ /* 0x000f28000c1e1500 */
[----:B------:R-:W4:Y:S04]  /*3c720*/  @P2 LDG.E.U16 R79, desc[UR20][R70.64] ;  /* 0x00000014464f2981 */ /* 0x000f28000c1e1500 */
[----:B0-----:R-:W4:Y:S04]  /*3c730*/  LDL.LU R93, [R1+0x2528] ;  /* 0x00252800015d7983 */ /* 0x001f280000300800 */
[----:B------:R-:W4:Y:S04]  /*3c740*/  LDL.LU.64 R84, [R1+0x2520] ;  /* 0x0025200001547983 */ /* 0x000f280000300a00 */
[----:B------:R0:W-:Y:S01]  /*3c750*/  @P3 STL [R1+0xa9c], R90 ;  /* 0x000a9c5a01003387 */ /* 0x0001e20000100800 */
[----:B------:R-:W-:-:S03]  /*3c760*/  ISETP.GT.AND P3, PT, R78, 0x1c, PT ;  /* 0x0000001c4e00780c */ /* 0x000fc60003f64270 */
[----:B------:R-:W4:Y:S04]  /*3c770*/  @P2 LDG.E.U16 R41, desc[UR20][R18.64] ;  /* 0x0000001412292981 */ /* 0x000f28000c1e1500 */
[----:B0-----:R-:W4:Y:S06]  /*3c780*/  LDL.LU R90, [R1+0x2518] ;  /* 0x00251800015a7983 */ /* 0x001f2c0000300800 */
[----:B------:R-:W4:Y:S04]  /*3c790*/  @P3 LDG.E.U16 R40, desc[UR20][R36.64] ;  /* 0x0000001424283981 */ /* 0x000f28000c1e1500 */
[----:B------:R-:W4:Y:S04]  /*3c7a0*/  LDL.LU.64 R82, [R1+0x2510] ;  /* 0x0025100001527983 */ /* 0x000f280000300a00 */
[----:B------:R-:W4:Y:S04]  /*3c7b0*/  LDL.LU.64 R80, [R1+0x2508] ;  /* 0x0025080001507983 */ /* 0x000f280000300a00 */
[----:B------:R-:W4:Y:S04]  /*3c7c0*/  @P3 LDG.E.U16 R7, desc[UR20][R34.64] ;  /* 0x0000001422073981 */ /* 0x000f28000c1e1500 */
[----:B--2---:R-:W-:Y:S04]  /*3c7d0*/  @P4 STL [R1+0x920], R4 ;  /* 0x0009200401004387 */ /* 0x004fe80000100800 */
[----:B---3--:R-:W-:Y:S04]  /*3c7e0*/  @P4 STL [R1+0x924], R5 ;  /* 0x0009240501004387 */ /* 0x008fe80000100800 */
[----:B------:R-:W2:Y:S04]  /*3c7f0*/  LDL.LU.64 R60, [R1+0x2500] ;  /* 0x00250000013c7983 */ /* 0x000ea80000300a00 */
[----:B------:R-:W3:Y:S04]  /*3c800*/  LDL.LU.64 R24, [R1+0x24f8] ;  /* 0x0024f80001187983 */ /* 0x000ee80000300a00 */
[----:B----4-:R0:W-:Y:S04]  /*3c810*/  @P5 STL [R1+0x91c], R30 ;  /* 0x00091c1e01005387 */ /* 0x0101e80000100800 */
[----:B0-----:R-:W4:Y:S01]  /*3c820*/  LDL R30, [R1+0xa98] ;  /* 0x000a9800011e7983 */ /* 0x001f220000100800 */
[----:B------:R-:W-:-:S03]  /*3c830*/  ISETP.GT.AND P4, PT, R78, 0x1d, PT ;  /* 0x0000001d4e00780c */ /* 0x000fc60003f84270 */
[----:B------:R0:W-:Y:S01]  /*3c840*/  @P5 STL [R1+0x918], R92 ;  /* 0x0009185c01005387 */ /* 0x0001e20000100800 */
[----:B------:R-:W-:-:S03]  /*3c850*/  ISETP.GT.AND P5, PT, R78, 0x1e, PT ;  /* 0x0000001e4e00780c */ /* 0x000fc60003fa4270 */
[----:B0-----:R-:W2:Y:S04]  /*3c860*/  LDL R92, [R1+0xa94] ;  /* 0x000a9400015c7983 */ /* 0x001ea80000100800 */
[----:B------:R-:W3:Y:S04]  /*3c870*/  LDL.LU.64 R10, [R1+0x24f0] ;  /* 0x0024f000010a7983 */ /* 0x000ee80000300a00 */
[----:B------:R-:W3:Y:S04]  /*3c880*/  LDL.LU.64 R74, [R1+0x24e8] ;  /* 0x0024e800014a7983 */ /* 0x000ee80000300a00 */
[----:B------:R0:W-:Y:S04]  /*3c890*/  @P6 STL [R1+0x910], R91 ;  /* 0x0009105b01006387 */ /* 0x0001e80000100800 */
[----:B------:R-:W3:Y:S04]  /*3c8a0*/  @P4 LDG.E.U16 R21, desc[UR20][R46.64] ;  /* 0x000000142e154981 */ /* 0x000ee8000c1e1500 */
[----:B------:R-:W3:Y:S04]  /*3c8b0*/  @P4 LDG.E.U16 R31, desc[UR20][R48.64] ;  /* 0x00000014301f4981 */ /* 0x000ee8000c1e1500 */
[----:B0-----:R-:W3:Y:S04]  /*3c8c0*/  LDL R91, [R1+0x8ec] ;  /* 0x0008ec00015b7983 */ /* 0x001ee80000100800 */
[----:B------:R0:W-:Y:S04]  /*3c8d0*/  @P6 STL [R1+0x914], R0 ;  /* 0x0009140001006387 */ /* 0x0001e80000100800 */
[----:B------:R-:W3:Y:S04]  /*3c8e0*/  @P5 LDG.E.U16 R90, desc[UR20][R16.64] ;  /* 0x00000014105a5981 */ /* 0x000ee8000c1e1500 */
[----:B------:R-:W3:Y:S04]  /*3c8f0*/  @P5 LDG.E.U16 R93, desc[UR20][R38.64] ;  /* 0x00000014265d5981 */ /* 0x000ee8000c1e1500 */
[----:B0-----:R-:W3:Y:S04]  /*3c900*/  LDL R0, [R1+0x8e8] ;  /* 0x0008e80001007983 */ /* 0x001ee80000100800 */
[----:B------:R-:W3:Y:S04]  /*3c910*/  LDL.LU.64 R70, [R1+0x24e0] ;  /* 0x0024e00001467983 */ /* 0x000ee80000300a00 */
[----:B------:R-:W3:Y:S04]  /*3c920*/  LDL.LU.64 R18, [R1+0x24d8] ;  /* 0x0024d80001127983 */ /* 0x000ee80000300a00 */
[----:B------:R0:W-:Y:S01]  /*3c930*/  @P2 STL [R1+0x90c], R79 ;  /* 0x00090c4f01002387 */ /* 0x0001e20000100800 */
[----:B------:R-:W-:-:S03]  /*3c940*/  ISETP.GT.AND P6, PT, R78, 0x1f, PT ;  /* 0x0000001f4e00780c */ /* 0x000fc60003fc4270 */
[----:B0-----:R-:W3:Y:S04]  /*3c950*/  LDL R79, [R1+0x8e4] ;  /* 0x0008e400014f7983 */ /* 0x001ee80000100800 */
[----:B------:R0:W-:Y:S04]  /*3c960*/  @P2 STL [R1+0x908], R41 ;  /* 0x0009082901002387 */ /* 0x0001e80000100800 */
[----:B0-----:R-:W3:Y:S04]  /*3c970*/  LDL R41, [R1+0x8e0] ;  /* 0x0008e00001297983 */ /* 0x001ee80000100800 */
[----:B------:R-:W3:Y:S04]  /*3c980*/  LDL.LU.64 R36, [R1+0x24d0] ;  /* 0x0024d00001247983 */ /* 0x000ee80000300a00 */
[----:B------:R0:W-:Y:S04]  /*3c990*/  @P3 STL [R1+0x904], R40 ;  /* 0x0009042801003387 */ /* 0x0001e80000100800 */
[----:B0-----:R-:W3:Y:S04]  /*3c9a0*/  LDL R40, [R1+0x8dc] ;  /* 0x0008dc0001287983 */ /* 0x001ee80000100800 */
[----:B----4-:R-:W4:Y:S01]  /*3c9b0*/  @P6 LDG.E.U16 R30, desc[UR20][R50.64] ;  /* 0x00000014321e6981 */ /* 0x010f22000c1e1500 */
[----:B------:R-:W-:-:S03]  /*3c9c0*/  ISETP.GT.AND P2, PT, R78, 0x20, PT ;  /* 0x000000204e00780c */ /* 0x000fc60003f44270 */
[----:B------:R-:W4:Y:S04]  /*3c9d0*/  LDL.LU.64 R34, [R1+0x24c8] ;  /* 0x0024c80001227983 */ /* 0x000f280000300a00 */
[----:B------:R0:W-:Y:S04]  /*3c9e0*/  @P3 STL [R1+0x900], R7 ;  /* 0x0009000701003387 */ /* 0x0001e80000100800 */
[----:B--2---:R-:W2:Y:S04]  /*3c9f0*/  @P6 LDG.E.U16 R92, desc[UR20][R62.64] ;  /* 0x000000143e5c6981 */ /* 0x004ea8000c1e1500 */
[----:B0-----:R-:W2:Y:S04]  /*3ca00*/  LDL R7, [R1+0x8d8] ;  /* 0x0008d80001077983 */ /* 0x001ea80000100800 */
[----:B------:R-:W2:Y:S01]  /*3ca10*/  LDL.LU.64 R46, [R1+0x24c0] ;  /* 0x0024c000012e7983 */ /* 0x000ea20000300a00 */
[----:B------:R-:W-:-:S03]  /*3ca20*/  ISETP.GT.AND P3, PT, R78, 0x21, PT ;  /* 0x000000214e00780c */ /* 0x000fc60003f64270 */
[----:B---3--:R0:W-:Y:S04]  /*3ca30*/  @P4 STL [R1+0x8fc], R21 ;  /* 0x0008fc1501004387 */ /* 0x0081e80000100800 */
[----:B------:R-:W3:Y:S04]  /*3ca40*/  @P2 LDG.E.U16 R91, desc[UR20][R52.64] ;  /* 0x00000014345b2981 */ /* 0x000ee8000c1e1500 */
[----:B0-----:R-:W3:Y:S04]  /*3ca50*/  LDL R21, [R1+0x8d4] ;  /* 0x0008d40001157983 */ /* 0x001ee80000100800 */
[----:B------:R-:W3:Y:S04]  /*3ca60*/  LDL.LU.64 R48, [R1+0x24b8] ;  /* 0x0024b80001307983 */ /* 0x000ee80000300a00 */
[----:B------:R-:W3:Y:S04]  /*3ca70*/  LDL R4, [R1+0x8d0] ;  /* 0x0008d00001047983 */ /* 0x000ee80000100800 */
[----:B------:R0:W-:Y:S04]  /*3ca80*/  @P4 STL [R1+0x8f8], R31 ;  /* 0x0008f81f01004387 */ /* 0x0001e80000100800 */
[----:B------:R-:W3:Y:S01]  /*3ca90*/  LDL R17, [R1+0x8cc] ;  /* 0x0008cc0001117983 */ /* 0x000ee20000100800 */
[----:B------:R-:W-:-:S03]  /*3caa0*/  ISETP.GT.AND P4, PT, R78, 0x22, PT ;  /* 0x000000224e00780c */ /* 0x000fc60003f84270 */
[----:B------:R-:W-:Y:S04]  /*3cab0*/  STL [R1+0x1e08], R90 ;  /* 0x001e085a01007387 */ /* 0x000fe80000100800 */
[----:B------:R-:W3:Y:S04]  /*3cac0*/  LDL.LU.64 R38, [R1+0x24b0] ;  /* 0x0024b00001267983 */ /* 0x000ee80000300a00 */
[----:B------:R-:W3:Y:S04]  /*3cad0*/  @P2 LDG.E.U16 R0, desc[UR20][R56.64] ;  /* 0x0000001438002981 */ /* 0x000ee8000c1e1500 */
[----:B0-----:R-:W3:Y:S04]  /*3cae0*/  LDL R31, [R1+0x8c8] ;  /* 0x0008c800011f7983 */ /* 0x001ee80000100800 */
[----:B------:R-:W3:Y:S04]  /*3caf0*/  @P3 LDG.E.U16 R79, desc[UR20][R66.64] ;  /* 0x00000014424f3981 */ /* 0x000ee8000c1e1500 */
[----:B------:R-:W3:Y:S04]  /*3cb00*/  LDL R16, [R1+0x8c4] ;  /* 0x0008c40001107983 */ /* 0x000ee80000100800 */
[----:B------:R-:W3:Y:S04]  /*3cb10*/  @P3 LDG.E.U16 R41, desc[UR20][R68.64] ;  /* 0x0000001444293981 */ /* 0x000ee8000c1e1500 */
[----:B------:R-:W-:Y:S04]  /*3cb20*/  STL [R1+0x1e0c], R93 ;  /* 0x001e0c5d01007387 */ /* 0x000fe80000100800 */
[----:B------:R-:W3:Y:S04]  /*3cb30*/  LDL.LU.64 R50, [R1+0x24a8] ;  /* 0x0024a80001327983 */ /* 0x000ee80000300a00 */
[----:B------:R-:W3:Y:S04]  /*3cb40*/  @P4 LDG.E.U16 R40, desc[UR20][R72.64] ;  /* 0x0000001448284981 */ /* 0x000ee8000c1e1500 */
[----:B----4-:R0:W-:Y:S04]  /*3cb50*/  @P6 STL [R1+0xa98], R30 ;  /* 0x000a981e01006387 */ /* 0x0101e80000100800 */
[----:B0-----:R-:W4:Y:S01]  /*3cb60*/  LDL R30, [R1+0x8c0] ;  /* 0x0008c000011e7983 */ /* 0x001f220000100800 */
[----:B------:R-:W-:-:S03]  /*3cb70*/  ISETP.GT.AND P5, PT, R78, 0x23, PT ;  /* 0x000000234e00780c */ /* 0x000fc60003fa4270 */
[----:B------:R-:W4:Y:S04]  /*3cb80*/  LDL.LU.64 R62, [R1+0x24a0] ;  /* 0x0024a000013e7983 */ /* 0x000f280000300a00 */
[----:B--2---:R0:W-:Y:S01]  /*3cb90*/  @P6 STL [R1+0xa94], R92 ;  /* 0x000a945c01006387 */ /* 0x0041e20000100800 */
[----:B------:R-:W-:-:S03]  /*3cba0*/  ISETP.GT.AND P6, PT, R78, 0x24, PT ;  /* 0x000000244e00780c */ /* 0x000fc60003fc4270 */
[----:B------:R-:W2:Y:S04]  /*3cbb0*/  @P4 LDG.E.U16 R7, desc[UR20][R2.64] ;  /* 0x0000001402074981 */ /* 0x000ea8000c1e1500 */
[----:B0-----:R-:W2:Y:S04]  /*3cbc0*/  LDL R92, [R1+0xa90] ;  /* 0x000a9000015c7983 */ /* 0x001ea80000100800 */
[----:B------:R-:W2:Y:S04]  /*3cbd0*/  LDL.LU.64 R52, [R1+0x2498] ;  /* 0x0024980001347983 */ /* 0x000ea80000300a00 */
[----:B---3--:R0:W-:Y:S04]  /*3cbe0*/  @P2 STL [R1+0x8ec], R91 ;  /* 0x0008ec5b01002387 */ /* 0x0081e80000100800 */
[----:B------:R-:W3:Y:S04]  /*3cbf0*/  @P5 LDG.E.U16 R21, desc[UR20][R76.64] ;  /* 0x000000144c155981 */ /* 0x000ee8000c1e1500 */
[----:B0-----:R-:W3:Y:S04]  /*3cc00*/  LDL R91, [R1+0xa8c] ;  /* 0x000a8c00015b7983 */ /* 0x001ee80000100800 */
[----:B------:R-:W3:Y:S04]  /*3cc10*/  @P5 LDG.E.U16 R4, desc[UR20][R88.64] ;  /* 0x0000001458045981 */ /* 0x000ee8000c1e1500 */
[----:B------:R-:W3:Y:S04]  /*3cc20*/  LDL.LU.64 R56, [R1+0x2490] ;  /* 0x0024900001387983 */ /* 0x000ee80000300a00 */
[----:B------:R-:W3:Y:S04]  /*3cc30*/  @P6 LDG.E.U16 R17, desc[UR20][R64.64] ;  /* 0x0000001440116981 */ /* 0x000ee8000c1e1500 */
[----:B------:R0:W-:Y:S04]  /*3cc40*/  @P2 STL [R1+0x8e8], R0 ;  /* 0x0008e80001002387 */ /* 0x0001e80000100800 */
[----:B------:R-:W3:Y:S04]  /*3cc50*/  @P6 LDG.E.U16 R31, desc[UR20][R32.64] ;  /* 0x00000014201f6981 */ /* 0x000ee8000c1e1500 */
[----:B0-----:R-:W3:Y:S04]  /*3cc60*/  LDL R0, [R1+0xa88] ;  /* 0x000a880001007983 */ /* 0x001ee80000100800 */
[----:B------:R-:W3:Y:S04]  /*3cc70*/  LDL.LU.64 R66, [R1+0x2488] ;  /* 0x0024880001427983 */ /* 0x000ee80000300a00 */
[----:B------:R0:W-:Y:S01]  /*3cc80*/  @P3 STL [R1+0x8e4], R79 ;  /* 0x0008e44f01003387 */ /* 0x0001e20000100800 */
[----:B------:R-:W-:-:S03]  /*3cc90*/  ISETP.GT.AND P2, PT, R78, 0x25, PT ;  /* 0x000000254e00780c */ /* 0x000fc60003f44270 */
[----:B0-----:R-:W3:Y:S04]  /*3cca0*/  LDL R79, [R1+0xa84] ;  /* 0x000a8400014f7983 */ /* 0x001ee80000100800 */
[----:B------:R-:W3:Y:S04]  /*3ccb0*/  LDL.LU.64 R68, [R1+0x2480] ;  /* 0x0024800001447983 */ /* 0x000ee80000300a00 */
[----:B------:R0:W-:Y:S04]  /*3ccc0*/  @P3 STL [R1+0x8e0], R41 ;  /* 0x0008e02901003387 */ /* 0x0001e80000100800 */
[----:B------:R-:W3:Y:S04]  /*3ccd0*/  LDL.LU.64 R72, [R1+0x2478] ;  /* 0x0024780001487983 */ /* 0x000ee80000300a00 */
[----:B------:R-:W3:Y:S04]  /*3cce0*/  @P2 LDG.E.U16 R16, desc[UR20][R28.64] ;  /* 0x000000141c102981 */ /* 0x000ee8000c1e1500 */
[----:B0-----:R-:W3:Y:S04]  /*3ccf0*/  LDL R41, [R1+0x8bc] ;  /* 0x0008bc0001297983 */ /* 0x001ee80000100800 */
[----:B------:R0:W-:Y:S04]  /*3cd00*/  @P4 STL [R1+0x8dc], R40 ;  /* 0x0008dc2801004387 */ /* 0x0001e80000100800 */
[----:B0-----:R-:W3:Y:S04]  /*3cd10*/  LDL R40, [R1+0x8b8] ;  /* 0x0008b80001287983 */ /* 0x001ee80000100800 */
[----:B----4-:R-:W4:Y:S01]  /*3cd20*/  @P2 LDG.E.U16 R30, desc[UR20][R22.64] ;  /* 0x00000014161e2981 */ /* 0x010f22000c1e1500 */
[----:B------:R-:W-:-:S03]  /*3cd30*/  ISETP.GT.AND P3, PT, R78, 0x26, PT ;  /* 0x000000264e00780c */ /* 0x000fc60003f64270 */
[----:B------:R-:W4:Y:S04]  /*3cd40*/  LDL.LU.64 R2, [R1+0x2470] ;  /* 0x0024700001027983 */ /* 0x000f280000300a00 */
[----:B--2---:R0:W-:Y:S04]  /*3cd50*/  @P4 STL [R1+0x8d8], R7 ;  /* 0x0008d80701004387 */ /* 0x0041e80000100800 */
[----:B------:R-:W2:Y:S04]  /*3cd60*/  LDL.LU.64 R76, [R1+0x2468] ;  /* 0x00246800014c7983 */ /* 0x000ea80000300a00 */
[----:B------:R-:W2:Y:S01]  /*3cd70*/  @P3 LDG.E.U16 R92, desc[UR20][R26.64] ;  /* 0x000000141a5c3981 */ /* 0x000ea2000c1e1500 */
[----:B------:R-:W-:-:S03]  /*3cd80*/  ISETP.GT.AND P4, PT, R78, 0x27, PT ;  /* 0x000000274e00780c */ /* 0x000fc60003f84270 */
[----:B0-----:R-:W2:Y:S04]  /*3cd90*/  LDL R7, [R1+0x8b4] ;  /* 0x0008b40001077983 */ /* 0x001ea80000100800 */
[----:B---3--:R0:W-:Y:S04]  /*3cda0*/  @P5 STL [R1+0x8d4], R21 ;  /* 0x0008d41501005387 */ /* 0x0081e80000100800 */
[----:B------:R-:W3:Y:S04]  /*3cdb0*/  @P3 LDG.E.U16 R91, desc[UR20][R42.64] ;  /* 0x000000142a5b3981 */ /* 0x000ee8000c1e1500 */
[----:B0-----:R-:W3:Y:S04]  /*3cdc0*/  LDL R21, [R1+0x8b0] ;  /* 0x0008b00001157983 */ /* 0x001ee80000100800 */
[----:B------:R-:W3:Y:S04]  /*3cdd0*/  LDL.LU.64 R88, [R1+0x2460] ;  /* 0x0024600001587983 */ /* 0x000ee80000300a00 */
[----:B------:R-:W-:Y:S04]  /*3cde0*/  @P5 STL [R1+0x8d0], R4 ;  /* 0x0008d00401005387 */ /* 0x000fe80000100800 */
[----:B------:R-:W3:Y:S04]  /*3cdf0*/  LDL.LU.64 R64, [R1+0x2458] ;  /* 0x0024580001407983 */ /* 0x000ee80000300a00 */
[----:B------:R-:W3:Y:S01]  /*3ce00*/  LDL R5, [R1+0x8ac] ;  /* 0x0008ac0001057983 */ /* 0x000ee20000100800 */
[----:B------:R-:W-:-:S03]  /*3ce10*/  ISETP.GT.AND P5, PT, R78, 0x28, PT ;  /* 0x000000284e00780c */ /* 0x000fc60003fa4270 */
[----:B------:R0:W-:Y:S04]  /*3ce20*/  @P6 STL [R1+0x8cc], R17 ;  /* 0x0008cc1101006387 */ /* 0x0001e80000100800 */
[----:B------:R-:W3:Y:S04]  /*3ce30*/  @P4 LDG.E.U16 R0, desc[UR20][R14.64] ;  /* 0x000000140e004981 */ /* 0x000ee8000c1e1500 */
[----:B0-----:R-:W3:Y:S04]  /*3ce40*/  LDL R17, [R1+0x8a8] ;  /* 0x0008a80001117983 */ /* 0x001ee80000100800 */
[----:B------:R-:W3:Y:S04]  /*3ce50*/  LDL.LU.64 R32, [R1+0x2450] ;  /* 0x0024500001207983 */ /* 0x000ee80000300a00 */
[----:B------:R0:W-:Y:S04]  /*3ce60*/  @P6 STL [R1+0x8c8], R31 ;  /* 0x0008c81f01006387 */ /* 0x0001e80000100800 */
[----:B------:R-:W3:Y:S04]  /*3ce70*/  @P4 LDG.E.U16 R79, desc[UR20][R44.64] ;  /* 0x000000142c4f4981 */ /* 0x000ee8000c1e1500 */
[----:B0-----:R-:W3:Y:S04]  /*3ce80*/  LDL R31, [R1+0x8a4] ;  /* 0x0008a400011f7983 */ /* 0x001ee80000100800 */
[----:B------:R-:W3:Y:S04]  /*3ce90*/  LDL.LU.64 R28, [R1+0x2448] ;  /* 0x00244800011c7983 */ /* 0x000ee80000300a00 */
[----:B------:R-:W3:Y:S04]  /*3cea0*/  @P5 LDG.E.U16 R41, desc[UR20][R12.64] ;  /* 0x000000140c295981 */ /* 0x000ee8000c1e1500 */
[----:B------:R-:W3:Y:S04]  /*3ceb0*/  @P5 LDG.E.U16 R40, desc[UR20][R54.64] ;  /* 0x0000001436285981 */ /* 0x000ee8000c1e1500 */
[----:B------:R0:W-:Y:S04]  /*3cec0*/  @P2 STL [R1+0x8c4], R16 ;  /* 0x0008c41001002387 */ /* 0x0001e80000100800 */
[----:B0-----:R-:W3:Y:S04]  /*3ced0*/  LDL R16, [R1+0x8a0] ;  /* 0x0008a00001107983 */ /* 0x001ee80000100800 */
[----:B------:R-:W3:Y:S04]  /*3cee0*/  LDL.LU.64 R22, [R1+0x2440] ;  /* 0x0024400001167983 */ /* 0x000ee80000300a00 */
[----:B----4-:R0:W-:Y:S04]  /*3cef0*/  @P2 STL [R1+0x8c0], R30 ;  /* 0x0008c01e01002387 */ /* 0x0101e80000100800 */
[----:B0-----:R-:W4:Y:S01]  /*3cf00*/  LDL R30, [R1+0x89c] ;  /* 0x00089c00011e7983 */ /* 0x001f220000100800 */
[----:B------:R-:W-:-:S02]  /*3cf10*/  ISETP.GT.AND P6, PT, R78, 0x29, PT ;  /* 0x000000294e00780c */ /* 0x000fc40003fc4270 */
[C---:B------:R-:W-:Y:S01]  /*3cf20*/  ISETP.GT.AND P2, PT, R78.reuse, 0x2a, PT ;  /* 0x0000002a4e00780c */ /* 0x040fe20003f44270 */
[----:B------:R-:W4:Y:S04]  /*3cf30*/  LDL.LU.64 R26, [R1+0x2438] ;  /* 0x00243800011a7983 */ /* 0x000f280000300a00 */
[----:B--2---:R0:W-:Y:S06]  /*3cf40*/  @P3 STL [R1+0xa90], R92 ;  /* 0x000a905c01003387 */ /* 0x0041ec0000100800 */
[----:B------:R-:W2:Y:S04]  /*3cf50*/  @P6 LDG.E.U16 R7, desc[UR20][R58.64] ;  /* 0x000000143a076981 */ /* 0x000ea8000c1e1500 */
[----:B0-----:R-:W2:Y:S04]  /*3cf60*/  LDL R92, [R1+0x898] ;  /* 0x00089800015c7983 */ /* 0x001ea80000100800 */
[----:B------:R-:W2:Y:S04]  /*3cf70*/  LDL.LU.64 R42, [R1+0x2430] ;  /* 0x00243000012a7983 */ /* 0x000ea80000300a00 */
[----:B---3--:R0:W-:Y:S01]  /*3cf80*/  @P3 STL [R1+0xa8c], R91 ;  /* 0x000a8c5b01003387 */ /* 0x0081e20000100800 */
[----:B------:R-:W-:-:S03]  /*3cf90*/  ISETP.GT.AND P3, PT, R78, 0x2b, PT ;  /* 0x0000002b4e00780c */ /* 0x000fc60003f64270 */
[----:B------:R-:W3:Y:S04]  /*3cfa0*/  @P6 LDG.E.U16 R21, desc[UR20][R86.64] ;  /* 0x0000001456156981 */ /* 0x000ee8000c1e1500 */
[----:B0-----:R-:W3:Y:S04]  /*3cfb0*/  LDL R91, [R1+0x894] ;  /* 0x00089400015b7983 */ /* 0x001ee80000100800 */
[----:B------:R-:W3:Y:S04]  /*3cfc0*/  LDL.LU.64 R14, [R1+0x2428] ;  /* 0x00242800010e7983 */ /* 0x000ee80000300a00 */
[----:B------:R-:W3:Y:S04]  /*3cfd0*/  LDL R4, [R1+0x890] ;  /* 0x0008900001047983 */ /* 0x000ee80000100800 */
[----:B------:R-:W3:Y:S04]  /*3cfe0*/  @P2 LDG.E.U16 R5, desc[UR20][R84.64] ;  /* 0x0000001454052981 */ /* 0x000ee8000c1e1500 */
[----:B------:R-:W3:Y:S04]  /*3cff0*/  LDL.LU.64 R44, [R1+0x2420] ;  /* 0x00242000012c7983 */ /* 0x000ee80000300a00 */
[----:B------:R-:W3:Y:S04]  /*3d000*/  @P2 LDG.E.U16 R17, desc[UR20][R82.64] ;  /* 0x0000001452112981 */ /* 0x000ee8000c1e1500 */
[----:B------:R0:W-:Y:S04]  /*3d010*/  @P4 STL [R1+0xa88], R0 ;  /* 0x000a880001004387 */ /* 0x0001e80000100800 */
[----:B0-----:R-:W3:Y:S04]  /*3d020*/  LDL R0, [R1+0xa80] ;  /* 0x000a800001007983 */ /* 0x001ee80000100800 */
[----:B------:R-:W3:Y:S04]  /*3d030*/  @P3 LDG.E.U16 R31, desc[UR20][R80.64] ;  /* 0x00000014501f3981 */ /* 0x000ee8000c1e1500 */
[----:B------:R0:W-:Y:S01]  /*3d040*/  @P4 STL [R1+0xa84], R79 ;  /* 0x000a844f01004387 */ /* 0x0001e20000100800 */
[----:B------:R-:W-:-:S03]  /*3d050*/  ISETP.GT.AND P4, PT, R78, 0x2c, PT ;  /* 0x0000002c4e00780c */ /* 0x000fc60003f84270 */
[----:B0-----:R-:W3:Y:S04]  /*3d060*/  LDL R79, [R1+0xa7c] ;  /* 0x000a7c00014f7983 */ /* 0x001ee80000100800 */
[----:B------:R-:W3:Y:S04]  /*3d070*/  LDL.LU.64 R12, [R1+0x2418] ;  /* 0x00241800010c7983 */ /* 0x000ee80000300a00 */
[----:B------:R-:W3:Y:S04]  /*3d080*/  LDL.LU.64 R54, [R1+0x2410] ;  /* 0x0024100001367983 */ /* 0x000ee80000300a00 */
[----:B------:R0:W-:Y:S04]  /*3d090*/  @P5 STL [R1+0x8bc], R41 ;  /* 0x0008bc2901005387 */ /* 0x0001e80000100800 */
[----:B0-----:R-:W3:Y:S04]  /*3d0a0*/  LDL R41, [R1+0xa78] ;  /* 0x000a780001297983 */ /* 0x001ee80000100800 */
[----:B------:R0:W-:Y:S04]  /*3d0b0*/  @P5 STL [R1+0x8b8], R40 ;  /* 0x0008b82801005387 */ /* 0x0001e80000100800 */
[----:B------:R-:W3:Y:S04]  /*3d0c0*/  @P3 LDG.E.U16 R16, desc[UR20][R60.64] ;  /* 0x000000143c103981 */ /* 0x000ee8000c1e1500 */
[----:B0-----:R-:W3:Y:S04]  /*3d0d0*/  LDL R40, [R1+0xa74] ;  /* 0x000a740001287983 */ /* 0x001ee80000100800 */
[----:B----4-:R-:W4:Y:S01]  /*3d0e0*/  @P4 LDG.E.U16 R30, desc[UR20][R24.64] ;  /* 0x00000014181e4981 */ /* 0x010f22000c1e1500 */
[----:B------:R-:W-:-:S03]  /*3d0f0*/  ISETP.GT.AND P5, PT, R78, 0x2d, PT ;  /* 0x0000002d4e00780c */ /* 0x000fc60003fa4270 */
[----:B------:R-:W4:Y:S04]  /*3d100*/  LDL.LU.64 R58, [R1+0x2408] ;  /* 0x00240800013a7983 */ /* 0x000f280000300a00 */
[----:B------:R-:W4:Y:S04]  /*3d110*/  LDL.LU.64 R86, [R1+0x2400] ;  /* 0x0024000001567983 */ /* 0x000f280000300a00 */
[----:B--2---:R0:W-:Y:S04]  /*3d120*/  @P6 STL [R1+0x8b4], R7 ;  /* 0x0008b40701006387 */ /* 0x0041e80000100800 */
[----:B------:R-:W2:Y:S04]  /*3d130*/  @P4 LDG.E.U16 R92, desc[UR20][R10.64] ;  /* 0x000000140a5c4981 */ /* 0x000ea8000c1e1500 */
[----:B0-----:R-:W2:Y:S04]  /*3d140*/  LDL R7, [R1+0x88c] ;  /* 0x00088c0001077983 */ /* 0x001ea80000100800 */
[----:B---3--:R0:W-:Y:S01]  /*3d150*/  @P6 STL [R1+0x8b0], R21 ;  /* 0x0008b01501006387 */ /* 0x0081e20000100800 */
[----:B------:R-:W-:-:S03]  /*3d160*/  ISETP.GT.AND P6, PT, R78, 0x2e, PT ;  /* 0x0000002e4e00780c */ /* 0x000fc60003fc4270 */
[----:B------:R-:W3:Y:S04]  /*3d170*/  @P5 LDG.E.U16 R91, desc[UR20][R74.64] ;  /* 0x000000144a5b5981 */ /* 0x000ee8000c1e1500 */
[----:B0-----:R-:W3:Y:S04]  /*3d180*/  LDL R21, [R1+0x888] ;  /* 0x0008880001157983 */ /* 0x001ee80000100800 */
[----:B------:R-:W3:Y:S04]  /*3d190*/  LDL.LU.64 R84, [R1+0x23f8] ;  /* 0x0023f80001547983 */ /* 0x000ee80000300a00 */
[----:B------:R-:W3:Y:S04]  /*3d1a0*/  LDL.LU.64 R82, [R1+0x23f0] ;  /* 0x0023f00001527983 */ /* 0x000ee80000300a00 */
[----:B------:R-:W3:Y:S04]  /*3d1b0*/  @P5 LDG.E.U16 R4, desc[UR20][R70.64] ;  /* 0x0000001446045981 */ /* 0x000ee8000c1e1500 */
[----:B------:R0:W-:Y:S04]  /*3d1c0*/  @P2 STL [R1+0x8a8], R17 ;  /* 0x0008a81101002387 */ /* 0x0001e80000100800 */
[----:B0-----:R-:W3:Y:S04]  /*3d1d0*/  LDL R17, [R1+0x884] ;  /* 0x0008840001117983 */ /* 0x001ee80000100800 */
[----:B------:R-:W-:Y:S01]  /*3d1e0*/  @P2 STL [R1+0x8ac], R5 ;  /* 0x0008ac0501002387 */ /* 0x000fe20000100800 */
[----:B------:R-:W-:-:S03]  /*3d1f0*/  ISETP.GT.AND P2, PT, R78, 0x2f, PT ;  /* 0x0000002f4e00780c */ /* 0x000fc60003f44270 */
[----:B------:R-:W3:Y:S04]  /*3d200*/  LDL.LU.64 R80, [R1+0x23e8] ;  /* 0x0023e80001507983 */ /* 0x000ee80000300a00 */
[----:B------:R0:W-:Y:S04]  /*3d210*/  @P3 STL [R1+0x8a4], R31 ;  /* 0x0008a41f01003387 */ /* 0x0001e80000100800 */
[----:B------:R-:W3:Y:S04]  /*3d220*/  @P6 LDG.E.U16 R0, desc[UR20][R18.64] ;  /* 0x0000001412006981 */ /* 0x000ee8000c1e1500 */
[----:B0-----:R-:W3:Y:S04]  /*3d230*/  LDL R31, [R1+0x880] ;  /* 0x00088000011f7983 */ /* 0x001ee80000100800 */
[----:B------:R-:W3:Y:S04]  /*3d240*/  @P6 LDG.E.U16 R79, desc[UR20][R36.64] ;  /* 0x00000014244f6981 */ /* 0x000ee8000c1e1500 */
[----:B------:R-:W3:Y:S04]  /*3d250*/  LDL.LU.64 R60, [R1+0x23e0] ;  /* 0x0023e000013c7983 */ /* 0x000ee80000300a00 */
[----:B------:R-:W3:Y:S04]  /*3d260*/  @P2 LDG.E.U16 R41, desc[UR20][R34.64] ;  /* 0x0000001422292981 */ /* 0x000ee8000c1e1500 */
[----:B------:R-:W3:Y:S04]  /*3d270*/  @P2 LDG.E.U16 R40, desc[UR20][R46.64] ;  /* 0x000000142e282981 */ /* 0x000ee8000c1e1500 */
[----:B------:R0:W-:Y:S04]  /*3d280*/  @P3 STL [R1+0x8a0], R16 ;  /* 0x0008a01001003387 */ /* 0x0001e80000100800 */
[----:B------:R-:W3:Y:S04]  /*3d290*/  LDL.LU.64 R24, [R1+0x23d8] ;  /* 0x0023d80001187983 */ /* 0x000ee80000300a00 */
[----:B0-----:R-:W3:Y:S04]  /*3d2a0*/  LDL R16, [R1+0x87c] ;  /* 0x00087c0001107983 */ /* 0x001ee80000100800 */
[----:B----4-:R0:W-:Y:S04]  /*3d2b0*/  @P4 STL [R1+0x89c], R30 ;  /* 0x00089c1e01004387 */ /* 0x0101e80000100800 */
[----:B0-----:R-:W4:Y:S01]  /*3d2c0*/  LDL R30, [R1+0x878] ;  /* 0x00087800011e7983 */ /* 0x001f220000100800 */
[----:B------:R-:W-:-:S03]  /*3d2d0*/  ISETP.GT.AND P3, PT, R78, 0x30, PT ;  /* 0x000000304e00780c */ /* 0x000fc60003f64270 */
[----:B------:R-:W4:Y:S04]  /*3d2e0*/  LDL.LU.64 R10, [R1+0x23d0] ;  /* 0x0023d000010a7983 */ /* 0x000f280000300a00 */
[----:B--2---:R0:W-:Y:S01]  /*3d2f0*/  @P4 STL [R1+0x898], R92 ;  /* 0x0008985c01004387 */ /* 0x0041e20000100800 */
[----:B------:R-:W-:-:S05]  /*3d300*/  ISETP.GT.AND P4, PT, R78, 0x31, PT ;  /* 0x000000314e00780c */ /* 0x000fca0003f84270 */
[----:B------:R-:W2:Y:S04]  /*3d310*/  @P3 LDG.E.U16 R7, desc[UR20][R48.64] ;  /* 0x0000001430073981 */ /* 0x000ea8000c1e1500 */
[----:B0-----:R-:W2:Y:S04]  /*3d320*/  LDL R92, [R1+0x874] ;  /* 0x00087400015c7983 */ /* 0x001ea80000100800 */
[----:B------:R-:W2:Y:S04]  /*3d330*/  LDL.LU.64 R74, [R1+0x23c8] ;  /* 0x0023c800014a7983 */ /* 0x000ea80000300a00 */
[----:B---3--:R0:W-:Y:S04]  /*3d340*/  @P5 STL [R1+0x894], R91 ;  /* 0x0008945b01005387 */ /* 0x0081e80000100800 */
[----:B------:R-:W3:Y:S04]  /*3d350*/  @P3 LDG.E.U16 R21, desc[UR20][R38.64] ;  /* 0x0000001426153981 */ /* 0x000ee8000c1e1500 */
[----:B0-----:R-:W3:Y:S04]  /*3d360*/  LDL R91, [R1+0x870] ;  /* 0x00087000015b7983 */ /* 0x001ee80000100800 */
[----:B------:R-:W3:Y:S04]  /*3d370*/  LDL.LU.64 R70, [R1+0x23c0] ;  /* 0x0023c00001467983 */ /* 0x000ee80000300a00 */
[----:B------:R-:W-:Y:S04]  /*3d380*/  @P5 STL [R1+0x890], R4 ;  /* 0x0008900401005387 */ /* 0x000fe80000100800 */
[----:B------:R-:W3:Y:S04]  /*3d390*/  LDL.LU.64 R18, [R1+0x23b8] ;  /* 0x0023b80001127983 */ /* 0x000ee80000300a00 */
[----:B------:R-:W3:Y:S04]  /*3d3a0*/  LDL.LU.64 R36, [R1+0x23b0] ;  /* 0x0023b00001247983 */ /* 0x000ee80000300a00 */
[----:B------:R-:W3:Y:S01]  /*3d3b0*/  @P4 LDG.E.U16 R17, desc[UR20][R50.64] ;  /* 0x0000001432114981 */ /* 0x000ee2000c1e1500 */
[----:B------:R-:W-:-:S03]  /*3d3c0*/  ISETP.GT.AND P5, PT, R78, 0x32, PT ;  /* 0x000000324e00780c */ /* 0x000fc60003fa4270 */
[----:B------:R0:W-:Y:S04]  /*3d3d0*/  @P6 STL [R1+0xa80], R0 ;  /* 0x000a800001006387 */ /* 0x0001e80000100800 */
[----:B------:R-:W3:Y:S04]  /*3d3e0*/  @P4 LDG.E.U16 R31, desc[UR20][R62.64] ;  /* 0x000000143e1f4981 */ /* 0x000ee8000c1e1500 */
[----:B0-----:R-:W3:Y:S04]  /*3d3f0*/  LDL R0, [R1+0x86c] ;  /* 0x00086c0001007983 */ /* 0x001ee80000100800 */
[----:B------:R0:W-:Y:S04]  /*3d400*/  @P6 STL [R1+0xa7c], R79 ;  /* 0x000a7c4f01006387 */ /* 0x0001e80000100800 */
        /* <DEDUP_REMOVED lines=11> */
[----:B------:R-:W4:Y:S01]  /*3d4c0*/  LDL.LU.64 R38, [R1+0x2390] ;  /* 0x0023900001267983 */ /* 0x000f220000300a00 */
[----:B------:R-:W-:-:S05]  /*3d4d0*/  ISETP.GT.AND P2, PT, R78, 0x34, PT ;  /* 0x000000344e00780c */ /* 0x000fca0003f44270 */
[----:B--2---:R-:W2:Y:S04]  /*3d4e0*/  @P6 LDG.E.U16 R92, desc[UR20][R66.64] ;  /* 0x00000014425c6981 */ /* 0x004ea8000c1e1500 */
[----:B---3--:R0:W-:Y:S04]  /*3d4f0*/  @P3 STL [R1+0x888], R21 ;  /* 0x0008881501003387 */ /* 0x0081e80000100800 */
[----:B------:R-:W3:Y:S04]  /*3d500*/  LDL R5, [R1+0xa6c] ;  /* 0x000a6c0001057983 */ /* 0x000ee80000100800 */
[----:B------:R-:W3:Y:S04]  /*3d510*/  @P6 LDG.E.U16 R91, desc[UR20][R68.64] ;  /* 0x00000014445b6981 */ /* 0x000ee8000c1e1500 */
[----:B0-----:R-:W3:Y:S04]  /*3d520*/  LDL R21, [R1+0xa70] ;  /* 0x000a700001157983 */ /* 0x001ee80000100800 */
[----:B------:R0:W-:Y:S01]  /*3d530*/  @P3 STL [R1+0x88c], R7 ;  /* 0x00088c0701003387 */ /* 0x0001e20000100800 */
[----:B------:R-:W-:-:S03]  /*3d540*/  ISETP.GT.AND P3, PT, R78, 0x35, PT ;  /* 0x000000354e00780c */ /* 0x000fc60003f64270 */
[----:B------:R-:W3:Y:S04]  /*3d550*/  LDL.LU.64 R50, [R1+0x2388] ;  /* 0x0023880001327983 */ /* 0x000ee80000300a00 */
[----:B------:R-:W3:Y:S04]  /*3d560*/  LDL R4, [R1+0xa68] ;  /* 0x000a680001047983 */ /* 0x000ee80000100800 */
[----:B0-----:R-:W3:Y:S04]  /*3d570*/  LDL R7, [R1+0xa64] ;  /* 0x000a640001077983 */ /* 0x001ee80000100800 */
[----:B------:R-:W3:Y:S04]  /*3d580*/  LDL.LU.64 R62, [R1+0x2380] ;  /* 0x00238000013e7983 */ /* 0x000ee80000300a00 */
[----:B------:R0:W-:Y:S04]  /*3d590*/  @P4 STL [R1+0x884], R17 ;  /* 0x0008841101004387 */ /* 0x0001e80000100800 */
[----:B0-----:R-:W3:Y:S04]  /*3d5a0*/  LDL R17, [R1+0x85c] ;  /* 0x00085c0001117983 */ /* 0x001ee80000100800 */
[----:B------:R0:W-:Y:S04]  /*3d5b0*/  @P4 STL [R1+0x880], R31 ;  /* 0x0008801f01004387 */ /* 0x0001e80000100800 */
[----:B------:R-:W3:Y:S04]  /*3d5c0*/  @P2 LDG.E.U16 R0, desc[UR20][R72.64] ;  /* 0x0000001448002981 */ /* 0x000ee8000c1e1500 */
[----:B0-----:R-:W3:Y:S04]  /*3d5d0*/  LDL R31, [R1+0x858] ;  /* 0x00085800011f7983 */ /* 0x001ee80000100800 */
[----:B------:R-:W3:Y:S04]  /*3d5e0*/  LDL.LU.64 R52, [R1+0x2378] ;  /* 0x0023780001347983 */ /* 0x000ee80000300a00 */
[----:B------:R-:W3:Y:S04]  /*3d5f0*/  @P2 LDG.E.U16 R79, desc[UR20][R2.64] ;  /* 0x00000014024f2981 */ /* 0x000ee8000c1e1500 */
[----:B------:R-:W3:Y:S04]  /*3d600*/  LDL.LU.64 R56, [R1+0x2370] ;  /* 0x0023700001387983 */ /* 0x000ee80000300a00 */
[----:B------:R-:W3:Y:S04]  /*3d610*/  @P3 LDG.E.U16 R41, desc[UR20][R76.64] ;  /* 0x000000144c293981 */ /* 0x000ee8000c1e1500 */
[----:B------:R-:W3:Y:S04]  /*3d620*/  @P3 LDG.E.U16 R40, desc[UR20][R88.64] ;  /* 0x0000001458283981 */ /* 0x000ee8000c1e1500 */
[----:B----4-:R0:W-:Y:S04]  /*3d630*/  @P5 STL [R1+0x878], R30 ;  /* 0x0008781e01005387 */ /* 0x0101e80000100800 */
[----:B0-----:R-:W4:Y:S01]  /*3d640*/  LDL R30, [R1+0x854] ;  /* 0x00085400011e7983 */ /* 0x001f220000100800 */
[----:B------:R-:W-:-:S03]  /*3d650*/  ISETP.GT.AND P4, PT, R78, 0x36, PT ;  /* 0x000000364e00780c */ /* 0x000fc60003f84270 */
[----:B------:R0:W-:Y:S01]  /*3d660*/  @P5 STL [R1+0x87c], R16 ;  /* 0x00087c1001005387 */ /* 0x0001e20000100800 */
[----:B------:R-:W-:-:S03]  /*3d670*/  ISETP.GT.AND P5, PT, R78, 0x37, PT ;  /* 0x000000374e00780c */ /* 0x000fc60003fa4270 */
[----:B------:R-:W4:Y:S04]  /*3d680*/  LDL.LU.64 R66, [R1+0x2368] ;  /* 0x0023680001427983 */ /* 0x000f280000300a00 */
[----:B0-----:R-:W4:Y:S04]  /*3d690*/  LDL R16, [R1+0x850] ;  /* 0x0008500001107983 */ /* 0x001f280000100800 */
[----:B------:R-:W4:Y:S04]  /*3d6a0*/  LDL.LU.64 R68, [R1+0x2360] ;  /* 0x0023600001447983 */ /* 0x000f280000300a00 */
[----:B--2---:R0:W-:Y:S04]  /*3d6b0*/  @P6 STL [R1+0x874], R92 ;  /* 0x0008745c01006387 */ /* 0x0041e80000100800 */
[----:B---3--:R-:W2:Y:S04]  /*3d6c0*/  @P4 LDG.E.U16 R5, desc[UR20][R32.64] ;  /* 0x0000001420054981 */ /* 0x008ea8000c1e1500 */
[----:B0-----:R-:W3:Y:S04]  /*3d6d0*/  LDL R92, [R1+0x84c] ;  /* 0x00084c00015c7983 */ /* 0x001ee80000100800 */
[----:B------:R0:W-:Y:S01]  /*3d6e0*/  @P6 STL [R1+0x870], R91 ;  /* 0x0008705b01006387 */ /* 0x0001e20000100800 */
[----:B------:R-:W-:-:S03]  /*3d6f0*/  ISETP.GT.AND P6, PT, R78, 0x38, PT ;  /* 0x000000384e00780c */ /* 0x000fc60003fc4270 */
[----:B------:R-:W2:Y:S04]  /*3d700*/  @P4 LDG.E.U16 R21, desc[UR20][R64.64] ;  /* 0x0000001440154981 */ /* 0x000ea8000c1e1500 */
[----:B------:R-:W2:Y:S04]  /*3d710*/  @P5 LDG.E.U16 R4, desc[UR20][R28.64] ;  /* 0x000000141c045981 */ /* 0x000ea8000c1e1500 */
[----:B------:R-:W2:Y:S04]  /*3d720*/  @P5 LDG.E.U16 R7, desc[UR20][R22.64] ;  /* 0x0000001416075981 */ /* 0x000ea8000c1e1500 */
[----:B0-----:R-:W2:Y:S04]  /*3d730*/  LDL R91, [R1+0x848] ;  /* 0x00084800015b7983 */ /* 0x001ea80000100800 */
[----:B------:R-:W2:Y:S04]  /*3d740*/  LDL.LU R93, [R1+0x834] ;  /* 0x00083400015d7983 */ /* 0x000ea80000300800 */
[----:B------:R-:W2:Y:S04]  /*3d750*/  LDL.LU R90, [R1+0x830] ;  /* 0x00083000015a7983 */ /* 0x000ea80000300800 */
[----:B------:R-:W2:Y:S04]  /*3d760*/  LDL.LU.64 R72, [R1+0x2358] ;  /* 0x0023580001487983 */ /* 0x000ea80000300a00 */
[----:B------:R-:W2:Y:S04]  /*3d770*/  @P6 LDG.E.U16 R17, desc[UR20][R26.64] ;  /* 0x000000141a116981 */ /* 0x000ea8000c1e1500 */
[----:B------:R-:W2:Y:S04]  /*3d780*/  LDL.LU.64 R2, [R1+0x2350] ;  /* 0x0023500001027983 */ /* 0x000ea80000300a00 */
[----:B------:R-:W2:Y:S04]  /*3d790*/  @P6 LDG.E.U16 R31, desc[UR20][R42.64] ;  /* 0x000000142a1f6981 */ /* 0x000ea8000c1e1500 */
[----:B------:R0:W-:Y:S04]  /*3d7a0*/  @P2 STL [R1+0x868], R79 ;  /* 0x0008684f01002387 */ /* 0x0001e80000100800 */
[----:B0-----:R-:W2:Y:S04]  /*3d7b0*/  LDL R79, [R1+0x844] ;  /* 0x00084400014f7983 */ /* 0x001ea80000100800 */
[----:B------:R0:W-:Y:S04]  /*3d7c0*/  @P2 STL [R1+0x86c], R0 ;  /* 0x00086c0001002387 */ /* 0x0001e80000100800 */
[----:B------:R-:W2:Y:S04]  /*3d7d0*/  LDL.LU.64 R76, [R1+0x2348] ;  /* 0x00234800014c7983 */ /* 0x000ea80000300a00 */
[----:B0-----:R-:W2:Y:S04]  /*3d7e0*/  LDL R0, [R1+0x840] ;  /* 0x0008400001007983 */ /* 0x001ea80000100800 */
[----:B------:R-:W2:Y:S04]  /*3d7f0*/  LDL.LU.64 R88, [R1+0x2340] ;  /* 0x0023400001587983 */ /* 0x000ea80000300a00 */
[----:B------:R0:W-:Y:S01]  /*3d800*/  @P3 STL [R1+0x864], R41 ;  /* 0x0008642901003387 */ /* 0x0001e20000100800 */
[----:B------:R-:W-:-:S03]  /*3d810*/  ISETP.GT.AND P2, PT, R78, 0x39, PT ;  /* 0x000000394e00780c */ /* 0x000fc60003f44270 */
[----:B0-----:R-:W2:Y:S04]  /*3d820*/  LDL R41, [R1+0x83c] ;  /* 0x00083c0001297983 */ /* 0x001ea80000100800 */
[----:B------:R0:W-:Y:S04]  /*3d830*/  @P3 STL [R1+0x860], R40 ;  /* 0x0008602801003387 */ /* 0x0001e80000100800 */
[----:B0-----:R-:W2:Y:S04]  /*3d840*/  LDL R40, [R1+0x838] ;  /* 0x0008380001287983 */ /* 0x001ea80000100800 */
[----:B----4-:R-:W4:Y:S01]  /*3d850*/  @P2 LDG.E.U16 R30, desc[UR20][R14.64] ;  /* 0x000000140e1e2981 */ /* 0x010f22000c1e1500 */
[----:B------:R-:W-:-:S03]  /*3d860*/  ISETP.GT.AND P3, PT, R78, 0x3a, PT ;  /* 0x0000003a4e00780c */ /* 0x000fc60003f64270 */
[----:B------:R-:W4:Y:S04]  /*3d870*/  LDL.LU.64 R64, [R1+0x2338] ;  /* 0x0023380001407983 */ /* 0x000f280000300a00 */
[----:B------:R-:W4:Y:S06]  /*3d880*/  @P2 LDG.E.U16 R16, desc[UR20][R44.64] ;  /* 0x000000142c102981 */ /* 0x000f2c000c1e1500 */
[----:B---3--:R-:W3:Y:S04]  /*3d890*/  @P3 LDG.E.U16 R92, desc[UR20][R12.64] ;  /* 0x000000140c5c3981 */ /* 0x008ee8000c1e1500 */
[----:B--2---:R0:W-:Y:S04]  /*3d8a0*/  @P4 STL [R1+0xa70], R21 ;  /* 0x000a701501004387 */ /* 0x0041e80000100800 */
[----:B0-----:R-:W2:Y:S04]  /*3d8b0*/  LDL.LU R21, [R1+0x2330] ;  /* 0x0023300001157983 */ /* 0x001ea80000300800 */
[----:B------:R-:W2:Y:S04]  /*3d8c0*/  LDL.LU.64 R32, [R1+0x2328] ;  /* 0x0023280001207983 */ /* 0x000ea80000300a00 */
[----:B------:R-:W-:Y:S01]  /*3d8d0*/  @P4 STL [R1+0xa6c], R5 ;  /* 0x000a6c0501004387 */ /* 0x000fe20000100800 */
[----:B------:R-:W-:-:S03]  /*3d8e0*/  ISETP.GT.AND P4, PT, R78, 0x3b, PT ;  /* 0x0000003b4e00780c */ /* 0x000fc60003f84270 */
[----:B------:R-:W2:Y:S04]  /*3d8f0*/  LDL.LU.64 R28, [R1+0x2320] ;  /* 0x00232000011c7983 */ /* 0x000ea80000300a00 */
[----:B------:R-:W2:Y:S04]  /*3d900*/  LDL.LU.64 R22, [R1+0x2318] ;  /* 0x0023180001167983 */ /* 0x000ea80000300a00 */
[----:B------:R0:W-:Y:S04]  /*3d910*/  @P5 STL [R1+0xa64], R7 ;  /* 0x000a640701005387 */ /* 0x0001e80000100800 */
[----:B------:R-:W-:Y:S01]  /*3d920*/  @P5 STL [R1+0xa68], R4 ;  /* 0x000a680401005387 */ /* 0x000fe20000100800 */
[----:B------:R-:W-:-:S03]  /*3d930*/  ISETP.GT.AND P5, PT, R78, 0x3c, PT ;  /* 0x0000003c4e00780c */ /* 0x000fc60003fa4270 */
[----:B------:R-:W2:Y:S04]  /*3d940*/  LDL.LU.64 R26, [R1+0x2310] ;  /* 0x00231000011a7983 */ /* 0x000ea80000300a00 */
[----:B------:R-:W2:Y:S04]  /*3d950*/  LDL.LU.64 R42, [R1+0x2308] ;  /* 0x00230800012a7983 */ /* 0x000ea80000300a00 */
[----:B------:R-:W2:Y:S04]  /*3d960*/  @P3 LDG.E.U16 R91, desc[UR20][R54.64] ;  /* 0x00000014365b3981 */ /* 0x000ea8000c1e1500 */
[----:B0-----:R-:W2:Y:S04]  /*3d970*/  LDL R7, [R1+0xa60] ;  /* 0x000a600001077983 */ /* 0x001ea80000100800 */
[----:B------:R0:W-:Y:S04]  /*3d980*/  @P6 STL [R1+0x85c], R17 ;  /* 0x00085c1101006387 */ /* 0x0001e80000100800 */
[----:B0-----:R-:W2:Y:S04]  /*3d990*/  LDL R17, [R1+0xa5c] ;  /* 0x000a5c0001117983 */ /* 0x001ea80000100800 */
[----:B------:R0:W-:Y:S01]  /*3d9a0*/  @P6 STL [R1+0x858], R31 ;  /* 0x0008581f01006387 */ /* 0x0001e20000100800 */
[----:B------:R-:W-:-:S03]  /*3d9b0*/  ISETP.GT.AND P6, PT, R78, 0x3d, PT ;  /* 0x0000003d4e00780c */ /* 0x000fc60003fc4270 */
[----:B------:R-:W2:Y:S04]  /*3d9c0*/  @P4 LDG.E.U16 R79, desc[UR20][R58.64] ;  /* 0x000000143a4f4981 */ /* 0x000ea8000c1e1500 */
[----:B------:R-:W2:Y:S04]  /*3d9d0*/  LDL.LU.64 R14, [R1+0x2300] ;  /* 0x00230000010e7983 */ /* 0x000ea80000300a00 */
[----:B------:R-:W2:Y:S04]  /*3d9e0*/  @P4 LDG.E.U16 R0, desc[UR20][R86.64] ;  /* 0x0000001456004981 */ /* 0x000ea8000c1e1500 */
[----:B0-----:R-:W2:Y:S04]  /*3d9f0*/  LDL R31, [R1+0x82c] ;  /* 0x00082c00011f7983 */ /* 0x001ea80000100800 */
[----:B------:R-:W2:Y:S04]  /*3da00*/  @P6 LDG.E.U16 R93, desc[UR20][R80.64] ;  /* 0x00000014505d6981 */ /* 0x000ea8000c1e1500 */
[----:B------:R-:W2:Y:S04]  /*3da10*/  @P6 LDG.E.U16 R90, desc[UR20][R60.64] ;  /* 0x000000143c5a6981 */ /* 0x000ea8000c1e1500 */
[----:B------:R-:W2:Y:S04]  /*3da20*/  @P5 LDG.E.U16 R41, desc[UR20][R84.64] ;  /* 0x0000001454295981 */ /* 0x000ea8000c1e1500 */
[----:B------:R-:W2:Y:S04]  /*3da30*/  @P5 LDG.E.U16 R40, desc[UR20][R82.64] ;  /* 0x0000001452285981 */ /* 0x000ea8000c1e1500 */
[----:B----4-:R0:W-:Y:S04]  /*3da40*/  @P2 STL [R1+0x854], R30 ;  /* 0x0008541e01002387 */ /* 0x0101e80000100800 */
[----:B0-----:R-:W4:Y:S04]  /*3da50*/  LDL R30, [R1+0x828] ;  /* 0x00082800011e7983 */ /* 0x001f280000100800 */
[----:B------:R-:W4:Y:S04]  /*3da60*/  LDL.LU.64 R44, [R1+0x22f8] ;  /* 0x0022f800012c7983 */ /* 0x000f280000300a00 */
[----:B------:R-:W-:Y:S04]  /*3da70*/  @P2 STL [R1+0x850], R16 ;  /* 0x0008501001002387 */ /* 0x000fe80000100800 */
[----:B------:R-:W4:Y:S01]  /*3da80*/  LDL.LU.64 R12, [R1+0x22f0] ;  /* 0x0022f000010c7983 */ /* 0x000f220000300a00 */
[----:B------:R-:W-:-:S03]  /*3da90*/  ISETP.GT.AND P2, PT, R78, 0x3e, PT ;  /* 0x0000003e4e00780c */ /* 0x000fc60003f44270 */
[----:B---3--:R0:W-:Y:S04]  /*3daa0*/  @P3 STL [R1+0x84c], R92 ;  /* 0x00084c5c01003387 */ /* 0x0081e80000100800 */
[----:B0-----:R-:W3:Y:S04]  /*3dab0*/  LDL R92, [R1+0x824] ;  /* 0x00082400015c7983 */ /* 0x001ee80000100800 */
[----:B------:R-:W3:Y:S04]  /*3dac0*/  LDL.LU.64 R54, [R1+0x22e8] ;  /* 0x0022e80001367983 */ /* 0x000ee80000300a00 */
[----:B------:R-:W3:Y:S04]  /*3dad0*/  LDL R16, [R1+0x820] ;  /* 0x0008200001107983 */ /* 0x000ee80000100800 */
[----:B------:R-:W3:Y:S04]  /*3dae0*/  LDL.LU R5, [R1+0x804] ;  /* 0x0008040001057983 */ /* 0x000ee80000300800 */
[----:B------:R-:W3:Y:S04]  /*3daf0*/  LDL.LU R4, [R1+0x800] ;  /* 0x0008000001047983 */ /* 0x000ee80000300800 */
[----:B--2---:R0:W-:Y:S01]  /*3db00*/  @P3 STL [R1+0x848], R91 ;  /* 0x0008485b01003387 */ /* 0x0041e20000100800 */
[----:B------:R-:W-:-:S03]  /*3db10*/  ISETP.GT.AND P3, PT, R78, 0x40, PT ;  /* 0x000000404e00780c */ /* 0x000fc60003f64270 */
[----:B------:R-:W2:Y:S04]  /*3db20*/  LDL.LU.64 R58, [R1+0x22e0] ;  /* 0x0022e000013a7983 */ /* 0x000ea80000300a00 */
[----:B------:R-:W2:Y:S04]  /*3db30*/  @P2 LDG.E.U16 R7, desc[UR20][R24.64] ;  /* 0x0000001418072981 */ /* 0x000ea8000c1e1500 */
[----:B0-----:R-:W2:Y:S04]  /*3db40*/  LDL R91, [R1+0x81c] ;  /* 0x00081c00015b7983 */ /* 0x001ea80000100800 */
[----:B------:R-:W2:Y:S04]  /*3db50*/  @P2 LDG.E.U16 R17, desc[UR20][R10.64] ;  /* 0x000000140a112981 */ /* 0x000ea8000c1e1500 */
[----:B------:R0:W-:Y:S04]  /*3db60*/  @P4 STL [R1+0x844], R79 ;  /* 0x0008444f01004387 */ /* 0x0001e80000100800 */
[----:B0-----:R-:W2:Y:S04]  /*3db70*/  LDL R79, [R1+0x818] ;  /* 0x00081800014f7983 */ /* 0x001ea80000100800 */
[----:B------:R-:W2:Y:S04]  /*3db80*/  LDL.LU.64 R86, [R1+0x22d8] ;  /* 0x0022d80001567983 */ /* 0x000ea80000300a00 */
[----:B------:R-:W-:Y:S04]  /*3db90*/  @P4 STL [R1+0x840], R0 ;  /* 0x0008400001004387 */ /* 0x000fe80000100800 */
[----:B------:R-:W2:Y:S04]  /*3dba0*/  LDL.LU.64 R84, [R1+0x22d0] ;  /* 0x0022d00001547983 */ /* 0x000ea80000300a00 */
[----:B------:R-:W2:Y:S04]  /*3dbb0*/  LDL.LU.64 R82, [R1+0x22c8] ;  /* 0x0022c80001527983 */ /* 0x000ea80000300a00 */
[----:B------:R0:W-:Y:S04]  /*3dbc0*/  @P5 STL [R1+0x83c], R41 ;  /* 0x00083c2901005387 */ /* 0x0001e80000100800 */
[----:B------:R-:W2:Y:S04]  /*3dbd0*/  @P3 LDG.E.U16 R31, desc[UR20][R18.64] ;  /* 0x00000014121f3981 */ /* 0x000ea8000c1e1500 */
[----:B0-----:R-:W2:Y:S04]  /*3dbe0*/  LDL R41, [R1+0x810] ;  /* 0x0008100001297983 */ /* 0x001ea80000100800 */
[----:B------:R0:W-:Y:S04]  /*3dbf0*/  @P5 STL [R1+0x838], R40 ;  /* 0x0008382801005387 */ /* 0x0001e80000100800 */
[----:B------:R-:W2:Y:S04]  /*3dc00*/  LDL.LU.64 R80, [R1+0x22c0] ;  /* 0x0022c00001507983 */ /* 0x000ea80000300a00 */
[----:B0-----:R-:W2:Y:S04]  /*3dc10*/  LDL R40, [R1+0x808] ;  /* 0x0008080001287983 */ /* 0x001ea80000100800 */
[----:B------:R0:W-:Y:S04]  /*3dc20*/  STL [R1+0x1e10], R93 ;  /* 0x001e105d01007387 */ /* 0x0001e80000100800 */
[----:B0-----:R-:W2:Y:S04]  /*3dc30*/  LDL R93, [R1+0x80c] ;  /* 0x00080c00015d7983 */ /* 0x001ea80000100800 */
[----:B------:R-:W2:Y:S04]  /*3dc40*/  LDL.LU.64 R60, [R1+0x22b8] ;  /* 0x0022b800013c7983 */ /* 0x000ea80000300a00 */
[----:B------:R0:W-:Y:S04]  /*3dc50*/  STL [R1+0x1e14], R90 ;  /* 0x001e145a01007387 */ /* 0x0001e80000100800 */
[----:B0-----:R-:W2:Y:S04]  /*3dc60*/  LDL R90, [R1+0x814] ;  /* 0x00081400015a7983 */ /* 0x001ea80000100800 */
[----:B----4-:R-:W4:Y:S01]  /*3dc70*/  @P3 LDG.E.U16 R30, desc[UR20][R36.64] ;  /* 0x00000014241e3981 */ /* 0x010f22000c1e1500 */
[----:B------:R-:W-:-:S02]  /*3dc80*/  ISETP.GT.AND P4, PT, R78, 0x41, PT ;  /* 0x000000414e00780c */ /* 0x000fc40003f84270 */
[C---:B------:R-:W-:Y:S01]  /*3dc90*/  ISETP.GT.AND P5, PT, R78.reuse, 0x42, PT ;  /* 0x000000424e00780c */ /* 0x040fe20003fa4270 */
[----:B------:R-:W4:Y:S01]  /*3dca0*/  LDL.LU.64 R24, [R1+0x22b0] ;  /* 0x0022b00001187983 */ /* 0x000f220000300a00 */
[----:B------:R-:W-:-:S03]  /*3dcb0*/  ISETP.GT.AND P6, PT, R78, 0x43, PT ;  /* 0x000000434e00780c */ /* 0x000fc60003fc4270 */
[----:B------:R-:W4:Y:S06]  /*3dcc0*/  LDL.LU.64 R10, [R1+0x22a8] ;  /* 0x0022a800010a7983 */ /* 0x000f2c0000300a00 */
[----:B---3--:R-:W3:Y:S04]  /*3dcd0*/  @P4 LDG.E.U16 R92, desc[UR20][R34.64] ;  /* 0x00000014225c4981 */ /* 0x008ee8000c1e1500 */
[----:B------:R-:W3:Y:S04]  /*3dce0*/  @P4 LDG.E.U16 R16, desc[UR20][R46.64] ;  /* 0x000000142e104981 */ /* 0x000ee8000c1e1500 */
[----:B--2---:R-:W2:Y:S04]  /*3dcf0*/  @P5 LDG.E.U16 R91, desc[UR20][R48.64] ;  /* 0x00000014305b5981 */ /* 0x004ea8000c1e1500 */
[----:B------:R0:W-:Y:S04]  /*3dd00*/  @P2 STL [R1+0xa5c], R17 ;  /* 0x000a5c1101002387 */ /* 0x0001e80000100800 */
[----:B------:R-:W-:Y:S01]  /*3dd10*/  @P2 STL [R1+0xa60], R7 ;  /* 0x000a600701002387 */ /* 0x000fe20000100800 */
[----:B------:R-:W-:-:S03]  /*3dd20*/  ISETP.GT.AND P2, PT, R78, 0x44, PT ;  /* 0x000000444e00780c */ /* 0x000fc60003f44270 */
[----:B------:R-:W2:Y:S04]  /*3dd30*/  LDL.LU.64 R18, [R1+0x22a0] ;  /* 0x0022a00001127983 */ /* 0x000ea80000300a00 */
[----:B------:R-:W2:Y:S04]  /*3dd40*/  LDL.LU.64 R36, [R1+0x2298] ;  /* 0x0022980001247983 */ /* 0x000ea80000300a00 */
[----:B0-----:R-:W2:Y:S04]  /*3dd50*/  LDL R17, [R1+0x7fc] ;  /* 0x0007fc0001117983 */ /* 0x001ea80000100800 */
[----:B------:R-:W2:Y:S04]  /*3dd60*/  @P5 LDG.E.U16 R79, desc[UR20][R38.64] ;  /* 0x00000014264f5981 */ /* 0x000ea8000c1e1500 */
[----:B------:R0:W-:Y:S04]  /*3dd70*/  @P3 STL [R1+0x82c], R31 ;  /* 0x00082c1f01003387 */ /* 0x0001e80000100800 */
[----:B------:R-:W2:Y:S04]  /*3dd80*/  @P6 LDG.E.U16 R41, desc[UR20][R62.64] ;  /* 0x000000143e296981 */ /* 0x000ea8000c1e1500 */
[----:B0-----:R-:W2:Y:S04]  /*3dd90*/  LDL R31, [R1+0x7f8] ;  /* 0x0007f800011f7983 */ /* 0x001ea80000100800 */
[----:B------:R-:W2:Y:S04]  /*3dda0*/  @P2 LDG.E.U16 R40, desc[UR20][R56.64] ;  /* 0x0000001438282981 */ /* 0x000ea8000c1e1500 */
[----:B------:R-:W2:Y:S04]  /*3ddb0*/  @P2 LDG.E.U16 R93, desc[UR20][R52.64] ;  /* 0x00000014345d2981 */ /* 0x000ea8000c1e1500 */
[----:B------:R-:W2:Y:S04]  /*3ddc0*/  @P6 LDG.E.U16 R90, desc[UR20][R50.64] ;  /* 0x00000014325a6981 */ /* 0x000ea8000c1e1500 */
[----:B----4-:R0:W-:Y:S04]  /*3ddd0*/  @P3 STL [R1+0x828], R30 ;  /* 0x0008281e01003387 */ /* 0x0101e80000100800 */
[----:B------:R-:W4:Y:S04]  /*3dde0*/  LDL.LU.64 R34, [R1+0x2290] ;  /* 0x0022900001227983 */ /* 0x000f280000300a00 */
[----:B0-----:R-:W4:Y:S01]  /*3ddf0*/  LDL R30, [R1+0x7f4] ;  /* 0x0007f400011e7983 */ /* 0x001f220000100800 */
[----:B------:R-:W-:-:S13]  /*3de00*/  ISETP.GT.AND P3, PT, R78, 0x45, PT ;  /* 0x000000454e00780c */ /* 0x000fda0003f64270 */
[----:B------:R-:W4:Y:S04]  /*3de10*/  @P3 LDG.E.U16 R5, desc[UR20][R66.64] ;  /* 0x0000001442053981 */ /* 0x000f28000c1e1500 */
[----:B------:R-:W4:Y:S04]  /*3de20*/  @P3 LDG.E.U16 R4, desc[UR20][R68.64] ;  /* 0x0000001444043981 */ /* 0x000f28000c1e1500 */
[----:B---3--:R0:W-:Y:S04]  /*3de30*/  @P4 STL [R1+0x824], R92 ;  /* 0x0008245c01004387 */ /* 0x0081e80000100800 */
[----:B0-----:R-:W3:Y:S04]  /*3de40*/  LDL R92, [R1+0x7f0] ;  /* 0x0007f000015c7983 */ /* 0x001ee80000100800 */
[----:B------:R-:W3:Y:S04]  /*3de50*/  LDL.LU R7, [R1+0x7d4] ;  /* 0x0007d40001077983 */ /* 0x000ee80000300800 */
[----:B------:R-:W3:Y:S04]  /*3de60*/  LDL.LU R0, [R1+0x7d0] ;  /* 0x0007d00001007983 */ /* 0x000ee80000300800 */
[----:B------:R-:W3:Y:S04]  /*3de70*/  LDL.LU.64 R46, [R1+0x2288] ;  /* 0x00228800012e7983 */ /* 0x000ee80000300a00 */
[----:B------:R0:W-:Y:S01]  /*3de80*/  @P4 STL [R1+0x820], R16 ;  /* 0x0008201001004387 */ /* 0x0001e20000100800 */
[----:B------:R-:W-:-:S03]  /*3de90*/  ISETP.GT.AND P4, PT, R78, 0x48, PT ;  /* 0x000000484e00780c */ /* 0x000fc60003f84270 */
[----:B0-----:R-:W3:Y:S04]  /*3dea0*/  LDL.LU R16, [R1+0x2280] ;  /* 0x0022800001107983 */ /* 0x001ee80000300800 */
[----:B------:R-:W3:Y:S04]  /*3deb0*/  LDL.LU.64 R48, [R1+0x2278] ;  /* 0x0022780001307983 */ /* 0x000ee80000300a00 */
[----:B------:R-:W3:Y:S04]  /*3dec0*/  LDL R38, [R1+0x7ec] ;  /* 0x0007ec0001267983 */ /* 0x000ee80000100800 */
[----:B------:R-:W3:Y:S04]  /*3ded0*/  LDL R39, [R1+0x7e8] ;  /* 0x0007e80001277983 */ /* 0x000ee80000100800 */
[----:B--2---:R0:W-:Y:S04]  /*3dee0*/  @P5 STL [R1+0x81c], R91 ;  /* 0x00081c5b01005387 */ /* 0x0041e80000100800 */
[----:B0-----:R-:W2:Y:S04]  /*3def0*/  LDL R91, [R1+0x7e4] ;  /* 0x0007e400015b7983 */ /* 0x001ea80000100800 */
[----:B------:R-:W2:Y:S04]  /*3df00*/  @P4 LDG.E.U16 R17, desc[UR20][R64.64] ;  /* 0x0000001440114981 */ /* 0x000ea8000c1e1500 */
[----:B------:R0:W-:Y:S01]  /*3df10*/  @P5 STL [R1+0x818], R79 ;  /* 0x0008184f01005387 */ /* 0x0001e20000100800 */
[----:B------:R-:W-:-:S03]  /*3df20*/  ISETP.GT.AND P5, PT, R78, 0x49, PT ;  /* 0x000000494e00780c */ /* 0x000fc60003fa4270 */
[----:B0-----:R-:W2:Y:S04]  /*3df30*/  LDL R79, [R1+0x7e0] ;  /* 0x0007e000014f7983 */ /* 0x001ea80000100800 */
[----:B------:R-:W2:Y:S04]  /*3df40*/  LDL.LU.64 R50, [R1+0x2270] ;  /* 0x0022700001327983 */ /* 0x000ea80000300a00 */
[----:B------:R-:W2:Y:S04]  /*3df50*/  LDL.LU.64 R62, [R1+0x2268] ;  /* 0x00226800013e7983 */ /* 0x000ea80000300a00 */
[----:B------:R-:W2:Y:S04]  /*3df60*/  @P4 LDG.E.U16 R31, desc[UR20][R20.64] ;  /* 0x00000014141f4981 */ /* 0x000ea8000c1e1500 */
[----:B------:R0:W-:Y:S04]  /*3df70*/  @P6 STL [R1+0x810], R41 ;  /* 0x0008102901006387 */ /* 0x0001e80000100800 */
[----:B0-----:R-:W2:Y:S04]  /*3df80*/  LDL R41, [R1+0x7dc] ;  /* 0x0007dc0001297983 */ /* 0x001ea80000100800 */
[----:B------:R-:W-:Y:S04]  /*3df90*/  @P6 STL [R1+0x814], R90 ;  /* 0x0008145a01006387 */ /* 0x000fe80000100800 */
[----:B------:R-:W2:Y:S04]  /*3dfa0*/  LDL.LU.64 R52, [R1+0x2260] ;  /* 0x0022600001347983 */ /* 0x000ea80000300a00 */
[----:B------:R-:W2:Y:S04]  /*3dfb0*/  LDL.LU.64 R56, [R1+0x2258] ;  /* 0x0022580001387983 */ /* 0x000ea80000300a00 */
[----:B------:R0:W-:Y:S04]  /*3dfc0*/  @P2 STL [R1+0x808], R40 ;  /* 0x0008082801002387 */ /* 0x0001e80000100800 */
[----:B0-----:R-:W2:Y:S04]  /*3dfd0*/  LDL R40, [R1+0x7d8] ;  /* 0x0007d80001287983 */ /* 0x001ea80000100800 */
[----:B----4-:R-:W4:Y:S01]  /*3dfe0*/  @P5 LDG.E.U16 R30, desc[UR20][R32.64] ;  /* 0x00000014201e5981 */ /* 0x010f22000c1e1500 */
[----:B------:R-:W-:-:S03]  /*3dff0*/  ISETP.GT.AND P6, PT, R78, 0x4a, PT ;  /* 0x0000004a4e00780c */ /* 0x000fc60003fc4270 */
[----:B------:R0:W-:Y:S01]  /*3e000*/  @P2 STL [R1+0x80c], R93 ;  /* 0x00080c5d01002387 */ /* 0x0001e20000100800 */
[----:B------:R-:W-:-:S03]  /*3e010*/  ISETP.GT.AND P2, PT, R78, 0x4b, PT ;  /* 0x0000004b4e00780c */ /* 0x000fc60003f44270 */
[----:B------:R-:W4:Y:S01]  /*3e020*/  LDL.LU.64 R66, [R1+0x2250] ;  /* 0x0022500001427983 */ /* 0x000f220000300a00 */
[----:B------:R-:W-:-:S03]  /*3e030*/  ISETP.GT.AND P3, PT, R78, 0x4c, PT ;  /* 0x0000004c4e00780c */ /* 0x000fc60003f64270 */
[----:B------:R-:W-:Y:S04]  /*3e040*/  STL [R1+0x1e18], R5 ;  /* 0x001e180501007387 */ /* 0x000fe80000100800 */
[----:B------:R-:W4:Y:S04]  /*3e050*/  LDL.LU.64 R68, [R1+0x2248] ;  /* 0x0022480001447983 */ /* 0x000f280000300a00 */
[----:B------:R-:W4:Y:S04]  /*3e060*/  LDL.LU R90, [R1+0x7b4] ;  /* 0x0007b400015a7983 */ /* 0x000f280000300800 */
[----:B0-----:R-:W4:Y:S04]  /*3e070*/  LDL.LU R93, [R1+0x7b0] ;  /* 0x0007b000015d7983 */ /* 0x001f280000300800 */
[----:B------:R-:W-:Y:S04]  /*3e080*/  STL [R1+0x1e1c], R4 ;  /* 0x001e1c0401007387 */ /* 0x000fe80000100800 */
[----:B---3--:R-:W3:Y:S04]  /*3e090*/  @P5 LDG.E.U16 R92, desc[UR20][R28.64] ;  /* 0x000000141c5c5981 */ /* 0x008ee8000c1e1500 */
[----:B------:R-:W3:Y:S04]  /*3e0a0*/  LDL.LU.64 R64, [R1+0x2240] ;  /* 0x0022400001407983 */ /* 0x000ee80000300a00 */
[----:B------:R-:W3:Y:S04]  /*3e0b0*/  @P6 LDG.E.U16 R38, desc[UR20][R22.64] ;  /* 0x0000001416266981 */ /* 0x000ee8000c1e1500 */
[----:B------:R-:W3:Y:S04]  /*3e0c0*/  @P6 LDG.E.U16 R39, desc[UR20][R26.64] ;  /* 0x000000141a276981 */ /* 0x000ee8000c1e1500 */
[----:B--2---:R-:W2:Y:S04]  /*3e0d0*/  @P2 LDG.E.U16 R91, desc[UR20][R42.64] ;  /* 0x000000142a5b2981 */ /* 0x004ea8000c1e1500 */
[----:B------:R0:W-:Y:S04]  /*3e0e0*/  @P4 STL [R1+0x7fc], R17 ;  /* 0x0007fc1101004387 */ /* 0x0001e80000100800 */
[----:B0-----:R-:W2:Y:S04]  /*3e0f0*/  LDL.LU R17, [R1+0x2238] ;  /* 0x0022380001117983 */ /* 0x001ea80000300800 */
[----:B------:R-:W2:Y:S04]  /*3e100*/  LDL.LU.64 R20, [R1+0x2230] ;  /* 0x0022300001147983 */ /* 0x000ea80000300a00 */
[----:B------:R-:W2:Y:S04]  /*3e110*/  @P2 LDG.E.U16 R79, desc[UR20][R14.64] ;  /* 0x000000140e4f2981 */ /* 0x000ea8000c1e1500 */
[----:B------:R0:W-:Y:S01]  /*3e120*/  @P4 STL [R1+0x7f8], R31 ;  /* 0x0007f81f01004387 */ /* 0x0001e20000100800 */
[----:B------:R-:W-:-:S03]  /*3e130*/  ISETP.GT.AND P4, PT, R78, 0x4d, PT ;  /* 0x0000004d4e00780c */ /* 0x000fc60003f84270 */
[----:B------:R-:W2:Y:S04]  /*3e140*/  LDL.LU.64 R32, [R1+0x2228] ;  /* 0x0022280001207983 */ /* 0x000ea80000300a00 */
[----:B------:R-:W2:Y:S06]  /*3e150*/  @P3 LDG.E.U16 R41, desc[UR20][R44.64] ;  /* 0x000000142c293981 */ /* 0x000eac000c1e1500 */
[----:B------:R-:W2:Y:S04]  /*3e160*/  @P4 LDG.E.U16 R7, desc[UR20][R54.64] ;  /* 0x0000001436074981 */ /* 0x000ea8000c1e1500 */
[----:B------:R-:W2:Y:S04]  /*3e170*/  @P4 LDG.E.U16 R0, desc[UR20][R58.64] ;  /* 0x000000143a004981 */ /* 0x000ea8000c1e1500 */
[----:B------:R-:W2:Y:S04]  /*3e180*/  @P3 LDG.E.U16 R40, desc[UR20][R12.64] ;  /* 0x000000140c283981 */ /* 0x000ea8000c1e1500 */
[----:B----4-:R1:W-:Y:S04]  /*3e190*/  @P5 STL [R1+0x7f4], R30 ;  /* 0x0007f41e01005387 */ /* 0x0103e80000100800 */
[----:B0-----:R-:W4:Y:S04]  /*3e1a0*/  LDL R31, [R1+0x7c4] ;  /* 0x0007c400011f7983 */ /* 0x001f280000100800 */
[----:B------:R-:W4:Y:S04]  /*3e1b0*/  LDL R28, [R1+0x7c0] ;  /* 0x0007c000011c7983 */ /* 0x000f280000100800 */
[----:B-1----:R-:W4:Y:S04]  /*3e1c0*/  LDL R30, [R1+0x7c8] ;  /* 0x0007c800011e7983 */ /* 0x002f280000100800 */
[----:B------:R-:W4:Y:S04]  /*3e1d0*/  LDL R29, [R1+0x7bc] ;  /* 0x0007bc00011d7983 */ /* 0x000f280000100800 */
[----:B---3--:R0:W-:Y:S01]  /*3e1e0*/  @P5 STL [R1+0x7f0], R92 ;  /* 0x0007f05c01005387 */ /* 0x0081e20000100800 */
[----:B------:R-:W-:-:S03]  /*3e1f0*/  ISETP.GT.AND P5, PT, R78, 0x50, PT ;  /* 0x000000504e00780c */ /* 0x000fc60003fa4270 */
[----:B0-----:R-:W3:Y:S04]  /*3e200*/  LDL R92, [R1+0x7b8] ;  /* 0x0007b800015c7983 */ /* 0x001ee80000100800 */
[----:B------:R-:W3:Y:S04]  /*3e210*/  LDL.LU.64 R22, [R1+0x2220] ;  /* 0x0022200001167983 */ /* 0x000ee80000300a00 */
[----:B------:R0:W-:Y:S04]  /*3e220*/  @P6 STL [R1+0x7ec], R38 ;  /* 0x0007ec2601006387 */ /* 0x0001e80000100800 */
[----:B0-----:R-:W3:Y:S04]  /*3e230*/  LDL.LU R38, [R1+0x2218] ;  /* 0x0022180001267983 */ /* 0x001ee80000300800 */
[----:B------:R-:W3:Y:S04]  /*3e240*/  LDL.LU.64 R26, [R1+0x2210] ;  /* 0x00221000011a7983 */ /* 0x000ee80000300a00 */
[----:B------:R0:W-:Y:S04]  /*3e250*/  @P6 STL [R1+0x7e8], R39 ;  /* 0x0007e82701006387 */ /* 0x0001e80000100800 */
[----:B0-----:R-:W3:Y:S04]  /*3e260*/  LDL.LU R39, [R1+0x2208] ;  /* 0x0022080001277983 */ /* 0x001ee80000300800 */
[----:B------:R-:W3:Y:S04]  /*3e270*/  LDL.LU.64 R42, [R1+0x2200] ;  /* 0x00220000012a7983 */ /* 0x000ee80000300a00 */
[----:B--2---:R0:W-:Y:S04]  /*3e280*/  @P2 STL [R1+0x7e4], R91 ;  /* 0x0007e45b01002387 */ /* 0x0041e80000100800 */
[----:B------:R-:W2:Y:S04]  /*3e290*/  LDL R14, [R1+0x7a8] ;  /* 0x0007a800010e7983 */ /* 0x000ea80000100800 */
[----:B0-----:R-:W2:Y:S04]  /*3e2a0*/  LDL R91, [R1+0x7ac] ;  /* 0x0007ac00015b7983 */ /* 0x001ea80000100800 */
[----:B------:R0:W-:Y:S04]  /*3e2b0*/  @P2 STL [R1+0x7e0], R79 ;  /* 0x0007e04f01002387 */ /* 0x0001e80000100800 */
[----:B------:R-:W2:Y:S04]  /*3e2c0*/  LDL.LU.64 R44, [R1+0x21f8] ;  /* 0x0021f800012c7983 */ /* 0x000ea80000300a00 */
[----:B------:R-:W2:Y:S04]  /*3e2d0*/  LDL R15, [R1+0x79c] ;  /* 0x00079c00010f7983 */ /* 0x000ea80000100800 */
[----:B0-----:R-:W2:Y:S04]  /*3e2e0*/  LDL R79, [R1+0x798] ;  /* 0x00079800014f7983 */ /* 0x001ea80000100800 */
[----:B------:R-:W2:Y:S04]  /*3e2f0*/  LDL R12, [R1+0x76c] ;  /* 0x00076c00010c7983 */ /* 0x000ea80000100800 */
[----:B------:R-:W2:Y:S04]  /*3e300*/  LDL R13, [R1+0x768] ;  /* 0x00076800010d7983 */ /* 0x000ea80000100800 */
[----:B------:R0:W-:Y:S04]  /*3e310*/  @P3 STL [R1+0x7dc], R41 ;  /* 0x0007dc2901003387 */ /* 0x0001e80000100800 */
[----:B0-----:R-:W2:Y:S04]  /*3e320*/  LDL R41, [R1+0x73c] ;  /* 0x00073c0001297983 */ /* 0x001ea80000100800 */
[----:B------:R0:W-:Y:S04]  /*3e330*/  @P3 STL [R1+0x7d8], R40 ;  /* 0x0007d82801003387 */ /* 0x0001e80000100800 */
[----:B0-----:R-:W2:Y:S04]  /*3e340*/  LDL R40, [R1+0x738] ;  /* 0x0007380001287983 */ /* 0x001ea80000100800 */
[----:B------:R-:W2:Y:S04]  /*3e350*/  LDL.LU.64 R54, [R1+0x21f0] ;  /* 0x0021f00001367983 */ /* 0x000ea80000300a00 */
[----:B------:R0:W-:Y:S04]  /*3e360*/  STL [R1+0x1e20], R7 ;  /* 0x001e200701007387 */ /* 0x0001e80000100800 */
[----:B0-----:R-:W2:Y:S04]  /*3e370*/  LDL.LU R7, [R1+0x7cc] ;  /* 0x0007cc0001077983 */ /* 0x001ea80000300800 */
[----:B----4-:R-:W4:Y:S01]  /*3e380*/  @P5 LDG.E.U16 R30, desc[UR20][R24.64] ;  /* 0x00000014181e5981 */ /* 0x010f22000c1e1500 */
[----:B------:R-:W-:-:S02]  /*3e390*/  ISETP.GT.AND P6, PT, R78, 0x51, PT ;  /* 0x000000514e00780c */ /* 0x000fc40003fc4270 */
[C---:B------:R-:W-:Y:S01]  /*3e3a0*/  ISETP.GT.AND P2, PT, R78.reuse, 0x52, PT ;  /* 0x000000524e00780c */ /* 0x040fe20003f44270 */
[----:B------:R-:W4:Y:S01]  /*3e3b0*/  LDL.LU.64 R58, [R1+0x21e8] ;  /* 0x0021e800013a7983 */ /* 0x000f220000300a00 */
[C---:B------:R-:W-:Y:S02]  /*3e3c0*/  ISETP.GT.AND P3, PT, R78.reuse, 0x53, PT ;  /* 0x000000534e00780c */ /* 0x040fe40003f64270 */
[C---:B------:R-:W-:Y:S01]  /*3e3d0*/  ISETP.GT.AND P4, PT, R78.reuse, 0x54, PT ;  /* 0x000000544e00780c */ /* 0x040fe20003f84270 */
[----:B------:R-:W-:Y:S06]  /*3e3e0*/  STL [R1+0x1e24], R0 ;  /* 0x001e240001007387 */ /* 0x000fec0000100800 */
[----:B------:R-:W4:Y:S04]  /*3e3f0*/  @P6 LDG.E.U16 R31, desc[UR20][R10.64] ;  /* 0x000000140a1f6981 */ /* 0x000f28000c1e1500 */
[----:B------:R-:W4:Y:S04]  /*3e400*/  @P6 LDG.E.U16 R28, desc[UR20][R18.64] ;  /* 0x00000014121c6981 */ /* 0x000f28000c1e1500 */
[----:B------:R-:W4:Y:S04]  /*3e410*/  @P2 LDG.E.U16 R29, desc[UR20][R36.64] ;  /* 0x00000014241d2981 */ /* 0x000f28000c1e1500 */
[----:B------:R-:W4:Y:S04]  /*3e420*/  @P3 LDG.E.U16 R90, desc[UR20][R46.64] ;  /* 0x000000142e5a3981 */ /* 0x000f28000c1e1500 */
[----:B------:R-:W4:Y:S04]  /*3e430*/  @P3 LDG.E.U16 R93, desc[UR20][R48.64] ;  /* 0x00000014305d3981 */ /* 0x000f28000c1e1500 */
[----:B---3--:R-:W3:Y:S04]  /*3e440*/  @P2 LDG.E.U16 R92, desc[UR20][R34.64] ;  /* 0x00000014225c2981 */ /* 0x008ee8000c1e1500 */
[----:B--2---:R-:W2:Y:S04]  /*3e450*/  @P4 LDG.E.U16 R14, desc[UR20][R62.64] ;  /* 0x000000143e0e4981 */ /* 0x004ea8000c1e1500 */
[----:B------:R-:W2:Y:S04]  /*3e460*/  @P4 LDG.E.U16 R91, desc[UR20][R50.64] ;  /* 0x00000014325b4981 */ /* 0x000ea8000c1e1500 */
[----:B------:R-:W2:Y:S04]  /*3e470*/  @P5 LDG.E.U16 R7, desc[UR20][R60.64] ;  /* 0x000000143c075981 */ /* 0x000ea8000c1e1500 */
[----:B------:R-:W2:Y:S04]  /*3e480*/  LDL.LU.64 R60, [R1+0x21e0] ;  /* 0x0021e000013c7983 */ /* 0x000ea80000300a00 */
[----:B------:R-:W2:Y:S04]  /*3e490*/  LDL.LU.64 R24, [R1+0x21d8] ;  /* 0x0021d80001187983 */ /* 0x000ea80000300a00 */
[----:B----4-:R0:W-:Y:S01]  /*3e4a0*/  @P5 STL [R1+0x7c8], R30 ;  /* 0x0007c81e01005387 */ /* 0x0101e20000100800 */
[----:B------:R-:W-:-:S03]  /*3e4b0*/  ISETP.GT.AND P5, PT, R78, 0x58, PT ;  /* 0x000000584e00780c */ /* 0x000fc60003fa4270 */
[----:B0-----:R-:W4:Y:S10]  /*3e4c0*/  LDL.LU R30, [R1+0x21d0] ;  /* 0x0021d000011e7983 */ /* 0x001f340000300800 */
[----:B------:R-:W4:Y:S04]  /*3e4d0*/  @P5 LDG.E.U16 R15, desc[UR20][R64.64] ;  /* 0x00000014400f5981 */ /* 0x000f28000c1e1500 */
[----:B------:R-:W4:Y:S04]  /*3e4e0*/  LDL.LU.64 R10, [R1+0x21c8] ;  /* 0x0021c800010a7983 */ /* 0x000f280000300a00 */
[----:B------:R0:W-:Y:S04]  /*3e4f0*/  @P6 STL [R1+0x7c4], R31 ;  /* 0x0007c41f01006387 */ /* 0x0001e80000100800 */
[----:B------:R-:W4:Y:S04]  /*3e500*/  @P5 LDG.E.U16 R79, desc[UR20][R16.64] ;  /* 0x00000014104f5981 */ /* 0x000f28000c1e1500 */
[----:B0-----:R-:W4:Y:S04]  /*3e510*/  LDL.LU R31, [R1+0x21c0] ;  /* 0x0021c000011f7983 */ /* 0x001f280000300800 */
[----:B------:R-:W4:Y:S04]  /*3e520*/  LDL.LU.64 R18, [R1+0x21b8] ;  /* 0x0021b80001127983 */ /* 0x000f280000300a00 */
[----:B------:R0:W-:Y:S04]  /*3e530*/  @P6 STL [R1+0x7c0], R28 ;  /* 0x0007c01c01006387 */ /* 0x0001e80000100800 */
[----:B0-----:R-:W4:Y:S04]  /*3e540*/  LDL.LU R28, [R1+0x21b0] ;  /* 0x0021b000011c7983 */ /* 0x001f280000300800 */
[----:B------:R-:W4:Y:S04]  /*3e550*/  LDL.LU.64 R36, [R1+0x21a8] ;  /* 0x0021a80001247983 */ /* 0x000f280000300a00 */
[----:B------:R0:W-:Y:S04]  /*3e560*/  @P2 STL [R1+0x7bc], R29 ;  /* 0x0007bc1d01002387 */ /* 0x0001e80000100800 */
[----:B0-----:R-:W4:Y:S04]  /*3e570*/  LDL.LU R29, [R1+0x21a0] ;  /* 0x0021a000011d7983 */ /* 0x001f280000300800 */
[----:B------:R-:W4:Y:S04]  /*3e580*/  LDL.LU.64 R34, [R1+0x2198] ;  /* 0x0021980001227983 */ /* 0x000f280000300a00 */
[----:B---3--:R0:W-:Y:S04]  /*3e590*/  @P2 STL [R1+0x7b8], R92 ;  /* 0x0007b85c01002387 */ /* 0x0081e80000100800 */
[----:B0-----:R-:W3:Y:S04]  /*3e5a0*/  LDL.LU R92, [R1+0x2190] ;  /* 0x00219000015c7983 */ /* 0x001ee80000300800 */
[----:B------:R-:W3:Y:S04]  /*3e5b0*/  LDL.LU.64 R46, [R1+0x2188] ;  /* 0x00218800012e7983 */ /* 0x000ee80000300a00 */
[----:B------:R-:W-:Y:S04]  /*3e5c0*/  STL [R1+0x1e90], R90 ;  /* 0x001e905a01007387 */ /* 0x000fe80000100800 */
[----:B------:R-:W3:Y:S04]  /*3e5d0*/  LDL.LU.64 R48, [R1+0x2180] ;  /* 0x0021800001307983 */ /* 0x000ee80000300a00 */
[----:B------:R-:W-:Y:S04]  /*3e5e0*/  STL [R1+0x1e94], R93 ;  /* 0x001e945d01007387 */ /* 0x000fe80000100800 */
[----:B------:R-:W3:Y:S04]  /*3e5f0*/  LDL.LU.64 R50, [R1+0x2178] ;  /* 0x0021780001327983 */ /* 0x000ee80000300a00 */
[----:B--2---:R0:W-:Y:S04]  /*3e600*/  @P4 STL [R1+0x7ac], R91 ;  /* 0x0007ac5b01004387 */ /* 0x0041e80000100800 */
[----:B0-----:R-:W2:Y:S04]  /*3e610*/  LDL.LU R91, [R1+0x2170] ;  /* 0x00217000015b7983 */ /* 0x001ea80000300800 */
[----:B------:R-:W2:Y:S04]  /*3e620*/  LDL.LU.64 R62, [R1+0x2168] ;  /* 0x00216800013e7983 */ /* 0x000ea80000300a00 */
[----:B------:R0:W-:Y:S04]  /*3e630*/  @P4 STL [R1+0x7a8], R14 ;  /* 0x0007a80e01004387 */ /* 0x0001e80000100800 */
[----:B0-----:R-:W2:Y:S04]  /*3e640*/  LDL.LU R14, [R1+0x2160] ;  /* 0x00216000010e7983 */ /* 0x001ea80000300800 */
[----:B------:R-:W2:Y:S04]  /*3e650*/  LDL.LU.64 R64, [R1+0x2158] ;  /* 0x0021580001407983 */ /* 0x000ea80000300a00 */
[----:B----4-:R0:W-:Y:S04]  /*3e660*/  @P5 STL [R1+0x79c], R15 ;  /* 0x00079c0f01005387 */ /* 0x0101e80000100800 */
[----:B0-----:R-:W2:Y:S01]  /*3e670*/  LDL.LU R15, [R1+0x2150] ;  /* 0x00215000010f7983 */ /* 0x001ea20000300800 */
[----:B------:R-:W-:-:S02]  /*3e680*/  ISETP.GT.AND P6, PT, R78, 0x60, PT ;  /* 0x000000604e00780c */ /* 0x000fc40003fc4270 */
[C---:B------:R-:W-:Y:S01]  /*3e690*/  ISETP.GT.AND P2, PT, R78.reuse, 0x68, PT ;  /* 0x000000684e00780c */ /* 0x040fe20003f44270 */
[----:B------:R-:W4:Y:S10]  /*3e6a0*/  LDL.LU.64 R16, [R1+0x2148] ;  /* 0x0021480001107983 */ /* 0x000f340000300a00 */
[----:B------:R-:W3:Y:S04]  /*3e6b0*/  @P6 LDG.E.U16 R12, desc[UR20][R24.64] ;  /* 0x00000014180c6981 */ /* 0x000ee8000c1e1500 */
[----:B------:R-:W3:Y:S04]  /*3e6c0*/  @P6 LDG.E.U16 R13, desc[UR20][R10.64] ;  /* 0x000000140a0d6981 */ /* 0x000ee8000c1e1500 */
[----:B--2---:R-:W2:Y:S04]  /*3e6d0*/  @P2 LDG.E.U16 R41, desc[UR20][R14.64] ;  /* 0x000000140e292981 */ /* 0x004ea8000c1e1500 */
[----:B------:R0:W-:Y:S04]  /*3e6e0*/  @P5 STL [R1+0x798], R79 ;  /* 0x0007984f01005387 */ /* 0x0001e80000100800 */
[----:B----4-:R-:W4:Y:S04]  /*3e6f0*/  @P2 LDG.E.U16 R40, desc[UR20][R16.64] ;  /* 0x0000001410282981 */ /* 0x010f28000c1e1500 */
[----:B0-----:R-:W4:Y:S04]  /*3e700*/  LDL.LU R79, [R1+0x2140] ;  /* 0x00214000014f7983 */ /* 0x001f280000300800 */
[----:B------:R-:W4:Y:S04]  /*3e710*/  LDL.LU.64 R24, [R1+0x2138] ;  /* 0x0021380001187983 */ /* 0x000f280000300a00 */
[----:B---3--:R0:W-:Y:S04]  /*3e720*/  @P6 STL [R1+0x76c], R12 ;  /* 0x00076c0c01006387 */ /* 0x0081e80000100800 */
[----:B0-----:R-:W3:Y:S04]  /*3e730*/  LDL.LU R12, [R1+0x2130] ;  /* 0x00213000010c7983 */ /* 0x001ee80000300800 */
[----:B------:R-:W3:Y:S04]  /*3e740*/  LDL.LU.64 R10, [R1+0x2128] ;  /* 0x00212800010a7983 */ /* 0x000ee80000300a00 */
[----:B------:R0:W-:Y:S04]  /*3e750*/  @P6 STL [R1+0x768], R13 ;  /* 0x0007680d01006387 */ /* 0x0001e80000100800 */
[----:B0-----:R-:W3:Y:S04]  /*3e760*/  LDL.LU R13, [R1+0x2120] ;  /* 0x00212000010d7983 */ /* 0x001ee80000300800 */
[----:B------:R-:W3:Y:S04]  /*3e770*/  LDL.LU.64 R14, [R1+0x2118] ;  /* 0x00211800010e7983 */ /* 0x000ee80000300a00 */
[----:B--2---:R0:W-:Y:S04]  /*3e780*/  @P2 STL [R1+0x73c], R41 ;  /* 0x00073c2901002387 */ /* 0x0041e80000100800 */
[----:B0-----:R-:W2:Y:S04]  /*3e790*/  LDL.LU R41, [R1+0x2110] ;  /* 0x0021100001297983 */ /* 0x001ea80000300800 */
[----:B------:R-:W2:Y:S01]  /*3e7a0*/  LDL.LU.64 R16, [R1+0x2108] ;  /* 0x0021080001107983 */ /* 0x000ea20000300a00 */
[----:B------:R-:W-:-:S03]  /*3e7b0*/  ISETP.GT.AND P4, PT, R78, 0x70, PT ;  /* 0x000000704e00780c */ /* 0x000fc60003f84270 */
[----:B----4-:R0:W-:Y:S04]  /*3e7c0*/  @P2 STL [R1+0x738], R40 ;  /* 0x0007382801002387 */ /* 0x0101e80000100800 */
[----:B0-----:R-:W4:Y:S01]  /*3e7d0*/  LDL.LU R40, [R1+0x2100] ;  /* 0x0021000001287983 */ /* 0x001f220000300800 */
[----:B--2---:R-:W-:-:S06]  /*3e7e0*/  PRMT R17, RZ, 0x7610, R17 ;  /* 0x00007610ff117816 */ /* 0x004fcc0000000011 */
[----:B---3--:R-:W2:Y:S01]  /*3e7f0*/  @P4 LDG.E.U16 R17, desc[UR20][R10.64] ;  /* 0x000000140a114981 */ /* 0x008ea2000c1e1500 */
[----:B------:R-:W-:-:S06]  /*3e800*/  PRMT R41, RZ, 0x7610, R41 ;  /* 0x00007610ff297816 */ /* 0x000fcc0000000029 */
[----:B------:R-:W3:Y:S01]  /*3e810*/  @P4 LDG.E.U16 R41, desc[UR20][R12.64] ;  /* 0x000000140c294981 */ /* 0x000ee2000c1e1500 */
[----:B------:R-:W-:Y:S02]  /*3e820*/  ISETP.GT.AND P5, PT, R78, 0x78, PT ;  /* 0x000000784e00780c */ /* 0x000fe40003fa4270 */
[----:B----4-:R-:W-:-:S11]  /*3e830*/  PRMT R40, RZ, 0x7610, R40 ;  /* 0x00007610ff287816 */ /* 0x010fd60000000028 */
[----:B------:R-:W4:Y:S04]  /*3e840*/  @P5 LDG.E.U16 R40, desc[UR20][R14.64] ;  /* 0x000000140e285981 */ /* 0x000f28000c1e1500 */
[----:B--2---:R0:W-:Y:S04]  /*3e850*/  STL [R1+0x70c], R17 ;  /* 0x00070c1101007387 */ /* 0x0041e80000100800 */
[----:B0-----:R-:W2:Y:S04]  /*3e860*/  LDL.LU R17, [R1+0x20fc] ;  /* 0x0020fc0001117983 */ /* 0x001ea80000300800 */
        /* <DEDUP_REMOVED lines=9> */
[----:B---3--:R0:W-:Y:S04]  /*3e900*/  STL [R1+0x708], R41 ;  /* 0x0007082901007387 */ /* 0x0081e80000100800 */
[----:B0-----:R-:W3:Y:S01]  /*3e910*/  LDL.LU R41, [R1+0x20f8] ;  /* 0x0020f80001297983 */ /* 0x001ee20000300800 */
[----:B------:R-:W-:-:S03]  /*3e920*/  PRMT R79, RZ, 0x7610, R79 ;  /* 0x00007610ff4f7816 */ /* 0x000fc6000000004f */
[----:B------:R-:W-:Y:S01]  /*3e930*/  STL [R1+0x192c], R12 ;  /* 0x00192c0c01007387 */ /* 0x000fe20000100800 */
[----:B------:R-:W-:-:S03]  /*3e940*/  ISETP.GT.AND P3, PT, R78, 0x59, PT ;  /* 0x000000594e00780c */ /* 0x000fc60003f64270 */
[----:B------:R-:W-:Y:S04]  /*3e950*/  STL [R1+0x1928], R13 ;  /* 0x0019280d01007387 */ /* 0x000fe80000100800 */
[----:B------:R-:W-:Y:S04]  /*3e960*/  STL.64 [R1+0x1b00], R12 ;  /* 0x001b000c01007387 */ /* 0x000fe80000100a00 */
[----:B------:R-:W-:Y:S04]  /*3e970*/  STL.64 [R1+0x1cf0], R12 ;  /* 0x001cf00c01007387 */ /* 0x000fe80000100a00 */
[----:B------:R-:W-:Y:S04]  /*3e980*/  STL [R1+0x1d08], R13 ;  /* 0x001d080d01007387 */ /* 0x000fe80000100800 */
[----:B------:R-:W-:Y:S04]  /*3e990*/  STL.64 [R1+0x1d40], R12 ;  /* 0x001d400c01007387 */ /* 0x000fe80000100a00 */
[----:B------:R-:W-:Y:S04]  /*3e9a0*/  STL.64 [R1+0x1d70], R12 ;  /* 0x001d700c01007387 */ /* 0x000fe80000100a00 */
[----:B------:R-:W-:Y:S04]  /*3e9b0*/  STL [R1+0x1d80], R13 ;  /* 0x001d800d01007387 */ /* 0x000fe80000100800 */
[----:B------:R-:W-:Y:S04]  /*3e9c0*/  STL [R1+0x1da8], R13 ;  /* 0x001da80d01007387 */ /* 0x000fe80000100800 */
[----:B------:R-:W-:Y:S04]  /*3e9d0*/  STL.64 [R1+0x1dd0], R12 ;  /* 0x001dd00c01007387 */ /* 0x000fe80000100a00 */
[----:B------:R-:W-:Y:S04]  /*3e9e0*/  STL [R1+0x1e28], R13 ;  /* 0x001e280d01007387 */ /* 0x000fe80000100800 */
[----:B----4-:R0:W-:Y:S04]  /*3e9f0*/  STL [R1+0x6dc], R40 ;  /* 0x0006dc2801007387 */ /* 0x0101e80000100800 */
[----:B0-----:R-:W4:Y:S04]  /*3ea00*/  LDL.LU R40, [R1+0x20f4] ;  /* 0x0020f40001287983 */ /* 0x001f280000300800 */
[----:B--2---:R-:W2:Y:S01]  /*3ea10*/  @P5 LDG.E.U16 R79, desc[UR20][R16.64] ;  /* 0x00000014104f5981 */ /* 0x004ea2000c1e1500 */
[----:B---3--:R-:W-:-:S06]  /*3ea20*/  PRMT R41, RZ, 0x7610, R41 ;  /* 0x00007610ff297816 */ /* 0x008fcc0000000029 */
[----:B------:R-:W3:Y:S04]  /*3ea30*/  @P3 LDG.E.U16 R41, desc[UR20][R20.64] ;  /* 0x0000001414293981 */ /* 0x000ee8000c1e1500 */
[----:B------:R-:W-:Y:S04]  /*3ea40*/  STL [R1+0x1934], R14 ;  /* 0x0019340e01007387 */ /* 0x000fe80000100800 */
[----:B------:R-:W-:Y:S04]  /*3ea50*/  STL [R1+0x1b1c], R14 ;  /* 0x001b1c0e01007387 */ /* 0x000fe80000100800 */
[----:B------:R-:W-:Y:S04]  /*3ea60*/  STL [R1+0x1930], R15 ;  /* 0x0019300f01007387 */ /* 0x000fe80000100800 */
[----:B------:R-:W-:Y:S04]  /*3ea70*/  STL [R1+0x1b20], R15 ;  /* 0x001b200f01007387 */ /* 0x000fe80000100800 */
[----:B------:R-:W-:Y:S04]  /*3ea80*/  STL.64 [R1+0x1cf8], R14 ;  /* 0x001cf80e01007387 */ /* 0x000fe80000100a00 */
[----:B------:R-:W-:Y:S04]  /*3ea90*/  STL.64 [R1+0x1d48], R14 ;  /* 0x001d480e01007387 */ /* 0x000fe80000100a00 */
[----:B------:R-:W-:Y:S01]  /*3eaa0*/  STL [R1+0x1e2c], R15 ;  /* 0x001e2c0f01007387 */ /* 0x000fe20000100800 */
[----:B----4-:R-:W-:-:S06]  /*3eab0*/  PRMT R40, RZ, 0x7610, R40 ;  /* 0x00007610ff287816 */ /* 0x010fcc0000000028 */
[----:B------:R-:W4:Y:S04]  /*3eac0*/  @P3 LDG.E.U16 R40, desc[UR20][R32.64] ;  /* 0x0000001420283981 */ /* 0x000f28000c1e1500 */
[----:B--2---:R0:W-:Y:S04]  /*3ead0*/  STL [R1+0x6d8], R79 ;  /* 0x0006d84f01007387 */ /* 0x0041e80000100800 */
[----:B0-----:R-:W2:Y:S04]  /*3eae0*/  LDL.LU R79, [R1+0x20f0] ;  /* 0x0020f000014f7983 */ /* 0x001ea80000300800 */
[----:B------:R-:W-:Y:S04]  /*3eaf0*/  STL [R1+0x193c], R16 ;  /* 0x00193c1001007387 */ /* 0x000fe80000100800 */
[----:B------:R-:W-:Y:S04]  /*3eb00*/  STL [R1+0x1b24], R16 ;  /* 0x001b241001007387 */ /* 0x000fe80000100800 */
[----:B------:R-:W-:Y:S04]  /*3eb10*/  STL [R1+0x1938], R17 ;  /* 0x0019381101007387 */ /* 0x000fe80000100800 */
[----:B------:R-:W-:Y:S04]  /*3eb20*/  STL [R1+0x1b28], R17 ;  /* 0x001b281101007387 */ /* 0x000fe80000100800 */
[----:B------:R-:W-:Y:S04]  /*3eb30*/  STL.64 [R1+0x1d00], R16 ;  /* 0x001d001001007387 */ /* 0x000fe80000100a00 */
[----:B------:R-:W-:Y:S04]  /*3eb40*/  STL.64 [R1+0x1d58], R16 ;  /* 0x001d581001007387 */ /* 0x000fe80000100a00 */
[----:B------:R-:W2:Y:S04]  /*3eb50*/  LDL.LU.64 R20, [R1+0x20e8] ;  /* 0x0020e80001147983 */ /* 0x000ea80000300a00 */
[----:B---3--:R0:W-:Y:S04]  /*3eb60*/  STL [R1+0x794], R41 ;  /* 0x0007942901007387 */ /* 0x0081e80000100800 */
[----:B0-----:R-:W3:Y:S01]  /*3eb70*/  LDL.LU R41, [R1+0x20e0] ;  /* 0x0020e00001297983 */ /* 0x001ee20000300800 */
[----:B------:R-:W-:-:S03]  /*3eb80*/  ISETP.GT.AND P6, PT, R78, 0x61, PT ;  /* 0x000000614e00780c */ /* 0x000fc60003fc4270 */
[----:B------:R-:W3:Y:S04]  /*3eb90*/  LDL.LU.64 R32, [R1+0x20d8] ;  /* 0x0020d80001207983 */ /* 0x000ee80000300a00 */
[----:B----4-:R0:W-:Y:S04]  /*3eba0*/  STL [R1+0x790], R40 ;  /* 0x0007902801007387 */ /* 0x0101e80000100800 */
[----:B0-----:R-:W4:Y:S01]  /*3ebb0*/  LDL.LU R40, [R1+0x20d0] ;  /* 0x0020d00001287983 */ /* 0x001f220000300800 */
[----:B--2---:R-:W-:-:S06]  /*3ebc0*/  PRMT R79, RZ, 0x7610, R79 ;  /* 0x00007610ff4f7816 */ /* 0x004fcc000000004f */
[----:B------:R-:W2:Y:S01]  /*3ebd0*/  @P6 LDG.E.U16 R79, desc[UR20][R30.64] ;  /* 0x000000141e4f6981 */ /* 0x000ea2000c1e1500 */
[----:B------:R-:W-:-:S03]  /*3ebe0*/  ISETP.GT.AND P2, PT, R78, 0x69, PT ;  /* 0x000000694e00780c */ /* 0x000fc60003f44270 */
[----:B------:R-:W2:Y:S01]  /*3ebf0*/  LDL.LU.64 R30, [R1+0x20c8] ;  /* 0x0020c800011e7983 */ /* 0x000ea20000300a00 */
[----:B---3--:R-:W-:-:S06]  /*3ec00*/  PRMT R41, RZ, 0x7610, R41 ;  /* 0x00007610ff297816 */ /* 0x008fcc0000000029 */
[----:B------:R-:W3:Y:S01]  /*3ec10*/  @P6 LDG.E.U16 R41, desc[UR20][R18.64] ;  /* 0x0000001412296981 */ /* 0x000ee2000c1e1500 */
[----:B----4-:R-:W-:-:S06]  /*3ec20*/  PRMT R40, RZ, 0x7610, R40 ;  /* 0x00007610ff287816 */ /* 0x010fcc0000000028 */
[----:B------:R-:W4:Y:S04]  /*3ec30*/  @P2 LDG.E.U16 R40, desc[UR20][R24.64] ;  /* 0x0000001418282981 */ /* 0x000f28000c1e1500 */
[----:B--2---:R0:W-:Y:S04]  /*3ec40*/  STL [R1+0x764], R79 ;  /* 0x0007644f01007387 */ /* 0x0041e80000100800 */
[----:B0-----:R-:W2:Y:S04]  /*3ec50*/  LDL.LU R79, [R1+0x20c0] ;  /* 0x0020c000014f7983 */ /* 0x001ea80000300800 */
[----:B------:R-:W2:Y:S04]  /*3ec60*/  LDL.LU.64 R18, [R1+0x20b8] ;  /* 0x0020b80001127983 */ /* 0x000ea80000300a00 */
[----:B---3--:R0:W-:Y:S04]  /*3ec70*/  STL [R1+0x760], R41 ;  /* 0x0007602901007387 */ /* 0x0081e80000100800 */
[----:B0-----:R-:W3:Y:S04]  /*3ec80*/  LDL.LU R41, [R1+0x20b0] ;  /* 0x0020b00001297983 */ /* 0x001ee80000300800 */
[----:B------:R-:W2:Y:S04]  /*3ec90*/  LDL.LU.64 R24, [R1+0x20a8] ;  /* 0x0020a80001187983 */ /* 0x000ea80000300a00 */
[----:B----4-:R0:W-:Y:S04]  /*3eca0*/  STL [R1+0x734], R40 ;  /* 0x0007342801007387 */ /* 0x0101e80000100800 */
[----:B0-----:R-:W4:Y:S01]  /*3ecb0*/  LDL.LU R40, [R1+0x20a0] ;  /* 0x0020a00001287983 */ /* 0x001f220000300800 */
[----:B--2---:R-:W-:-:S06]  /*3ecc0*/  PRMT R24, RZ, 0x7610, R24 ;  /* 0x00007610ff187816 */ /* 0x004fcc0000000018 */
[----:B------:R-:W2:Y:S04]  /*3ecd0*/  @P2 LDG.E.U16 R24, desc[UR20][R20.64] ;  /* 0x0000001414182981 */ /* 0x000ea8000c1e1500 */
[----:B------:R-:W2:Y:S01]  /*3ece0*/  LDL.LU.64 R20, [R1+0x2098] ;  /* 0x0020980001147983 */ /* 0x000ea20000300a00 */
[----:B------:R-:W-:Y:S02]  /*3ecf0*/  ISETP.GT.AND P3, PT, R78, 0x71, PT ;  /* 0x000000714e00780c */ /* 0x000fe40003f64270 */
[----:B---3--:R-:W-:-:S11]  /*3ed00*/  PRMT R41, RZ, 0x7610, R41 ;  /* 0x00007610ff297816 */ /* 0x008fd60000000029 */
[----:B------:R-:W3:Y:S01]  /*3ed10*/  @P3 LDG.E.U16 R41, desc[UR20][R18.64] ;  /* 0x0000001412293981 */ /* 0x000ee2000c1e1500 */
[----:B------:R-:W-:Y:S02]  /*3ed20*/  ISETP.GT.AND P4, PT, R78, 0x5a, PT ;  /* 0x0000005a4e00780c */ /* 0x000fe40003f84270 */
[----:B------:R-:W-:-:S11]  /*3ed30*/  PRMT R25, RZ, 0x7610, R25 ;  /* 0x00007610ff197816 */ /* 0x000fd60000000019 */
[----:B------:R-:W3:Y:S01]  /*3ed40*/  @P4 LDG.E.U16 R25, desc[UR20][R22.64] ;  /* 0x0000001416194981 */ /* 0x000ee2000c1e1500 */
[----:B----4-:R-:W-:-:S06]  /*3ed50*/  PRMT R40, RZ, 0x7610, R40 ;  /* 0x00007610ff287816 */ /* 0x010fcc0000000028 */
[----:B--2---:R-:W2:Y:S04]  /*3ed60*/  @P3 LDG.E.U16 R40, desc[UR20][R20.64] ;  /* 0x0000001414283981 */ /* 0x004ea8000c1e1500 */
[----:B------:R0:W-:Y:S04]  /*3ed70*/  STL [R1+0x730], R24 ;  /* 0x0007301801007387 */ /* 0x0001e80000100800 */
[----:B0-----:R-:W4:Y:S04]  /*3ed80*/  LDL.LU R24, [R1+0x2090] ;  /* 0x0020900001187983 */ /* 0x001f280000300800 */
[----:B---3--:R0:W-:Y:S04]  /*3ed90*/  STL [R1+0x704], R41 ;  /* 0x0007042901007387 */ /* 0x0081e80000100800 */
[----:B0-----:R-:W3:Y:S04]  /*3eda0*/  LDL.LU R41, [R1+0x208c] ;  /* 0x00208c0001297983 */ /* 0x001ee80000300800 */
[----:B------:R-:W-:Y:S04]  /*3edb0*/  STL [R1+0x1944], R18 ;  /* 0x0019441201007387 */ /* 0x000fe80000100800 */
[----:B------:R-:W-:Y:S04]  /*3edc0*/  STL [R1+0x1b2c], R18 ;  /* 0x001b2c1201007387 */ /* 0x000fe80000100800 */
[----:B------:R-:W-:Y:S04]  /*3edd0*/  STL [R1+0x1940], R19 ;  /* 0x0019401301007387 */ /* 0x000fe80000100800 */
[----:B------:R-:W-:Y:S04]  /*3ede0*/  STL [R1+0x1b30], R19 ;  /* 0x001b301301007387 */ /* 0x000fe80000100800 */
[----:B------:R-:W-:Y:S04]  /*3edf0*/  STL.64 [R1+0x1d10], R18 ;  /* 0x001d101201007387 */ /* 0x000fe80000100a00 */
[----:B------:R-:W-:Y:S04]  /*3ee00*/  STL [R1+0x1dac], R19 ;  /* 0x001dac1301007387 */ /* 0x000fe80000100800 */
[----:B--2---:R0:W-:Y:S04]  /*3ee10*/  STL [R1+0x700], R40 ;  /* 0x0007002801007387 */ /* 0x0041e80000100800 */
[----:B0-----:R-:W2:Y:S04]  /*3ee20*/  LDL.LU R40, [R1+0x2088] ;  /* 0x0020880001287983 */ /* 0x001ea80000300800 */
[----:B------:R-:W-:Y:S04]  /*3ee30*/  STL [R1+0x194c], R20 ;  /* 0x00194c1401007387 */ /* 0x000fe80000100800 */
[----:B------:R-:W-:Y:S04]  /*3ee40*/  STL [R1+0x1b34], R20 ;  /* 0x001b341401007387 */ /* 0x000fe80000100800 */
[----:B------:R-:W-:Y:S04]  /*3ee50*/  STL [R1+0x1e30], R20 ;  /* 0x001e301401007387 */ /* 0x000fe80000100800 */
[----:B------:R-:W-:Y:S04]  /*3ee60*/  STL [R1+0x1948], R21 ;  /* 0x0019481501007387 */ /* 0x000fe80000100800 */
[----:B------:R-:W-:Y:S04]  /*3ee70*/  STL [R1+0x1b38], R21 ;  /* 0x001b381501007387 */ /* 0x000fe80000100800 */
[----:B------:R-:W-:Y:S04]  /*3ee80*/  STL [R1+0x1e34], R21 ;  /* 0x001e341501007387 */ /* 0x000fe80000100800 */
[----:B------:R-:W4:Y:S04]  /*3ee90*/  LDL.LU.64 R22, [R1+0x2080] ;  /* 0x0020800001167983 */ /* 0x000f280000300a00 */
[----:B------:R0:W-:Y:S04]  /*3eea0*/  STL [R1+0x78c], R25 ;  /* 0x00078c1901007387 */ /* 0x0001e80000100800 */
[----:B0-----:R-:W4:Y:S01]  /*3eeb0*/  LDL.LU R25, [R1+0x207c] ;  /* 0x00207c0001197983 */ /* 0x001f220000300800 */
[----:B------:R-:W-:-:S02]  /*3eec0*/  ISETP.GT.AND P5, PT, R78, 0x79, PT ;  /* 0x000000794e00780c */ /* 0x000fc40003fa4270 */
[----:B---3--:R-:W-:Y:S02]  /*3eed0*/  PRMT R41, RZ, 0x7610, R41 ;  /* 0x00007610ff297816 */ /* 0x008fe40000000029 */
[----:B------:R-:W-:Y:S02]  /*3eee0*/  PRMT R13, RZ, 0x7610, R13 ;  /* 0x00007610ff0d7816 */ /* 0x000fe4000000000d */
[----:B--2---:R-:W-:-:S06]  /*3eef0*/  PRMT R40, RZ, 0x7610, R40 ;  /* 0x00007610ff287816 */ /* 0x004fcc0000000028 */
[----:B------:R-:W2:Y:S04]  /*3ef00*/  @P4 LDG.E.U16 R40, desc[UR20][R26.64] ;  /* 0x000000141a284981 */ /* 0x000ea8000c1e1500 */
[----:B----4-:R-:W3:Y:S04]  /*3ef10*/  @P5 LDG.E.U16 R41, desc[UR20][R22.64] ;  /* 0x0000001416295981 */ /* 0x010ee8000c1e1500 */
[----:B------:R-:W4:Y:S04]  /*3ef20*/  @P5 LDG.E.U16 R13, desc[UR20][R24.64] ;  /* 0x00000014180d5981 */ /* 0x000f28000c1e1500 */
[----:B---3--:R0:W-:Y:S04]  /*3ef30*/  STL [R1+0x6d4], R41 ;  /* 0x0006d42901007387 */ /* 0x0081e80000100800 */
[----:B0-----:R-:W3:Y:S04]  /*3ef40*/  LDL.LU R41, [R1+0x2078] ;  /* 0x0020780001297983 */ /* 0x001ee80000300800 */
        /* <DEDUP_REMOVED lines=13> */
[----:B------:R-:W4:Y:S04]  /*3f020*/  LDL.LU.64 R26, [R1+0x2070] ;  /* 0x00207000011a7983 */ /* 0x000f280000300a00 */
[----:B--2---:R0:W-:Y:S04]  /*3f030*/  STL [R1+0x788], R40 ;  /* 0x0007882801007387 */ /* 0x0041e80000100800 */
[----:B0-----:R-:W2:Y:S01]  /*3f040*/  LDL.LU R40, [R1+0x2068] ;  /* 0x0020680001287983 */ /* 0x001ea20000300800 */
[----:B------:R-:W-:-:S02]  /*3f050*/  ISETP.GT.AND P6, PT, R78, 0x62, PT ;  /* 0x000000624e00780c */ /* 0x000fc40003fc4270 */
[----:B------:R-:W-:Y:S02]  /*3f060*/  ISETP.GT.AND P3, PT, R78, 0x6a, PT ;  /* 0x0000006a4e00780c */ /* 0x000fe40003f64270 */
[----:B---3--:R-:W-:-:S09]  /*3f070*/  PRMT R41, RZ, 0x7610, R41 ;  /* 0x00007610ff297816 */ /* 0x008fd20000000029 */
[----:B------:R-:W3:Y:S01]  /*3f080*/  @P6 LDG.E.U16 R41, desc[UR20][R28.64] ;  /* 0x000000141c296981 */ /* 0x000ee2000c1e1500 */
[----:B----4-:R-:W-:-:S06]  /*3f090*/  PRMT R27, RZ, 0x7610, R27 ;  /* 0x00007610ff1b7816 */ /* 0x010fcc000000001b */
[----:B------:R-:W4:Y:S01]  /*3f0a0*/  @P6 LDG.E.U16 R27, desc[UR20][R36.64] ;  /* 0x00000014241b6981 */ /* 0x000f22000c1e1500 */
[----:B--2---:R-:W-:-:S03]  /*3f0b0*/  PRMT R40, RZ, 0x7610, R40 ;  /* 0x00007610ff287816 */ /* 0x004fc60000000028 */
[----:B------:R-:W2:Y:S04]  /*3f0c0*/  LDL.LU.64 R36, [R1+0x2060] ;  /* 0x0020600001247983 */ /* 0x000ea80000300a00 */
[----:B------:R-:W2:Y:S04]  /*3f0d0*/  @P3 LDG.E.U16 R40, desc[UR20][R32.64] ;  /* 0x0000001420283981 */ /* 0x000ea8000c1e1500 */
[----:B----4-:R0:W-:Y:S04]  /*3f0e0*/  STL [R1+0x75c], R27 ;  /* 0x00075c1b01007387 */ /* 0x0101e80000100800 */
[----:B0-----:R-:W4:Y:S04]  /*3f0f0*/  LDL.LU R27, [R1+0x2058] ;  /* 0x00205800011b7983 */ /* 0x001f280000300800 */
[----:B------:R-:W4:Y:S04]  /*3f100*/  LDL.LU.64 R28, [R1+0x2050] ;  /* 0x00205000011c7983 */ /* 0x000f280000300a00 */
[----:B---3--:R0:W-:Y:S04]  /*3f110*/  STL [R1+0x758], R41 ;  /* 0x0007582901007387 */ /* 0x0081e80000100800 */
[----:B0-----:R-:W3:Y:S04]  /*3f120*/  LDL.LU R41, [R1+0x2048] ;  /* 0x0020480001297983 */ /* 0x001ee80000300800 */
[----:B------:R-:W4:Y:S04]  /*3f130*/  LDL.LU.64 R32, [R1+0x2040] ;  /* 0x0020400001207983 */ /* 0x000f280000300a00 */
[----:B--2---:R0:W-:Y:S04]  /*3f140*/  STL [R1+0x72c], R40 ;  /* 0x00072c2801007387 */ /* 0x0041e80000100800 */
[----:B0-----:R-:W2:Y:S01]  /*3f150*/  LDL.LU R40, [R1+0x2038] ;  /* 0x0020380001287983 */ /* 0x001ea20000300800 */
[----:B------:R-:W-:-:S02]  /*3f160*/  ISETP.GT.AND P4, PT, R78, 0x72, PT ;  /* 0x000000724e00780c */ /* 0x000fc40003f84270 */
[----:B---3--:R-:W-:Y:S02]  /*3f170*/  PRMT R41, RZ, 0x7610, R41 ;  /* 0x00007610ff297816 */ /* 0x008fe40000000029 */
[----:B----4-:R-:W-:-:S09]  /*3f180*/  PRMT R33, RZ, 0x7610, R33 ;  /* 0x00007610ff217816 */ /* 0x010fd20000000021 */
[----:B------:R-:W3:Y:S04]  /*3f190*/  @P4 LDG.E.U16 R41, desc[UR20][R26.64] ;  /* 0x000000141a294981 */ /* 0x000ee8000c1e1500 */
[----:B------:R-:W4:Y:S01]  /*3f1a0*/  @P3 LDG.E.U16 R33, desc[UR20][R30.64] ;  /* 0x000000141e213981 */ /* 0x000f22000c1e1500 */
[----:B--2---:R-:W-:-:S03]  /*3f1b0*/  PRMT R40, RZ, 0x7610, R40 ;  /* 0x00007610ff287816 */ /* 0x004fc60000000028 */
[----:B------:R-:W2:Y:S04]  /*3f1c0*/  LDL.LU.64 R30, [R1+0x2030] ;  /* 0x00203000011e7983 */ /* 0x000ea80000300a00 */
[----:B------:R-:W2:Y:S01]  /*3f1d0*/  @P4 LDG.E.U16 R40, desc[UR20][R28.64] ;  /* 0x000000141c284981 */ /* 0x000ea2000c1e1500 */
[----:B------:R-:W-:-:S03]  /*3f1e0*/  ISETP.GT.AND P5, PT, R78, 0x7a, PT ;  /* 0x0000007a4e00780c */ /* 0x000fc60003fa4270 */
[----:B----4-:R0:W-:Y:S04]  /*3f1f0*/  STL [R1+0x728], R33 ;  /* 0x0007282101007387 */ /* 0x0101e80000100800 */
[----:B0-----:R-:W4:Y:S04]  /*3f200*/  LDL.LU R33, [R1+0x2028] ;  /* 0x0020280001217983 */ /* 0x001f280000300800 */
        /* <DEDUP_REMOVED lines=8> */
[----:B--2---:R0:W-:Y:S04]  /*3f290*/  STL [R1+0x6f8], R40 ;  /* 0x0006f82801007387 */ /* 0x0041e80000100800 */
[----:B0-----:R-:W2:Y:S01]  /*3f2a0*/  LDL.LU R40, [R1+0x2020] ;  /* 0x0020200001287983 */ /* 0x001ea20000300800 */
[----:B------:R-:W-:-:S02]  /*3f2b0*/  PRMT R93, RZ, 0x7610, R93 ;  /* 0x00007610ff5d7816 */ /* 0x000fc4000000005d */
[----:B------:R-:W-:Y:S02]  /*3f2c0*/  PRMT R90, RZ, 0x7610, R90 ;  /* 0x00007610ff5a7816 */ /* 0x000fe4000000005a */
[C---:B------:R-:W-:Y:S02]  /*3f2d0*/  ISETP.GT.AND P2, PT, R78.reuse, 0x5b, PT ;  /* 0x0000005b4e00780c */ /* 0x040fe40003f44270 */
[----:B------:R-:W3:Y:S01]  /*3f2e0*/  @P5 LDG.E.U16 R93, desc[UR20][R30.64] ;  /* 0x000000141e5d5981 */ /* 0x000ee2000c1e1500 */
[----:B------:R-:W-:Y:S02]  /*3f2f0*/  ISETP.GT.AND P3, PT, R78, 0x5c, PT ;  /* 0x0000005c4e00780c */ /* 0x000fe40003f64270 */
[----:B------:R-:W-:Y:S02]  /*3f300*/  PRMT R5, RZ, 0x7610, R5 ;  /* 0x00007610ff057816 */ /* 0x000fe40000000005 */
[----:B------:R-:W-:-:S06]  /*3f310*/  PRMT R4, RZ, 0x7610, R4 ;  /* 0x00007610ff047816 */ /* 0x000fcc0000000004 */
[----:B------:R-:W3:Y:S04]  /*3f320*/  @P2 LDG.E.U16 R5, desc[UR20][R38.64] ;  /* 0x0000001426052981 */ /* 0x000ee8000c1e1500 */
[----:B------:R-:W3:Y:S04]  /*3f330*/  @P2 LDG.E.U16 R4, desc[UR20][R42.64] ;  /* 0x000000142a042981 */ /* 0x000ee8000c1e1500 */
[----:B----4-:R-:W4:Y:S01]  /*3f340*/  @P5 LDG.E.U16 R90, desc[UR20][R32.64] ;  /* 0x00000014205a5981 */ /* 0x010f22000c1e1500 */
[----:B--2---:R-:W-:-:S06]  /*3f350*/  PRMT R40, RZ, 0x7610, R40 ;  /* 0x00007610ff287816 */ /* 0x004fcc0000000028 */
[----:B------:R-:W2:Y:S04]  /*3f360*/  @P3 LDG.E.U16 R40, desc[UR20][R44.64] ;  /* 0x000000142c283981 */ /* 0x000ea8000c1e1500 */
        /* <DEDUP_REMOVED lines=12> */
[----:B------:R-:W-:Y:S01]  /*3f430*/  STL [R1+0x1e5c], R31 ;  /* 0x001e5c1f01007387 */ /* 0x000fe20000100800 */
[----:B------:R-:W-:-:S02]  /*3f440*/  ISETP.GT.AND P4, PT, R78, 0x63, PT ;  /* 0x000000634e00780c */ /* 0x000fc40003f84270 */
[----:B------:R-:W-:Y:S02]  /*3f450*/  PRMT R41, RZ, 0x7610, R41 ;  /* 0x00007610ff297816 */ /* 0x000fe40000000029 */
[----:B------:R-:W-:-:S04]  /*3f460*/  PRMT R0, RZ, 0x7610, R0 ;  /* 0x00007610ff007816 */ /* 0x000fc80000000000 */
[----:B------:R-:W3:Y:S05]  /*3f470*/  @P3 LDG.E.U16 R41, desc[UR20][R54.64] ;  /* 0x0000001436293981 */ /* 0x000eea000c1e1500 */
[----:B------:R-:W3:Y:S04]  /*3f480*/  @P4 LDG.E.U16 R0, desc[UR20][R34.64] ;  /* 0x0000001422004981 */ /* 0x000ee8000c1e1500 */
        /* <DEDUP_REMOVED lines=8> */
[----:B------:R-:W-:Y:S04]  /*3f510*/  STL [R1+0x1ea0], R5 ;  /* 0x001ea00501007387 */ /* 0x000fe80000100800 */
[----:B------:R-:W4:Y:S04]  /*3f520*/  LDL.LU.64 R42, [R1+0x2010] ;  /* 0x00201000012a7983 */ /* 0x000f280000300a00 */
[----:B------:R-:W-:Y:S04]  /*3f530*/  STL [R1+0x1ea4], R4 ;  /* 0x001ea40401007387 */ /* 0x000fe80000100800 */
[----:B------:R-:W4:Y:S04]  /*3f540*/  LDL.LU.64 R44, [R1+0x2008] ;  /* 0x00200800012c7983 */ /* 0x000f280000300a00 */
[----:B--2---:R0:W-:Y:S04]  /*3f550*/  STL [R1+0x77c], R40 ;  /* 0x00077c2801007387 */ /* 0x0041e80000100800 */
[----:B0-----:R-:W2:Y:S04]  /*3f560*/  LDL.LU R40, [R1+0x2000] ;  /* 0x0020000001287983 */ /* 0x001ea80000300800 */
[----:B------:R-:W4:Y:S04]  /*3f570*/  LDL.LU.64 R54, [R1+0x1ff8] ;  /* 0x001ff80001367983 */ /* 0x000f280000300a00 */
[----:B---3--:R0:W-:Y:S04]  /*3f580*/  STL [R1+0x778], R41 ;  /* 0x0007782901007387 */ /* 0x0081e80000100800 */
[----:B0-----:R-:W3:Y:S04]  /*3f590*/  LDL.LU R41, [R1+0x1ff0] ;  /* 0x001ff00001297983 */ /* 0x001ee80000300800 */
[----:B------:R-:W3:Y:S04]  /*3f5a0*/  LDL.LU.64 R34, [R1+0x1fe8] ;  /* 0x001fe80001227983 */ /* 0x000ee80000300a00 */
[----:B------:R-:W-:Y:S01]  /*3f5b0*/  STL [R1+0x1ea8], R0 ;  /* 0x001ea80001007387 */ /* 0x000fe20000100800 */
[----:B--2---:R-:W-:-:S06]  /*3f5c0*/  PRMT R40, RZ, 0x7610, R40 ;  /* 0x00007610ff287816 */ /* 0x004fcc0000000028 */
[----:B------:R-:W2:Y:S04]  /*3f5d0*/  @P4 LDG.E.U16 R40, desc[UR20][R46.64] ;  /* 0x000000142e284981 */ /* 0x000ea8000c1e1500 */
[----:B------:R-:W3:Y:S01]  /*3f5e0*/  LDL.LU.64 R46, [R1+0x1fe0] ;  /* 0x001fe000012e7983 */ /* 0x000ee20000300a00 */
[----:B------:R-:W-:-:S03]  /*3f5f0*/  ISETP.GT.AND P6, PT, R78, 0x6b, PT ;  /* 0x0000006b4e00780c */ /* 0x000fc60003fc4270 */
[----:B--2---:R0:W-:Y:S04]  /*3f600*/  STL [R1+0x750], R40 ;  /* 0x0007502801007387 */ /* 0x0041e80000100800 */
[----:B0-----:R-:W2:Y:S01]  /*3f610*/  LDL.LU R40, [R1+0x1fd8] ;  /* 0x001fd80001287983 */ /* 0x001ea20000300800 */
[----:B---3--:R-:W-:-:S06]  /*3f620*/  PRMT R47, RZ, 0x7610, R47 ;  /* 0x00007610ff2f7816 */ /* 0x008fcc000000002f */
[----:B------:R-:W3:Y:S01]  /*3f630*/  @P6 LDG.E.U16 R47, desc[UR20][R36.64] ;  /* 0x00000014242f6981 */ /* 0x000ee2000c1e1500 */
[----:B------:R-:W-:Y:S02]  /*3f640*/  ISETP.GT.AND P2, PT, R78, 0x73, PT ;  /* 0x000000734e00780c */ /* 0x000fe40003f44270 */
[----:B------:R-:W-:-:S06]  /*3f650*/  PRMT R41, RZ, 0x7610, R41 ;  /* 0x00007610ff297816 */ /* 0x000fcc0000000029 */
[----:B----4-:R-:W4:Y:S04]  /*3f660*/  @P6 LDG.E.U16 R41, desc[UR20][R38.64] ;  /* 0x0000001426296981 */ /* 0x010f28000c1e1500 */
[----:B------:R-:W4:Y:S01]  /*3f670*/  LDL.LU.64 R36, [R1+0x1fd0] ;  /* 0x001fd00001247983 */ /* 0x000f220000300a00 */
[----:B--2---:R-:W-:-:S06]  /*3f680*/  PRMT R40, RZ, 0x7610, R40 ;  /* 0x00007610ff287816 */ /* 0x004fcc0000000028 */
[----:B------:R-:W2:Y:S04]  /*3f690*/  @P2 LDG.E.U16 R40, desc[UR20][R34.64] ;  /* 0x0000001422282981 */ /* 0x000ea8000c1e1500 */
[----:B---3--:R0:W-:Y:S04]  /*3f6a0*/  STL [R1+0x724], R47 ;  /* 0x0007242f01007387 */ /* 0x0081e80000100800 */
[----:B0-----:R-:W3:Y:S04]  /*3f6b0*/  LDL.LU R47, [R1+0x1fc8] ;  /* 0x001fc800012f7983 */ /* 0x001ee80000300800 */
[----:B------:R-:W3:Y:S04]  /*3f6c0*/  LDL.LU.64 R38, [R1+0x1fc0] ;  /* 0x001fc00001267983 */ /* 0x000ee80000300a00 */
[----:B----4-:R0:W-:Y:S04]  /*3f6d0*/  STL [R1+0x720], R41 ;  /* 0x0007202901007387 */ /* 0x0101e80000100800 */
[----:B0-----:R-:W4:Y:S04]  /*3f6e0*/  LDL.LU R41, [R1+0x1fb8] ;  /* 0x001fb80001297983 */ /* 0x001f280000300800 */
[----:B--2---:R0:W-:Y:S04]  /*3f6f0*/  STL [R1+0x6f4], R40 ;  /* 0x0006f42801007387 */ /* 0x0041e80000100800 */
[----:B0-----:R-:W2:Y:S04]  /*3f700*/  LDL.LU R40, [R1+0x1fb4] ;  /* 0x001fb40001287983 */ /* 0x001ea80000300800 */
[----:B------:R-:W-:Y:S04]  /*3f710*/  STL [R1+0x1984], R34 ;  /* 0x0019842201007387 */ /* 0x000fe80000100800 */
[----:B------:R-:W-:Y:S01]  /*3f720*/  STL [R1+0x1b6c], R34 ;  /* 0x001b6c2201007387 */ /* 0x000fe20000100800 */
[----:B---3--:R-:W-:-:S03]  /*3f730*/  PRMT R39, RZ, 0x7610, R39 ;  /* 0x00007610ff277816 */ /* 0x008fc60000000027 */
[----:B------:R-:W-:Y:S04]  /*3f740*/  STL [R1+0x1e68], R34 ;  /* 0x001e682201007387 */ /* 0x000fe80000100800 */
[----:B------:R-:W-:Y:S04]  /*3f750*/  STL [R1+0x1980], R35 ;  /* 0x0019802301007387 */ /* 0x000fe80000100800 */
[----:B------:R-:W-:Y:S04]  /*3f760*/  STL [R1+0x1b70], R35 ;  /* 0x001b702301007387 */ /* 0x000fe80000100800 */
[----:B------:R-:W-:Y:S04]  /*3f770*/  STL [R1+0x1e6c], R35 ;  /* 0x001e6c2301007387 */ /* 0x000fe80000100800 */
[----:B------:R0:W-:Y:S04]  /*3f780*/  STL.S16 [R1+0x6c0], R39 ;  /* 0x0006c02701007387 */ /* 0x0001e80000100600 */
[----:B0-----:R-:W3:Y:S01]  /*3f790*/  LDL.LU R39, [R1+0x1fb0] ;  /* 0x001fb00001277983 */ /* 0x001ee20000300800 */
[----:B------:R-:W-:-:S02]  /*3f7a0*/  ISETP.GT.AND P4, PT, R78, 0x7b, PT ;  /* 0x0000007b4e00780c */ /* 0x000fc40003f84270 */
[----:B----4-:R-:W-:Y:S02]  /*3f7b0*/  PRMT R41, RZ, 0x7610, R41 ;  /* 0x00007610ff297816 */ /* 0x010fe40000000029 */
[----:B--2---:R-:W-:-:S06]  /*3f7c0*/  PRMT R40, RZ, 0x7610, R40 ;  /* 0x00007610ff287816 */ /* 0x004fcc0000000028 */
[----:B------:R-:W2:Y:S04]  /*3f7d0*/  @P2 LDG.E.U16 R40, desc[UR20][R36.64] ;  /* 0x0000001424282981 */ /* 0x000ea8000c1e1500 */
[----:B---3--:R-:W3:Y:S04]  /*3f7e0*/  @P4 LDG.E.U16 R41, desc[UR20][R38.64] ;  /* 0x0000001426294981 */ /* 0x008ee8000c1e1500 */
[----:B--2---:R0:W-:Y:S04]  /*3f7f0*/  STL [R1+0x6f0], R40 ;  /* 0x0006f02801007387 */ /* 0x0041e80000100800 */
[----:B0-----:R-:W2:Y:S04]  /*3f800*/  LDL.LU R40, [R1+0x1fac] ;  /* 0x001fac0001287983 */ /* 0x001ea80000300800 */
[----:B------:R-:W-:Y:S04]  /*3f810*/  STL [R1+0x198c], R36 ;  /* 0x00198c2401007387 */ /* 0x000fe80000100800 */
[----:B------:R-:W-:Y:S04]  /*3f820*/  STL [R1+0x1b74], R36 ;  /* 0x001b742401007387 */ /* 0x000fe80000100800 */
[----:B------:R0:W-:Y:S04]  /*3f830*/  STL [R1+0x1e70], R36 ;  /* 0x001e702401007387 */ /* 0x0001e80000100800 */
[----:B0-----:R-:W2:Y:S04]  /*3f840*/  LDL.LU R36, [R1+0x6c0] ;  /* 0x0006c00001247983 */ /* 0x001ea80000300800 */
[----:B------:R-:W-:Y:S04]  /*3f850*/  STL [R1+0x1988], R37 ;  /* 0x0019882501007387 */ /* 0x000fe80000100800 */
[----:B------:R-:W-:Y:S04]  /*3f860*/  STL [R1+0x1b78], R37 ;  /* 0x001b782501007387 */ /* 0x000fe80000100800 */
[----:B------:R-:W-:Y:S04]  /*3f870*/  STL [R1+0x1e74], R37 ;  /* 0x001e742501007387 */ /* 0x000fe80000100800 */
[----:B---3--:R0:W-:Y:S04]  /*3f880*/  STL [R1+0x6c4], R41 ;  /* 0x0006c42901007387 */ /* 0x0081e80000100800 */
[----:B0-----:R-:W2:Y:S01]  /*3f890*/  LDL.LU R41, [R1+0x1fa8] ;  /* 0x001fa80001297983 */ /* 0x001ea20000300800 */
[----:B------:R-:W-:-:S02]  /*3f8a0*/  ISETP.GT.AND P3, PT, R78, 0x64, PT ;  /* 0x000000644e00780c */ /* 0x000fc40003f64270 */
[----:B------:R-:W-:Y:S02]  /*3f8b0*/  ISETP.GT.AND P5, PT, R78, 0x6c, PT ;  /* 0x0000006c4e00780c */ /* 0x000fe40003fa4270 */
[----:B------:R-:W-:Y:S02]  /*3f8c0*/  PRMT R34, RZ, 0x7610, R34 ;  /* 0x00007610ff227816 */ /* 0x000fe40000000022 */
[----:B------:R-:W-:Y:S02]  /*3f8d0*/  PRMT R33, RZ, 0x7610, R33 ;  /* 0x00007610ff217816 */ /* 0x000fe40000000021 */
[----:B------:R-:W-:-:S05]  /*3f8e0*/  PRMT R32, RZ, 0x7610, R32 ;  /* 0x00007610ff207816 */ /* 0x000fca0000000020 */
[----:B------:R-:W3:Y:S04]  /*3f8f0*/  @P3 LDG.E.U16 R34, desc[UR20][R48.64] ;  /* 0x0000001430223981 */ /* 0x000ee8000c1e1500 */
[----:B------:R-:W4:Y:S04]  /*3f900*/  @P3 LDG.E.U16 R33, desc[UR20][R50.64] ;  /* 0x0000001432213981 */ /* 0x000f28000c1e1500 */
[----:B------:R-:W3:Y:S04]  /*3f910*/  @P5 LDG.E.U16 R32, desc[UR20][R42.64] ;  /* 0x000000142a205981 */ /* 0x000ee8000c1e1500 */
[----:B--2---:R-:W2:Y:S04]  /*3f920*/  @P4 LDG.E.U16 R36, desc[UR20][R40.64] ;  /* 0x0000001428244981 */ /* 0x004ea8000c1e1500 */
[----:B------:R-:W-:Y:S04]  /*3f930*/  STL [R1+0x1994], R38 ;  /* 0x0019942601007387 */ /* 0x000fe80000100800 */
[----:B------:R-:W-:Y:S04]  /*3f940*/  STL [R1+0x1b7c], R38 ;  /* 0x001b7c2601007387 */ /* 0x000fe80000100800 */
        /* <DEDUP_REMOVED lines=11> */
[----:B------:R-:W2:Y:S04]  /*3fa00*/  LDL.LU.64 R48, [R1+0x1fa0] ;  /* 0x001fa00001307983 */ /* 0x000ea80000300a00 */
[----:B---3--:R-:W-:Y:S04]  /*3fa10*/  STL [R1+0x1e8c], R34 ;  /* 0x001e8c2201007387 */ /* 0x008fe80000100800 */
[----:B------:R-:W3:Y:S04]  /*3fa20*/  LDL.LU.64 R50, [R1+0x1f98] ;  /* 0x001f980001327983 */ /* 0x000ee80000300a00 */
[----:B----4-:R-:W-:Y:S04]  /*3fa30*/  STL [R1+0x1eac], R33 ;  /* 0x001eac2101007387 */ /* 0x010fe80000100800 */
[----:B------:R-:W-:Y:S04]  /*3fa40*/  STL [R1+0x1eb0], R32 ;  /* 0x001eb02001007387 */ /* 0x000fe80000100800 */
[----:B------:R-:W-:Y:S01]  /*3fa50*/  STL [R1+0x19a4], R42 ;  /* 0x0019a42a01007387 */ /* 0x000fe20000100800 */
[----:B------:R-:W-:-:S03]  /*3fa60*/  ISETP.GT.AND P2, PT, R78, 0x55, PT ;  /* 0x000000554e00780c */ /* 0x000fc60003f44270 */
[----:B------:R-:W-:Y:S04]  /*3fa70*/  STL [R1+0x1b8c], R42 ;  /* 0x001b8c2a01007387 */ /* 0x000fe80000100800 */
[----:B------:R-:W-:Y:S04]  /*3fa80*/  STL [R1+0x1eb4], R42 ;  /* 0x001eb42a01007387 */ /* 0x000fe80000100800 */
[----:B------:R-:W-:Y:S04]  /*3fa90*/  STL [R1+0x19a0], R43 ;  /* 0x0019a02b01007387 */ /* 0x000fe80000100800 */
[----:B------:R-:W-:Y:S04]  /*3faa0*/  STL [R1+0x1b90], R43 ;  /* 0x001b902b01007387 */ /* 0x000fe80000100800 */
[----:B------:R-:W-:Y:S04]  /*3fab0*/  STL [R1+0x1eb8], R43 ;  /* 0x001eb82b01007387 */ /* 0x000fe80000100800 */
[----:B------:R-:W-:Y:S04]  /*3fac0*/  STL [R1+0x19ac], R44 ;  /* 0x0019ac2c01007387 */ /* 0x000fe80000100800 */
[----:B------:R-:W-:Y:S01]  /*3fad0*/  STL [R1+0x1b94], R44 ;  /* 0x001b942c01007387 */ /* 0x000fe20000100800 */
[----:B------:R-:W-:-:S03]  /*3fae0*/  PRMT R8, RZ, 0x7610, R8 ;  /* 0x00007610ff087816 */ /* 0x000fc60000000008 */
[----:B------:R-:W-:Y:S04]  /*3faf0*/  STL [R1+0x19a8], R45 ;  /* 0x0019a82d01007387 */ /* 0x000fe80000100800 */
[----:B------:R-:W-:Y:S04]  /*3fb00*/  STL [R1+0x1b98], R45 ;  /* 0x001b982d01007387 */ /* 0x000fe80000100800 */
[----:B------:R-:W-:Y:S04]  /*3fb10*/  STL [R1+0x19b4], R46 ;  /* 0x0019b42e01007387 */ /* 0x000fe80000100800 */
[----:B------:R-:W-:Y:S04]  /*3fb20*/  STL [R1+0x1b9c], R46 ;  /* 0x001b9c2e01007387 */ /* 0x000fe80000100800 */
[----:B------:R-:W-:Y:S04]  /*3fb30*/  STL [R1+0x19b0], R47 ;  /* 0x0019b02f01007387 */ /* 0x000fe80000100800 */
[----:B------:R-:W-:Y:S04]  /*3fb40*/  STL [R1+0x1ba0], R47 ;  /* 0x001ba02f01007387 */ /* 0x000fe80000100800 */
[----:B------:R-:W4:Y:S04]  /*3fb50*/  @P2 LDG.E.U16 R8, desc[UR20][R52.64] ;  /* 0x0000001434082981 */ /* 0x000f28000c1e1500 */
[----:B--2---:R-:W-:Y:S04]  /*3fb60*/  STL [R1+0x19bc], R48 ;  /* 0x0019bc3001007387 */ /* 0x004fe80000100800 */
[----:B------:R-:W-:Y:S04]  /*3fb70*/  STL [R1+0x1ba4], R48 ;  /* 0x001ba43001007387 */ /* 0x000fe80000100800 */
[----:B------:R-:W-:Y:S04]  /*3fb80*/  STL [R1+0x19b8], R49 ;  /* 0x0019b83101007387 */ /* 0x000fe80000100800 */
[----:B------:R-:W-:Y:S04]  /*3fb90*/  STL [R1+0x1ba8], R49 ;  /* 0x001ba83101007387 */ /* 0x000fe80000100800 */
[----:B------:R-:W2:Y:S01]  /*3fba0*/  LDL.LU.64 R52, [R1+0x1f90] ;  /* 0x001f900001347983 */ /* 0x000ea20000300a00 */
[----:B------:R-:W-:-:S02]  /*3fbb0*/  PRMT R31, RZ, 0x7610, R31 ;  /* 0x00007610ff1f7816 */ /* 0x000fc4000000001f */
[----:B------:R-:W-:Y:S01]  /*3fbc0*/  ISETP.GT.AND P4, PT, R78, 0x74, PT ;  /* 0x000000744e00780c */ /* 0x000fe20003f84270 */
[----:B---3--:R-:W-:Y:S01]  /*3fbd0*/  STL [R1+0x19c4], R50 ;  /* 0x0019c43201007387 */ /* 0x008fe20000100800 */
[----:B------:R-:W-:-:S03]  /*3fbe0*/  PRMT R30, RZ, 0x7610, R30 ;  /* 0x00007610ff1e7816 */ /* 0x000fc6000000001e */
[----:B------:R-:W3:Y:S01]  /*3fbf0*/  @P5 LDG.E.U16 R31, desc[UR20][R44.64] ;  /* 0x000000142c1f5981 */ /* 0x000ee2000c1e1500 */
[----:B------:R-:W-:Y:S02]  /*3fc00*/  ISETP.GT.AND P5, PT, R78, 0x5d, PT ;  /* 0x0000005d4e00780c */ /* 0x000fe40003fa4270 */
[----:B------:R-:W-:Y:S01]  /*3fc10*/  PRMT R29, RZ, 0x7610, R29 ;  /* 0x00007610ff1d7816 */ /* 0x000fe2000000001d */
[----:B------:R-:W-:Y:S01]  /*3fc20*/  STL [R1+0x1bac], R50 ;  /* 0x001bac3201007387 */ /* 0x000fe20000100800 */
[----:B------:R-:W-:-:S03]  /*3fc30*/  PRMT R6, RZ, 0x7610, R6 ;  /* 0x00007610ff067816 */ /* 0x000fc60000000006 */
[----:B------:R-:W-:Y:S01]  /*3fc40*/  STL [R1+0x19c0], R51 ;  /* 0x0019c03301007387 */ /* 0x000fe20000100800 */
[----:B------:R-:W-:-:S03]  /*3fc50*/  PRMT R9, RZ, 0x7610, R9 ;  /* 0x00007610ff097816 */ /* 0x000fc60000000009 */
[----:B------:R-:W-:Y:S04]  /*3fc60*/  STL [R1+0x1bb0], R51 ;  /* 0x001bb03301007387 */ /* 0x000fe80000100800 */
[----:B------:R-:W3:Y:S04]  /*3fc70*/  @P4 LDG.E.U16 R30, desc[UR20][R46.64] ;  /* 0x000000142e1e4981 */ /* 0x000ee8000c1e1500 */
[----:B------:R-:W3:Y:S01]  /*3fc80*/  @P4 LDG.E.U16 R29, desc[UR20][R48.64] ;  /* 0x00000014301d4981 */ /* 0x000ee2000c1e1500 */
[----:B------:R-:W-:-:S03]  /*3fc90*/  ISETP.GT.AND P4, PT, R78, 0x65, PT ;  /* 0x000000654e00780c */ /* 0x000fc60003f84270 */
[----:B------:R-:W3:Y:S01]  /*3fca0*/  @P2 LDG.E.U16 R6, desc[UR20][R56.64] ;  /* 0x0000001438062981 */ /* 0x000ee2000c1e1500 */
[----:B------:R-:W-:-:S03]  /*3fcb0*/  PRMT R19, RZ, 0x7610, R19 ;  /* 0x00007610ff137816 */ /* 0x000fc60000000013 */
[----:B------:R-:W3:Y:S01]  /*3fcc0*/  @P5 LDG.E.U16 R9, desc[UR20][R58.64] ;  /* 0x000000143a095981 */ /* 0x000ee2000c1e1500 */
[----:B------:R-:W-:-:S03]  /*3fcd0*/  PRMT R18, RZ, 0x7610, R18 ;  /* 0x00007610ff127816 */ /* 0x000fc60000000012 */
[----:B------:R-:W3:Y:S01]  /*3fce0*/  @P5 LDG.E.U16 R19, desc[UR20][R60.64] ;  /* 0x000000143c135981 */ /* 0x000ee2000c1e1500 */
[----:B------:R-:W-:Y:S02]  /*3fcf0*/  PRMT R17, RZ, 0x7610, R17 ;  /* 0x00007610ff117816 */ /* 0x000fe40000000011 */
[----:B------:R-:W-:Y:S01]  /*3fd00*/  ISETP.GT.AND P2, PT, R78, 0x3f, PT ;  /* 0x0000003f4e00780c */ /* 0x000fe20003f44270 */
[----:B------:R-:W3:Y:S04]  /*3fd10*/  @P4 LDG.E.U16 R18, desc[UR20][R62.64] ;  /* 0x000000143e124981 */ /* 0x000ee8000c1e1500 */
[----:B------:R-:W3:Y:S01]  /*3fd20*/  @P4 LDG.E.U16 R17, desc[UR20][R64.64] ;  /* 0x0000001440114981 */ /* 0x000ee2000c1e1500 */
[----:B------:R-:W-:-:S07]  /*3fd30*/  PRMT R79, RZ, 0x7610, R79 ;  /* 0x00007610ff4f7816 */ /* 0x000fce000000004f */
[----:B------:R-:W3:Y:S04]  /*3fd40*/  @P2 LDG.E.U16 R79, desc[UR20][R74.64] ;  /* 0x000000144a4f2981 */ /* 0x000ee8000c1e1500 */
[----:B--2---:R-:W-:Y:S04]  /*3fd50*/  STL [R1+0x19cc], R52 ;  /* 0x0019cc3401007387 */ /* 0x004fe80000100800 */
[----:B------:R-:W-:Y:S04]  /*3fd60*/  STL [R1+0x1bb4], R52 ;  /* 0x001bb43401007387 */ /* 0x000fe80000100800 */
[----:B------:R-:W-:Y:S04]  /*3fd70*/  STL [R1+0x19c8], R53 ;  /* 0x0019c83501007387 */ /* 0x000fe80000100800 */
[----:B------:R-:W-:Y:S04]  /*3fd80*/  STL [R1+0x1bb8], R53 ;  /* 0x001bb83501007387 */ /* 0x000fe80000100800 */
[----:B------:R-:W2:Y:S04]  /*3fd90*/  LDL.LU.64 R56, [R1+0x1f88] ;  /* 0x001f880001387983 */ /* 0x000ea80000300a00 */
[----:B------:R-:W3:Y:S04]  /*3fda0*/  LDL.LU.64 R58, [R1+0x1f80] ;  /* 0x001f8000013a7983 */ /* 0x000ee80000300a00 */
[----:B------:R-:W3:Y:S04]  /*3fdb0*/  LDL.LU.64 R60, [R1+0x1f78] ;  /* 0x001f7800013c7983 */ /* 0x000ee80000300a00 */
[----:B------:R-:W3:Y:S04]  /*3fdc0*/  LDL.LU.64 R62, [R1+0x1f70] ;  /* 0x001f7000013e7983 */ /* 0x000ee80000300a00 */
[----:B------:R-:W3:Y:S04]  /*3fdd0*/  LDL.LU.64 R64, [R1+0x1f68] ;  /* 0x001f680001407983 */ /* 0x000ee80000300a00 */
        /* <DEDUP_REMOVED lines=24> */
[----:B------:R-:W2:Y:S04]  /*3ff60*/  LDL.LU.64 R74, [R1+0x1f60] ;  /* 0x001f6000014a7983 */ /* 0x000ea80000300a00 */
[----:B------:R0:W-:Y:S04]  /*3ff70*/  STL [R1+0xa54], R79 ;  /* 0x000a544f01007387 */ /* 0x0001e80000100800 */
[----:B0-----:R-:W3:Y:S01]  /*3ff80*/  LDL.LU R79, [R1+0x1f58] ;  /* 0x001f5800014f7983 */ /* 0x001ee20000300800 */
[----:B------:R-:W-:-:S02]  /*3ff90*/  ISETP.GT.AND P5, PT, R78, 0x46, PT ;  /* 0x000000464e00780c */ /* 0x000fc40003fa4270 */
[----:B--2---:R-:W-:Y:S02]  /*3ffa0*/  PRMT R74, RZ, 0x7610, R74 ;  /* 0x00007610ff4a7816 */ /* 0x004fe4000000004a */
[----:B------:R-:W-:-:S04]  /*3ffb0*/  PRMT R75, RZ, 0x7610, R75 ;  /* 0x00007610ff4b7816 */ /* 0x000fc8000000004b */
[----:B------:R-:W2:Y:S05]  /*3ffc0*/  @P2 LDG.E.U16 R74, desc[UR20][R70.64] ;  /* 0x00000014464a2981 */ /* 0x000eaa000c1e1500 */
[----:B------:R-:W4:Y:S01]  /*3ffd0*/  @P5 LDG.E.U16 R75, desc[UR20][R72.64] ;  /* 0x00000014484b5981 */ /* 0x000f22000c1e1500 */
[----:B---3--:R-:W-:Y:S02]  /*3ffe0*/  PRMT R79, RZ, 0x7610, R79 ;  /* 0x00007610ff4f7816 */ /* 0x008fe4000000004f */
[----:B------:R-:W-:Y:S01]  /*3fff0*/  ISETP.GT.AND P3, PT, R78, 0x7c, PT ;  /* 0x0000007c4e00780c */ /* 0x000fe20003f64270 */
[----:B------:R-:W3:Y:S04]  /*40000*/  LDL.LU.64 R70, [R1+0x1f50] ;  /* 0x001f500001467983 */ /* 0x000ee80000300a00 */
[----:B------:R-:W3:Y:S01]  /*40010*/  @P5 LDG.E.U16 R79, desc[UR20][R2.64] ;  /* 0x00000014024f5981 */ /* 0x000ee2000c1e1500 */
[----:B------:R-:W-:-:S02]  /*40020*/  PRMT R28, RZ, 0x7610, R28 ;  /* 0x00007610ff1c7816 */ /* 0x000fc4000000001c */
[----:B------:R-:W-:-:S05]  /*40030*/  PRMT R26, RZ, 0x7610, R26 ;  /* 0x00007610ff1a7816 */ /* 0x000fca000000001a */
[----:B------:R-:W3:Y:S04]  /*40040*/  @P3 LDG.E.U16 R28, desc[UR20][R50.64] ;  /* 0x00000014321c3981 */ /* 0x000ee8000c1e1500 */
[----:B------:R-:W3:Y:S01]  /*40050*/  @P3 LDG.E.U16 R26, desc[UR20][R52.64] ;  /* 0x00000014341a3981 */ /* 0x000ee2000c1e1500 */
[----:B------:R-:W-:Y:S02]  /*40060*/  ISETP.GT.AND P3, PT, R78, 0x75, PT ;  /* 0x000000754e00780c */ /* 0x000fe40003f64270 */
[----:B------:R-:W-:Y:S02]  /*40070*/  PRMT R12, RZ, 0x7610, R12 ;  /* 0x00007610ff0c7816 */ /* 0x000fe4000000000c */
[----:B------:R-:W-:-:S09]  /*40080*/  PRMT R11, RZ, 0x7610, R11 ;  /* 0x00007610ff0b7816 */ /* 0x000fd2000000000b */
[----:B------:R-:W3:Y:S04]  /*40090*/  @P3 LDG.E.U16 R12, desc[UR20][R58.64] ;  /* 0x000000143a0c3981 */ /* 0x000ee8000c1e1500 */
[----:B------:R-:W3:Y:S01]  /*400a0*/  @P3 LDG.E.U16 R11, desc[UR20][R60.64] ;  /* 0x000000143c0b3981 */ /* 0x000ee2000c1e1500 */
[----:B------:R-:W-:Y:S02]  /*400b0*/  ISETP.GT.AND P3, PT, R78, 0x47, PT ;  /* 0x000000474e00780c */ /* 0x000fe40003f64270 */
[----:B------:R-:W-:Y:S02]  /*400c0*/  PRMT R93, RZ, 0x7610, R93 ;  /* 0x00007610ff5d7816 */ /* 0x000fe4000000005d */
[----:B------:R-:W-:-:S09]  /*400d0*/  PRMT R90, RZ, 0x7610, R90 ;  /* 0x00007610ff5a7816 */ /* 0x000fd2000000005a */
[----:B------:R-:W3:Y:S04]  /*400e0*/  @P3 LDG.E.U16 R93, desc[UR20][R76.64] ;  /* 0x000000144c5d3981 */ /* 0x000ee8000c1e1500 */
[----:B------:R-:W3:Y:S04]  /*400f0*/  @P3 LDG.E.U16 R90, desc[UR20][R88.64] ;  /* 0x00000014585a3981 */ /* 0x000ee8000c1e1500 */
[----:B--2---:R0:W-:Y:S04]  /*40100*/  STL [R1+0xa50], R74 ;  /* 0x000a504a01007387 */ /* 0x0041e80000100800 */
[----:B0-----:R-:W2:Y:S04]  /*40110*/  LDL.LU R74, [R1+0x1f48] ;  /* 0x001f4800014a7983 */ /* 0x001ea80000300800 */
[----:B------:R-:W2:Y:S04]  /*40120*/  LDL.LU.64 R72, [R1+0x1f40] ;  /* 0x001f400001487983 */ /* 0x000ea80000300a00 */
[----:B----4-:R0:W-:Y:S04]  /*40130*/  STL [R1+0xa4c], R75 ;  /* 0x000a4c4b01007387 */ /* 0x0101e80000100800 */
[----:B0-----:R-:W4:Y:S04]  /*40140*/  LDL.LU R75, [R1+0x1f38] ;  /* 0x001f3800014b7983 */ /* 0x001f280000300800 */
[----:B------:R-:W4:Y:S04]  /*40150*/  LDL.LU.64 R2, [R1+0x1f30] ;  /* 0x001f300001027983 */ /* 0x000f280000300a00 */
[----:B---3--:R0:W-:Y:S04]  /*40160*/  STL [R1+0xa48], R79 ;  /* 0x000a484f01007387 */ /* 0x0081e80000100800 */
[----:B0-----:R-:W3:Y:S01]  /*40170*/  LDL.LU R79, [R1+0x1f28] ;  /* 0x001f2800014f7983 */ /* 0x001ee20000300800 */
[----:B------:R-:W-:-:S02]  /*40180*/  ISETP.GT.AND P6, PT, R78, 0x6d, PT ;  /* 0x0000006d4e00780c */ /* 0x000fc40003fc4270 */
[----:B------:R-:W-:Y:S01]  /*40190*/  ISETP.GT.AND P4, PT, R78, 0x7d, PT ;  /* 0x0000007d4e00780c */ /* 0x000fe20003f84270 */
[----:B------:R-:W3:Y:S01]  /*401a0*/  LDL.LU.64 R76, [R1+0x1f20] ;  /* 0x001f2000014c7983 */ /* 0x000ee20000300a00 */
[----:B------:R-:W-:Y:S02]  /*401b0*/  PRMT R16, RZ, 0x7610, R16 ;  /* 0x00007610ff107816 */ /* 0x000fe40000000010 */
[----:B------:R-:W-:Y:S01]  /*401c0*/  PRMT R14, RZ, 0x7610, R14 ;  /* 0x00007610ff0e7816 */ /* 0x000fe2000000000e */
[----:B------:R-:W3:Y:S01]  /*401d0*/  LDL.LU.64 R88, [R1+0x1f18] ;  /* 0x001f180001587983 */ /* 0x000ee20000300a00 */
[----:B------:R-:W-:Y:S02]  /*401e0*/  PRMT R92, RZ, 0x7610, R92 ;  /* 0x00007610ff5c7816 */ /* 0x000fe4000000005c */
[----:B------:R-:W-:-:S03]  /*401f0*/  PRMT R91, RZ, 0x7610, R91 ;  /* 0x00007610ff5b7816 */ /* 0x000fc6000000005b */
[----:B------:R-:W3:Y:S01]  /*40200*/  @P6 LDG.E.U16 R16, desc[UR20][R54.64] ;  /* 0x0000001436106981 */ /* 0x000ee2000c1e1500 */
[----:B------:R-:W-:-:S03]  /*40210*/  ISETP.GT.AND P2, PT, R78, 0x4f, PT ;  /* 0x0000004f4e00780c */ /* 0x000fc60003f44270 */
[----:B------:R-:W3:Y:S01]  /*40220*/  @P6 LDG.E.U16 R14, desc[UR20][R56.64] ;  /* 0x00000014380e6981 */ /* 0x000ee2000c1e1500 */
[----:B------:R-:W-:-:S03]  /*40230*/  ISETP.GT.AND P6, PT, R78, 0x4e, PT ;  /* 0x0000004e4e00780c */ /* 0x000fc60003fc4270 */
[----:B------:R-:W3:Y:S01]  /*40240*/  @P4 LDG.E.U16 R92, desc[UR20][R62.64] ;  /* 0x000000143e5c4981 */ /* 0x000ee2000c1e1500 */
[----:B------:R-:W-:-:S03]  /*40250*/  ISETP.GT.AND P3, PT, R78, 0x57, PT ;  /* 0x000000574e00780c */ /* 0x000fc60003f64270 */
[----:B------:R-:W3:Y:S01]  /*40260*/  @P4 LDG.E.U16 R91, desc[UR20][R64.64] ;  /* 0x00000014405b4981 */ /* 0x000ee2000c1e1500 */
[C---:B------:R-:W-:Y:S02]  /*40270*/  ISETP.GT.AND P4, PT, R78.reuse, 0x56, PT ;  /* 0x000000564e00780c */ /* 0x040fe40003f84270 */
[----:B------:R-:W-:Y:S02]  /*40280*/  PRMT R43, RZ, 0x7610, R43 ;  /* 0x00007610ff2b7816 */ /* 0x000fe4000000002b */
[----:B------:R-:W-:Y:S02]  /*40290*/  PRMT R42, RZ, 0x7610, R42 ;  /* 0x00007610ff2a7816 */ /* 0x000fe4000000002a */
[----:B------:R-:W-:Y:S02]  /*402a0*/  PRMT R41, RZ, 0x7610, R41 ;  /* 0x00007610ff297816 */ /* 0x000fe40000000029 */
[----:B------:R-:W-:Y:S01]  /*402b0*/  ISETP.GT.AND P5, PT, R78, 0x5e, PT ;  /* 0x0000005e4e00780c */ /* 0x000fe20003fa4270 */
[----:B------:R-:W3:Y:S01]  /*402c0*/  @P6 LDG.E.U16 R43, desc[UR20][R84.64] ;  /* 0x00000014542b6981 */ /* 0x000ee2000c1e1500 */
[----:B------:R-:W-:-:S02]  /*402d0*/  PRMT R40, RZ, 0x7610, R40 ;  /* 0x00007610ff287816 */ /* 0x000fc40000000028 */
[----:B------:R-:W-:Y:S01]  /*402e0*/  PRMT R39, RZ, 0x7610, R39 ;  /* 0x00007610ff277816 */ /* 0x000fe20000000027 */
[----:B------:R-:W3:Y:S01]  /*402f0*/  @P2 LDG.E.U16 R42, desc[UR20][R82.64] ;  /* 0x00000014522a2981 */ /* 0x000ee2000c1e1500 */
[----:B------:R-:W-:Y:S02]  /*40300*/  PRMT R35, RZ, 0x7610, R35 ;  /* 0x00007610ff237816 */ /* 0x000fe40000000023 */
[----:B------:R-:W-:Y:S01]  /*40310*/  PRMT R34, RZ, 0x7610, R34 ;  /* 0x00007610ff227816 */ /* 0x000fe20000000022 */
[----:B------:R-:W3:Y:S01]  /*40320*/  @P2 LDG.E.U16 R41, desc[UR20][R80.64] ;  /* 0x0000001450292981 */ /* 0x000ee2000c1e1500 */
[----:B------:R-:W-:Y:S02]  /*40330*/  PRMT R33, RZ, 0x7610, R33 ;  /* 0x00007610ff217816 */ /* 0x000fe40000000021 */
[----:B------:R-:W-:Y:S01]  /*40340*/  PRMT R32, RZ, 0x7610, R32 ;  /* 0x00007610ff207816 */ /* 0x000fe20000000020 */
[----:B------:R-:W3:Y:S04]  /*40350*/  @P4 LDG.E.U16 R40, desc[UR20][R66.64] ;  /* 0x0000001442284981 */ /* 0x000ee8000c1e1500 */
[----:B------:R-:W3:Y:S04]  /*40360*/  @P4 LDG.E.U16 R39, desc[UR20][R68.64] ;  /* 0x0000001444274981 */ /* 0x000ee8000c1e1500 */
[----:B------:R-:W3:Y:S04]  /*40370*/  @P3 LDG.E.U16 R35, desc[UR20][R70.64] ;  /* 0x0000001446233981 */ /* 0x000ee8000c1e1500 */
[----:B--2---:R-:W2:Y:S04]  /*40380*/  @P3 LDG.E.U16 R34, desc[UR20][R72.64] ;  /* 0x0000001448223981 */ /* 0x004ea8000c1e1500 */
[----:B----4-:R-:W4:Y:S04]  /*40390*/  @P5 LDG.E.U16 R33, desc[UR20][R74.64] ;  /* 0x000000144a215981 */ /* 0x010f28000c1e1500 */
[----:B------:R0:W2:Y:S01]  /*403a0*/  @P5 LDG.E.U16 R32, desc[UR20][R2.64] ;  /* 0x0000001402205981 */ /* 0x0000a2000c1e1500 */
[----:B---3--:R-:W-:-:S06]  /*403b0*/  PRMT R79, RZ, 0x7610, R79 ;  /* 0x00007610ff4f7816 */ /* 0x008fcc000000004f */
[----:B------:R-:W3:Y:S04]  /*403c0*/  @P6 LDG.E.U16 R79, desc[UR20][R86.64] ;  /* 0x00000014564f6981 */ /* 0x000ee8000c1e1500 */
[----:B------:R-:W2:Y:S04]  /*403d0*/  LDL.LU.64 R86, [R1+0x1f10] ;  /* 0x001f100001567983 */ /* 0x000ea80000300a00 */
[----:B------:R-:W4:Y:S04]  /*403e0*/  LDL.LU.64 R84, [R1+0x1f08] ;  /* 0x001f080001547983 */ /* 0x000f280000300a00 */
[----:B------:R-:W4:Y:S04]  /*403f0*/  LDL.LU.64 R82, [R1+0x1f00] ;  /* 0x001f000001527983 */ /* 0x000f280000300a00 */
[----:B------:R-:W4:Y:S04]  /*40400*/  LDL.LU.64 R80, [R1+0x1ef8] ;  /* 0x001ef80001507983 */ /* 0x000f280000300a00 */
[----:B------:R-:W4:Y:S04]  /*40410*/  LDL.LU.64 R66, [R1+0x1ef0] ;  /* 0x001ef00001427983 */ /* 0x000f280000300a00 */
[----:B------:R-:W4:Y:S04]  /*40420*/  LDL.LU.64 R68, [R1+0x1ee8] ;  /* 0x001ee80001447983 */ /* 0x000f280000300a00 */
[----:B------:R-:W4:Y:S04]  /*40430*/  LDL.LU.64 R70, [R1+0x1ee0] ;  /* 0x001ee00001467983 */ /* 0x000f280000300a00 */
[----:B------:R-:W4:Y:S04]  /*40440*/  LDL.LU.64 R72, [R1+0x1ed8] ;  /* 0x001ed80001487983 */ /* 0x000f280000300a00 */
[----:B------:R-:W-:Y:S04]  /*40450*/  STL [R1+0xa44], R93 ;  /* 0x000a445d01007387 */ /* 0x000fe80000100800 */
[----:B------:R-:W-:Y:S04]  /*40460*/  STL [R1+0xa40], R90 ;  /* 0x000a405a01007387 */ /* 0x000fe80000100800 */
[----:B------:R-:W4:Y:S04]  /*40470*/  LDL.LU.64 R74, [R1+0x1ed0] ;  /* 0x001ed000014a7983 */ /* 0x000f280000300a00 */
[----:B------:R-:W0:Y:S01]  /*40480*/  LDL.LU.64 R2, [R1+0x1ec8] ;  /* 0x001ec80001027983 */ /* 0x000e220000300a00 */
[----:B------:R-:W-:-:S02]  /*40490*/  ISETP.GT.AND P2, PT, R78, 0x5f, PT ;  /* 0x0000005f4e00780c */ /* 0x000fc40003f44270 */
[----:B------:R-:W-:Y:S02]  /*404a0*/  ISETP.GT.AND P3, PT, R78, 0x67, PT ;  /* 0x000000674e00780c */ /* 0x000fe40003f64270 */
[----:B------:R-:W-:-:S09]  /*404b0*/  PRMT R27, RZ, 0x7610, R27 ;  /* 0x00007610ff1b7816 */ /* 0x000fd2000000001b */
[----:B------:R-:W4:Y:S01]  /*404c0*/  @P2 LDG.E.U16 R27, desc[UR20][R76.64] ;  /* 0x000000144c1b2981 */ /* 0x000f22000c1e1500 */
[C---:B------:R-:W-:Y:S02]  /*404d0*/  ISETP.GT.AND P4, PT, R78.reuse, 0x66, PT ;  /* 0x000000664e00780c */ /* 0x040fe40003f84270 */
[----:B------:R-:W-:Y:S02]  /*404e0*/  PRMT R25, RZ, 0x7610, R25 ;  /* 0x00007610ff197816 */ /* 0x000fe40000000019 */
[----:B------:R-:W-:Y:S02]  /*404f0*/  ISETP.GT.AND P5, PT, R78, 0x6e, PT ;  /* 0x0000006e4e00780c */ /* 0x000fe40003fa4270 */
[----:B------:R-:W-:Y:S02]  /*40500*/  PRMT R24, RZ, 0x7610, R24 ;  /* 0x00007610ff187816 */ /* 0x000fe40000000018 */
[----:B------:R-:W4:Y:S01]  /*40510*/  @P2 LDG.E.U16 R25, desc[UR20][R88.64] ;  /* 0x0000001458192981 */ /* 0x000f22000c1e1500 */
[----:B------:R-:W-:-:S02]  /*40520*/  PRMT R23, RZ, 0x7610, R23 ;  /* 0x00007610ff177816 */ /* 0x000fc40000000017 */
[----:B------:R-:W-:Y:S02]  /*40530*/  ISETP.GT.AND P2, PT, R78, 0x6f, PT ;  /* 0x0000006f4e00780c */ /* 0x000fe40003f44270 */
[----:B------:R-:W-:Y:S02]  /*40540*/  PRMT R22, RZ, 0x7610, R22 ;  /* 0x00007610ff167816 */ /* 0x000fe40000000016 */
[----:B------:R-:W-:Y:S02]  /*40550*/  PRMT R21, RZ, 0x7610, R21 ;  /* 0x00007610ff157816 */ /* 0x000fe40000000015 */
[----:B------:R-:W-:Y:S02]  /*40560*/  PRMT R20, RZ, 0x7610, R20 ;  /* 0x00007610ff147816 */ /* 0x000fe40000000014 */
[----:B------:R-:W-:Y:S01]  /*40570*/  PRMT R15, RZ, 0x7610, R15 ;  /* 0x00007610ff0f7816 */ /* 0x000fe2000000000f */
[----:B---3--:R-:W-:Y:S04]  /*40580*/  STL [R1+0xa3c], R79 ;  /* 0x000a3c4f01007387 */ /* 0x008fe80000100800 */
[----:B------:R-:W-:Y:S04]  /*40590*/  STL [R1+0xa38], R43 ;  /* 0x000a382b01007387 */ /* 0x000fe80000100800 */
[----:B------:R-:W3:Y:S04]  /*405a0*/  LDL.LU.64 R76, [R1+0x1ec0] ;  /* 0x001ec000014c7983 */ /* 0x000ee80000300a00 */
[----:B--2---:R-:W2:Y:S04]  /*405b0*/  @P4 LDG.E.U16 R24, desc[UR20][R86.64] ;  /* 0x0000001456184981 */ /* 0x004ea8000c1e1500 */
[----:B----4-:R-:W4:Y:S04]  /*405c0*/  @P4 LDG.E.U16 R23, desc[UR20][R84.64] ;  /* 0x0000001454174981 */ /* 0x010f28000c1e1500 */
[----:B------:R-:W2:Y:S04]  /*405d0*/  @P3 LDG.E.U16 R22, desc[UR20][R80.64] ;  /* 0x0000001450163981 */ /* 0x000ea8000c1e1500 */
[----:B------:R-:W2:Y:S04]  /*405e0*/  @P5 LDG.E.U16 R21, desc[UR20][R66.64] ;  /* 0x0000001442155981 */ /* 0x000ea8000c1e1500 */
[----:B------:R-:W2:Y:S04]  /*405f0*/  @P5 LDG.E.U16 R20, desc[UR20][R68.64] ;  /* 0x0000001444145981 */ /* 0x000ea8000c1e1500 */
[----:B------:R-:W2:Y:S01]  /*40600*/  @P2 LDG.E.U16 R15, desc[UR20][R70.64] ;  /* 0x00000014460f2981 */ /* 0x000ea2000c1e1500 */
[----:B0-----:R-:W-:-:S06]  /*40610*/  PRMT R2, RZ, 0x7610, R2 ;  /* 0x00007610ff027816 */ /* 0x001fcc0000000002 */
[----:B------:R-:W2:Y:S01]  /*40620*/  @P3 LDG.E.U16 R2, desc[UR20][R82.64] ;  /* 0x0000001452023981 */ /* 0x000ea2000c1e1500 */
[----:B------:R-:W-:Y:S02]  /*40630*/  ISETP.GT.AND P4, PT, R78, 0x76, PT ;  /* 0x000000764e00780c */ /* 0x000fe40003f84270 */
[----:B------:R-:W-:Y:S01]  /*40640*/  PRMT R36, RZ, 0x7610, R36 ;  /* 0x00007610ff247816 */ /* 0x000fe20000000024 */
[----:B------:R-:W-:Y:S04]  /*40650*/  STL [R1+0xa34], R42 ;  /* 0x000a342a01007387 */ /* 0x000fe80000100800 */
[----:B------:R-:W-:Y:S06]  /*40660*/  STL [R1+0xa30], R41 ;  /* 0x000a302901007387 */ /* 0x000fec0000100800 */
[----:B---3--:R-:W3:Y:S04]  /*40670*/  @P4 LDG.E.U16 R36, desc[UR20][R76.64] ;  /* 0x000000144c244981 */ /* 0x008ee8000c1e1500 */
[----:B--2---:R-:W-:Y:S04]  /*40680*/  STL [R1+0x1cc8], R2 ;  /* 0x001cc80201007387 */ /* 0x004fe80000100800 */
[----:B------:R-:W-:Y:S04]  /*40690*/  STL [R1+0xa2c], R40 ;  /* 0x000a2c2801007387 */ /* 0x000fe80000100800 */
[----:B------:R-:W-:Y:S04]  /*406a0*/  STL [R1+0xa28], R39 ;  /* 0x000a282701007387 */ /* 0x000fe80000100800 */
[----:B------:R0:W-:Y:S04]  /*406b0*/  STL [R1+0xa24], R35 ;  /* 0x000a242301007387 */ /* 0x0001e80000100800 */
[----:B------:R-:W-:Y:S04]  /*406c0*/  STL [R1+0x1a04], R66 ;  /* 0x001a044201007387 */ /* 0x000fe80000100800 */
[----:B------:R-:W-:Y:S04]  /*406d0*/  STL [R1+0x1bec], R66 ;  /* 0x001bec4201007387 */ /* 0x000fe80000100800 */
[----:B------:R-:W-:Y:S04]  /*406e0*/  STL [R1+0x1a00], R67 ;  /* 0x001a004301007387 */ /* 0x000fe80000100800 */
[----:B------:R-:W-:Y:S04]  /*406f0*/  STL [R1+0x1bf0], R67 ;  /* 0x001bf04301007387 */ /* 0x000fe80000100800 */
[----:B------:R1:W-:Y:S04]  /*40700*/  STL [R1+0xa20], R34 ;  /* 0x000a202201007387 */ /* 0x0003e80000100800 */
[----:B------:R-:W-:Y:S04]  /*40710*/  STL [R1+0x1a0c], R68 ;  /* 0x001a0c4401007387 */ /* 0x000fe80000100800 */
[----:B------:R-:W-:Y:S04]  /*40720*/  STL [R1+0x1bf4], R68 ;  /* 0x001bf44401007387 */ /* 0x000fe80000100800 */
[----:B------:R2:W-:Y:S04]  /*40730*/  STL [R1+0xa1c], R33 ;  /* 0x000a1c2101007387 */ /* 0x0005e80000100800 */
[----:B------:R-:W-:Y:S04]  /*40740*/  STL [R1+0x1a08], R69 ;  /* 0x001a084501007387 */ /* 0x000fe80000100800 */
[----:B------:R-:W-:Y:S04]  /*40750*/  STL [R1+0x1bf8], R69 ;  /* 0x001bf84501007387 */ /* 0x000fe80000100800 */
[----:B------:R2:W-:Y:S04]  /*40760*/  STL [R1+0xa18], R32 ;  /* 0x000a182001007387 */ /* 0x0005e80000100800 */
[----:B0-----:R-:W3:Y:S04]  /*40770*/  LDL.LU R35, [R1+0x1504] ;  /* 0x0015040001237983 */ /* 0x001ee80000300800 */
[----:B-1----:R-:W3:Y:S04]  /*40780*/  LDL.LU R34, [R1+0x1514] ;  /* 0x0015140001227983 */ /* 0x002ee80000300800 */
[----:B--2---:R-:W2:Y:S04]  /*40790*/  LDL.LU R33, [R1+0x1508] ;  /* 0x0015080001217983 */ /* 0x004ea80000300800 */
[----:B------:R-:W2:Y:S04]  /*407a0*/  LDL.LU R32, [R1+0x1518] ;  /* 0x0015180001207983 */ /* 0x000ea80000300800 */
[----:B------:R0:W-:Y:S04]  /*407b0*/  STL [R1+0xa14], R27 ;  /* 0x000a141b01007387 */ /* 0x0001e80000100800 */
[----:B0-----:R-:W2:Y:S04]  /*407c0*/  LDL.LU R27, [R1+0x150c] ;  /* 0x00150c00011b7983 */ /* 0x001ea80000300800 */
[----:B------:R0:W-:Y:S04]  /*407d0*/  STL [R1+0xa10], R25 ;  /* 0x000a101901007387 */ /* 0x0001e80000100800 */
[----:B0-----:R-:W2:Y:S04]  /*407e0*/  LDL.LU R25, [R1+0x151c] ;  /* 0x00151c0001197983 */ /* 0x001ea80000300800 */
[----:B------:R0:W-:Y:S04]  /*407f0*/  STL [R1+0xa0c], R24 ;  /* 0x000a0c1801007387 */ /* 0x0001e80000100800 */
[----:B0-----:R-:W2:Y:S04]  /*40800*/  LDL.LU R24, [R1+0x1510] ;  /* 0x0015100001187983 */ /* 0x001ea80000300800 */
[----:B----4-:R0:W-:Y:S04]  /*40810*/  STL [R1+0xa08], R23 ;  /* 0x000a081701007387 */ /* 0x0101e80000100800 */
[----:B0-----:R-:W4:Y:S04]  /*40820*/  LDL.LU R23, [R1+0x1520] ;  /* 0x0015200001177983 */ /* 0x001f280000300800 */
[----:B------:R0:W-:Y:S04]  /*40830*/  STL [R1+0xa00], R22 ;  /* 0x000a001601007387 */ /* 0x0001e80000100800 */
[----:B0-----:R-:W4:Y:S04]  /*40840*/  LDL.LU R22, [R1+0x1524] ;  /* 0x0015240001167983 */ /* 0x001f280000300800 */
[----:B------:R0:W-:Y:S04]  /*40850*/  STL [R1+0x9fc], R21 ;  /* 0x0009fc1501007387 */ /* 0x0001e80000100800 */
[----:B0-----:R-:W4:Y:S04]  /*40860*/  LDL.LU R21, [R1+0x152c] ;  /* 0x00152c0001157983 */ /* 0x001f280000300800 */
[----:B------:R0:W-:Y:S04]  /*40870*/  STL [R1+0x9f8], R20 ;  /* 0x0009f81401007387 */ /* 0x0001e80000100800 */
[----:B0-----:R-:W4:Y:S04]  /*40880*/  LDL.LU R20, [R1+0x1528] ;  /* 0x0015280001147983 */ /* 0x001f280000300800 */
[----:B------:R0:W-:Y:S04]  /*40890*/  STL [R1+0x9f4], R15 ;  /* 0x0009f40f01007387 */ /* 0x0001e80000100800 */
[----:B0-----:R-:W4:Y:S04]  /*408a0*/  LDL.LU R15, [R1+0x1530] ;  /* 0x00153000010f7983 */ /* 0x001f280000300800 */
        /* <DEDUP_REMOVED lines=13> */
[----:B---3--:R0:W-:Y:S02]  /*40980*/  STL [R1+0x9e8], R36 ;  /* 0x0009e82401007387 */ /* 0x0081e40000100800 */
[----:B0-----:R-:W0:Y:S01]  /*40990*/  S2R R36, SR_TID.X ;  /* 0x0000000000247919 */ /* 0x001e220000002100 */
[----:B------:R-:W-:-:S02]  /*409a0*/  PRMT R38, RZ, 0x7610, R38 ;  /* 0x00007610ff267816 */ /* 0x000fc40000000026 */
[C---:B------:R-:W-:Y:S02]  /*409b0*/  ISETP.GT.AND P3, PT, R78.reuse, 0x77, PT ;  /* 0x000000774e00780c */ /* 0x040fe40003f64270 */
[----:B------:R-:W-:Y:S02]  /*409c0*/  PRMT R37, RZ, 0x7610, R37 ;  /* 0x00007610ff257816 */ /* 0x000fe40000000025 */
[----:B------:R-:W3:Y:S01]  /*409d0*/  @P2 LDG.E.U16 R38, desc[UR20][R72.64] ;  /* 0x0000001448262981 */ /* 0x000ee2000c1e1500 */
[C---:B------:R-:W-:Y:S02]  /*409e0*/  ISETP.GT.AND P5, PT, R78.reuse, 0x7e, PT ;  /* 0x0000007e4e00780c */ /* 0x040fe40003fa4270 */
[----:B------:R-:W-:Y:S01]  /*409f0*/  ISETP.GT.AND P2, PT, R78, 0x7f, PT ;  /* 0x0000007f4e00780c */ /* 0x000fe20003f44270 */
[----:B------:R-:W3:Y:S01]  /*40a00*/  @P4 LDG.E.U16 R37, desc[UR20][R74.64] ;  /* 0x000000144a254981 */ /* 0x000ee2000c1e1500 */
[----:B------:R-:W-:Y:S02]  /*40a10*/  PRMT R10, RZ, 0x7610, R10 ;  /* 0x00007610ff0a7816 */ /* 0x000fe4000000000a */
[----:B------:R-:W-:-:S02]  /*40a20*/  PRMT R2, RZ, 0x7610, R2 ;  /* 0x00007610ff027816 */ /* 0x000fc40000000002 */
[----:B0-----:R-:W-:-:S04]  /*40a30*/  LOP3.LUT R36, R36, 0x7f, RZ, 0xc0, !PT ;  /* 0x0000007f24247812 */ /* 0x001fc800078ec0ff */
[----:B------:R-:W-:Y:S01]  /*40a40*/  ISETP.GE.AND P4, PT, R36, R78, PT ;  /* 0x0000004e2400720c */ /* 0x000fe20003f86270 */
[----:B--2---:R-:W-:Y:S02]  /*40a50*/  IMAD.MOV.U32 R85, RZ, RZ, R27 ;  /* 0x000000ffff557224 */ /* 0x004fe400078e001b */
[----:B------:R-:W-:-:S05]  /*40a60*/  IMAD.MOV.U32 R84, RZ, RZ, R25 ;  /* 0x000000ffff547224 */ /* 0x000fca00078e0019 */
[----:B------:R-:W2:Y:S01]  /*40a70*/  @P5 LDG.E.U16 R2, desc[UR20][R84.64] ;  /* 0x0000001454025981 */ /* 0x000ea2000c1e1500 */
[----:B----4-:R-:W-:Y:S02]  /*40a80*/  IMAD.MOV.U32 R79, RZ, RZ, R20 ;  /* 0x000000ffff4f7224 */ /* 0x010fe400078e0014 */
[----:B------:R-:W-:-:S05]  /*40a90*/  IMAD.MOV.U32 R78, RZ, RZ, R15 ;  /* 0x000000ffff4e7224 */ /* 0x000fca00078e000f */
[----:B------:R-:W4:Y:S01]  /*40aa0*/  @P3 LDG.E.U16 R10, desc[UR20][R78.64] ;  /* 0x000000144e0a3981 */ /* 0x000f22000c1e1500 */
[----:B------:R-:W-:Y:S01]  /*40ab0*/  PRMT R0, RZ, 0x7610, R0 ;  /* 0x00007610ff007816 */ /* 0x000fe20000000000 */
[----:B------:R-:W-:Y:S01]  /*40ac0*/  IMAD.MOV.U32 R86, RZ, RZ, R32 ;  /* 0x000000ffff567224 */ /* 0x000fe200078e0020 */
[----:B------:R-:W-:Y:S01]  /*40ad0*/  MOV R87, R33 ;  /* 0x0000002100577202 */ /* 0x000fe20000000f00 */
[----:B------:R-:W-:Y:S01]  /*40ae0*/  IMAD.MOV.U32 R80, RZ, RZ, R21 ;  /* 0x000000ffff507224 */ /* 0x000fe200078e0015 */
[----:B------:R-:W-:Y:S01]  /*40af0*/  PRMT R5, RZ, 0x7610, R5 ;  /* 0x00007610ff057816 */ /* 0x000fe20000000005 */
[----:B------:R-:W-:Y:S01]  /*40b00*/  IMAD.MOV.U32 R81, RZ, RZ, R22 ;  /* 0x000000ffff517224 */ /* 0x000fe200078e0016 */
[----:B------:R-:W-:Y:S01]  /*40b10*/  PRMT R4, RZ, 0x7610, R4 ;  /* 0x00007610ff047816 */ /* 0x000fe20000000004 */
[----:B------:R-:W-:Y:S01]  /*40b20*/  IMAD.MOV.U32 R82, RZ, RZ, R23 ;  /* 0x000000ffff527224 */ /* 0x000fe200078e0017 */
[----:B------:R-:W-:Y:S01]  /*40b30*/  STL [R1+0x1c14], R76 ;  /* 0x001c144c01007387 */ /* 0x000fe20000100800 */
[----:B------:R-:W-:-:S03]  /*40b40*/  IMAD.MOV.U32 R83, RZ, RZ, R24 ;  /* 0x000000ffff537224 */ /* 0x000fc600078e0018 */
[----:B------:R-:W-:Y:S04]  /*40b50*/  STL [R1+0x1a28], R77 ;  /* 0x001a284d01007387 */ /* 0x000fe80000100800 */
[----:B------:R-:W2:Y:S04]  /*40b60*/  @P2 LDG.E.U16 R0, desc[UR20][R86.64] ;  /* 0x0000001456002981 */ /* 0x000ea8000c1e1500 */
[----:B------:R-:W-:Y:S04]  /*40b70*/  STL [R1+0x1c18], R77 ;  /* 0x001c184d01007387 */ /* 0x000fe80000100800 */
[----:B------:R-:W2:Y:S04]  /*40b80*/  @P3 LDG.E.U16 R5, desc[UR20][R80.64] ;  /* 0x0000001450053981 */ /* 0x000ea8000c1e1500 */
[----:B------:R-:W-:Y:S04]  /*40b90*/  STL [R1+0x1a34], R78 ;  /* 0x001a344e01007387 */ /* 0x000fe80000100800 */
[----:B------:R-:W-:Y:S04]  /*40ba0*/  STL [R1+0x1c1c], R78 ;  /* 0x001c1c4e01007387 */ /* 0x000fe80000100800 */
[----:B------:R-:W2:Y:S04]  /*40bb0*/  @P5 LDG.E.U16 R4, desc[UR20][R82.64] ;  /* 0x0000001452045981 */ /* 0x000ea8000c1e1500 */
[----:B------:R-:W-:Y:S01]  /*40bc0*/  STL [R1+0x1a30], R79 ;  /* 0x001a304f01007387 */ /* 0x000fe20000100800 */
[----:B------:R-:W-:Y:S01]  /*40bd0*/  PRMT R13, RZ, 0x7610, R13 ;  /* 0x00007610ff0d7816 */ /* 0x000fe2000000000d */
[----:B------:R-:W-:-:S02]  /*40be0*/  IMAD.MOV.U32 R88, RZ, RZ, R34 ;  /* 0x000000ffff587224 */ /* 0x000fc400078e0022 */
[----:B------:R-:W-:-:S05]  /*40bf0*/  IMAD.MOV.U32 R89, RZ, RZ, R35 ;  /* 0x000000ffff597224 */ /* 0x000fca00078e0023 */
[----:B------:R-:W2:Y:S01]  /*40c00*/  @P2 LDG.E.U16 R13, desc[UR20][R88.64] ;  /* 0x00000014580d2981 */ /* 0x000ea2000c1e1500 */
[----:B------:R-:W-:Y:S06]  /*40c10*/  BAR.SYNC.DEFER_BLOCKING 0x0 ;  /* 0x0000000000007b1d */ /* 0x000fec0000010000 */
[----:B---3--:R-:W-:Y:S04]  /*40c20*/  STL [R1+0x9f0], R38 ;  /* 0x0009f02601007387 */ /* 0x008fe80000100800 */
[----:B------:R-:W-:Y:S04]  /*40c30*/  STL [R1+0x1c20], R79 ;  /* 0x001c204f01007387 */ /* 0x000fe80000100800 */
[----:B------:R-:W-:Y:S04]  /*40c40*/  STL [R1+0x1a3c], R80 ;  /* 0x001a3c5001007387 */ /* 0x000fe80000100800 */
[----:B------:R-:W-:Y:S04]  /*40c50*/  STL [R1+0x1c24], R80 ;  /* 0x001c245001007387 */ /* 0x000fe80000100800 */
[----:B------:R-:W-:Y:S04]  /*40c60*/  STL [R1+0x1a38], R81 ;  /* 0x001a385101007387 */ /* 0x000fe80000100800 */
[----:B------:R-:W-:Y:S04]  /*40c70*/  STL [R1+0x1c28], R81 ;  /* 0x001c285101007387 */ /* 0x000fe80000100800 */
[----:B------:R-:W-:Y:S04]  /*40c80*/  STL [R1+0x9ec], R37 ;  /* 0x0009ec2501007387 */ /* 0x000fe80000100800 */
[----:B------:R-:W3:Y:S04]  /*40c90*/  LDL.LU R21, [R1+0x9cc] ;  /* 0x0009cc0001157983 */ /* 0x000ee80000300800 */
[----:B----4-:R0:W-:Y:S04]  /*40ca0*/  STL [R1+0x9e4], R10 ;  /* 0x0009e40a01007387 */ /* 0x0101e80000100800 */
[----:B0-----:R-:W4:Y:S04]  /*40cb0*/  LDL.LU R10, [R1+0x9c8] ;  /* 0x0009c800010a7983 */ /* 0x001f280000300800 */
        /* <DEDUP_REMOVED lines=17> */
[----:B------:R0:W-:Y:S04]  /*40dd0*/  STL [R1+0x9d4], R0 ;  /* 0x0009d40001007387 */ /* 0x0001e80000100800 */
[----:B------:R-:W-:Y:S04]  /*40de0*/  STL [R1+0x9e0], R5 ;  /* 0x0009e00501007387 */ /* 0x000fe80000100800 */
[----:B0-----:R-:W2:Y:S04]  /*40df0*/  LDL.LU R0, [R1+0x8bc] ;  /* 0x0008bc0001007983 */ /* 0x001ea80000300800 */
[----:B------:R0:W-:Y:S04]  /*40e00*/  STL [R1+0x9dc], R4 ;  /* 0x0009dc0401007387 */ /* 0x0001e80000100800 */
[----:B0-----:R-:W2:Y:S04]  /*40e10*/  LDL.LU R4, [R1+0x8b8] ;  /* 0x0008b80001047983 */ /* 0x001ea80000300800 */
[----:B------:R-:W2:Y:S04]  /*40e20*/  LDL.LU R5, [R1+0x88c] ;  /* 0x00088c0001057983 */ /* 0x000ea80000300800 */
[----:B------:R-:W2:Y:S04]  /*40e30*/  LDL.LU R90, [R1+0x888] ;  /* 0x00088800015a7983 */ /* 0x000ea80000300800 */
[----:B------:R-:W2:Y:S04]  /*40e40*/  LDL.LU R93, [R1+0x85c] ;  /* 0x00085c00015d7983 */ /* 0x000ea80000300800 */
[----:B------:R-:W2:Y:S04]  /*40e50*/  LDL.LU R27, [R1+0x858] ;  /* 0x00085800011b7983 */ /* 0x000ea80000300800 */
[----:B------:R-:W2:Y:S04]  /*40e60*/  LDL.LU R25, [R1+0x82c] ;  /* 0x00082c0001197983 */ /* 0x000ea80000300800 */
[----:B------:R-:W2:Y:S04]  /*40e70*/  LDL.LU R24, [R1+0x828] ;  /* 0x0008280001187983 */ /* 0x000ea80000300800 */
[----:B------:R-:W-:Y:S04]  /*40e80*/  STL [R1+0x1a54], R86 ;  /* 0x001a545601007387 */ /* 0x000fe80000100800 */
[----:B------:R-:W-:Y:S04]  /*40e90*/  STL [R1+0x1c3c], R86 ;  /* 0x001c3c5601007387 */ /* 0x000fe80000100800 */
[----:B------:R-:W-:Y:S04]  /*40ea0*/  STL [R1+0x1a50], R87 ;  /* 0x001a505701007387 */ /* 0x000fe80000100800 */
[----:B------:R-:W-:Y:S04]  /*40eb0*/  STL [R1+0x1c40], R87 ;  /* 0x001c405701007387 */ /* 0x000fe80000100800 */
[----:B------:R-:W2:Y:S04]  /*40ec0*/  LDL.LU R20, [R1+0x7fc] ;  /* 0x0007fc0001147983 */ /* 0x000ea80000300800 */
[----:B------:R0:W-:Y:S04]  /*40ed0*/  STL [R1+0x9d0], R13 ;  /* 0x0009d00d01007387 */ /* 0x0001e80000100800 */
[----:B---3--:R1:W-:Y:S04]  /*40ee0*/  STS.U16 [R3+UR4+0x20000], R21 ;  /* 0x0200001503007988 */ /* 0x0083e80008000404 */
[----:B0-----:R-:W3:Y:S04]  /*40ef0*/  LDL.LU R13, [R1+0x7f8] ;  /* 0x0007f800010d7983 */ /* 0x001ee80000300800 */
[----:B------:R-:W-:Y:S04]  /*40f00*/  STL [R1+0x1a5c], R88 ;  /* 0x001a5c5801007387 */ /* 0x000fe80000100800 */
[----:B------:R-:W-:Y:S04]  /*40f10*/  STL [R1+0x1c44], R88 ;  /* 0x001c445801007387 */ /* 0x000fe80000100800 */
[----:B------:R-:W-:Y:S04]  /*40f20*/  STL [R1+0x1a58], R89 ;  /* 0x001a585901007387 */ /* 0x000fe80000100800 */
[----:B------:R-:W-:Y:S04]  /*40f30*/  STL [R1+0x1c48], R89 ;  /* 0x001c485901007387 */ /* 0x000fe80000100800 */
[----:B-1----:R-:W3:Y:S04]  /*40f40*/  LDL.LU R21, [R1+0x7c8] ;  /* 0x0007c80001157983 */ /* 0x002ee80000300800 */
[----:B----4-:R0:W-:Y:S04]  /*40f50*/  STS.U16 [R3+UR4+0x28000], R10 ;  /* 0x0280000a03007988 */ /* 0x0101e80008000404 */
[----:B0-----:R-:W4:Y:S04]  /*40f60*/  LDL.LU R10, [R1+0x79c] ;  /* 0x00079c00010a7983 */ /* 0x001f280000300800 */
[----:B--2---:R0:W-:Y:S04]  /*40f70*/  STS.U16 [R3+UR4+0x20800], R15 ;  /* 0x0208000f03007988 */ /* 0x0041e80008000404 */
[----:B0-----:R-:W2:Y:S04]  /*40f80*/  LDL.LU R15, [R1+0x798] ;  /* 0x00079800010f7983 */ /* 0x001ea80000300800 */
[----:B------:R0:W-:Y:S04]  /*40f90*/  STS.U16 [R3+UR4+0x28400], R23 ;  /* 0x0284001703007988 */ /* 0x0001e80008000404 */
[----:B------:R1:W-:Y:S04]  /*40fa0*/  STS.U16 [R3+UR4+0x28800], R22 ;  /* 0x0288001603007988 */ /* 0x0003e80008000404 */
[----:B0-----:R-:W2:Y:S04]  /*40fb0*/  LDL.LU R23, [R1+0x76c] ;  /* 0x00076c0001177983 */ /* 0x001ea80000300800 */
[----:B-1----:R-:W2:Y:S04]  /*40fc0*/  LDL.LU R22, [R1+0x768] ;  /* 0x0007680001167983 */ /* 0x002ea80000300800 */
[----:B------:R-:W2:Y:S04]  /*40fd0*/  LDL.LU R41, [R1+0x73c] ;  /* 0x00073c0001297983 */ /* 0x000ea80000300800 */
[----:B------:R0:W-:Y:S04]  /*40fe0*/  STS.U16 [R3+UR4+0x20400], R36 ;  /* 0x0204002403007988 */ /* 0x0001e80008000404 */
[----:B------:R-:W2:Y:S04]  /*40ff0*/  LDL.LU R40, [R1+0x738] ;  /* 0x0007380001287983 */ /* 0x000ea80000300800 */
[----:B------:R1:W-:Y:S04]  /*41000*/  STS.U16 [R3+UR4+0x20c00], R39 ;  /* 0x020c002703007988 */ /* 0x0003e80008000404 */
[----:B0-----:R-:W2:Y:S04]  /*41010*/  LDL.LU R36, [R1+0x70c] ;  /* 0x00070c0001247983 */ /* 0x001ea80000300800 */
[----:B------:R0:W-:Y:S04]  /*41020*/  STS.U16 [R3+UR4+0x28c00], R38 ;  /* 0x028c002603007988 */ /* 0x0001e80008000404 */
[----:B-1----:R-:W2:Y:S04]  /*41030*/  LDL.LU R39, [R1+0x708] ;  /* 0x0007080001277983 */ /* 0x002ea80000300800 */
[----:B------:R-:W-:Y:S04]  /*41040*/  STS.U16 [R3+UR4+0x22800], R7 ;  /* 0x0228000703007988 */ /* 0x000fe80008000404 */
[----:B0-----:R-:W2:Y:S04]  /*41050*/  LDL.LU R38, [R1+0x6dc] ;  /* 0x0006dc0001267983 */ /* 0x001ea80000300800 */
[----:B------:R-:W-:Y:S04]  /*41060*/  STS.U16 [R3+UR4+0x21000], R37 ;  /* 0x0210002503007988 */ /* 0x000fe80008000404 */
[----:B------:R-:W-:Y:S04]  /*41070*/  STS.U16 [R3+UR4+0x29000], R35 ;  /* 0x0290002303007988 */ /* 0x000fe80008000404 */
[----:B------:R-:W-:Y:S04]  /*41080*/  STS.U16 [R3+UR4+0x21400], R0 ;  /* 0x0214000003007988 */ /* 0x000fe80008000404 */
[----:B------:R-:W-:Y:S04]  /*41090*/  STS.U16 [R3+UR4+0x29400], R4 ;  /* 0x0294000403007988 */ /* 0x000fe80008000404 */
[----:B------:R0:W-:Y:S04]  /*410a0*/  STS.U16 [R3+UR4+0x22400], R20 ;  /* 0x0224001403007988 */ /* 0x0001e80008000404 */
[----:B0-----:R-:W2:Y:S04]  /*410b0*/  LDL.LU R20, [R1+0x6d8] ;  /* 0x0006d80001147983 */ /* 0x001ea80000300800 */
[----:B------:R-:W2:Y:S04]  /*410c0*/  LDL.LU R7, [R1+0x9c4] ;  /* 0x0009c40001077983 */ /* 0x000ea80000300800 */
[----:B------:R-:W2:Y:S04]  /*410d0*/  LDL.LU R37, [R1+0x9c0] ;  /* 0x0009c00001257983 */ /* 0x000ea80000300800 */
[----:B------:R-:W-:Y:S04]  /*410e0*/  STS.U16 [R3+UR4+0x21800], R5 ;  /* 0x0218000503007988 */ /* 0x000fe80008000404 */
[----:B---3--:R0:W-:Y:S04]  /*410f0*/  STS.U16 [R3+UR4+0x2a800], R21 ;  /* 0x02a8001503007988 */ /* 0x0081e80008000404 */
[----:B0-----:R-:W3:Y:S04]  /*41100*/  LDL.LU R21, [R1+0x98c] ;  /* 0x00098c0001157983 */ /* 0x001ee80000300800 */
[----:B------:R-:W-:Y:S04]  /*41110*/  STS.U16 [R3+UR4+0x29800], R90 ;  /* 0x0298005a03007988 */ /* 0x000fe80008000404 */
[----:B------:R-:W-:Y:S04]  /*41120*/  STS.U16 [R3+UR4+0x21c00], R93 ;  /* 0x021c005d03007988 */ /* 0x000fe80008000404 */
[----:B------:R-:W-:Y:S04]  /*41130*/  STS.U16 [R3+UR4+0x29c00], R27 ;  /* 0x029c001b03007988 */ /* 0x000fe80008000404 */
[----:B------:R-:W-:Y:S04]  /*41140*/  STS.U16 [R3+UR4+0x22000], R25 ;  /* 0x0220001903007988 */ /* 0x000fe80008000404 */
[----:B------:R-:W-:Y:S04]  /*41150*/  STS.U16 [R3+UR4+0x2a000], R24 ;  /* 0x02a0001803007988 */ /* 0x000fe80008000404 */
[----:B------:R-:W-:Y:S04]  /*41160*/  STS.U16 [R3+UR4+0x2a400], R13 ;  /* 0x02a4000d03007988 */ /* 0x000fe80008000404 */
[----:B----4-:R0:W-:Y:S04]  /*41170*/  STS.U16 [R3+UR4+0x22c00], R10 ;  /* 0x022c000a03007988 */ /* 0x0101e80008000404 */
[----:B0-----:R-:W4:Y:S04]  /*41180*/  LDL.LU R10, [R1+0x988] ;  /* 0x00098800010a7983 */ /* 0x001f280000300800 */
[----:B--2---:R0:W-:Y:S04]  /*41190*/  STS.U16 [R3+UR4+0x2ac00], R15 ;  /* 0x02ac000f03007988 */ /* 0x0041e80008000404 */
[----:B0-----:R-:W2:Y:S04]  /*411a0*/  LDL.LU R15, [R1+0x954] ;  /* 0x00095400010f7983 */ /* 0x001ea80000300800 */
        /* <DEDUP_REMOVED lines=9> */
[----:B------:R-:W2:Y:S01]  /*41240*/  LDL.LU R13, [R1+0x854] ;  /* 0x00085400010d7983 */ /* 0x000ea20000300800 */
[----:B------:R-:W-:-:S03]  /*41250*/  LOP3.LUT R32, R3, 0x10, RZ, 0x3c, !PT ;  /* 0x0000001003207812 */ /* 0x000fc600078e3cff */
[----:B------:R0:W-:Y:S04]  /*41260*/  STS.U16 [R3+UR4+0x23000], R23 ;  /* 0x0230001703007988 */ /* 0x0001e80008000404 */
[----:B------:R1:W-:Y:S04]  /*41270*/  STS.U16 [R3+UR4+0x2b000], R22 ;  /* 0x02b0001603007988 */ /* 0x0003e80008000404 */
[----:B------:R-:W-:Y:S04]  /*41280*/  STS.U16 [R3+UR4+0x23400], R41 ;  /* 0x0234002903007988 */ /* 0x000fe80008000404 */
[----:B0-----:R-:W2:Y:S04]  /*41290*/  LDL.LU R23, [R1+0x850] ;  /* 0x0008500001177983 */ /* 0x001ea80000300800 */
[----:B-1----:R-:W2:Y:S04]  /*412a0*/  LDL.LU R22, [R1+0x824] ;  /* 0x0008240001167983 */ /* 0x002ea80000300800 */
[----:B------:R-:W-:Y:S04]  /*412b0*/  STS.U16 [R3+UR4+0x2b400], R40 ;  /* 0x02b4002803007988 */ /* 0x000fe80008000404 */
[----:B------:R-:W-:Y:S04]  /*412c0*/  STS.U16 [R3+UR4+0x23800], R36 ;  /* 0x0238002403007988 */ /* 0x000fe80008000404 */
[----:B------:R-:W-:Y:S04]  /*412d0*/  STS.U16 [R3+UR4+0x2b800], R39 ;  /* 0x02b8002703007988 */ /* 0x000fe80008000404 */
[----:B------:R-:W-:Y:S04]  /*412e0*/  STS.U16 [R3+UR4+0x23c00], R38 ;  /* 0x023c002603007988 */ /* 0x000fe80008000404 */
[----:B------:R-:W-:Y:S04]  /*412f0*/  STL [R1+0x1a60], R3 ;  /* 0x001a600301007387 */ /* 0x000fe80000100800 */
[----:B------:R0:W-:Y:S04]  /*41300*/  STS.U16 [R3+UR4+0x2bc00], R20 ;  /* 0x02bc001403007988 */ /* 0x0001e80008000404 */
[----:B------:R1:W-:Y:S04]  /*41310*/  STS.U16 [R32+UR4+0x20080], R7 ;  /* 0x0200800720007988 */ /* 0x0003e80008000404 */
[----:B------:R-:W-:Y:S04]  /*41320*/  STL [R1+0x1c4c], R3 ;  /* 0x001c4c0301007387 */ /* 0x000fe80000100800 */
[----:B------:R-:W-:Y:S04]  /*41330*/  STS.U16 [R32+UR4+0x28080], R37 ;  /* 0x0280802520007988 */ /* 0x000fe80008000404 */
[----:B0-----:R-:W2:Y:S04]  /*41340*/  LDL.LU R20, [R1+0x820] ;  /* 0x0008200001147983 */ /* 0x001ea80000300800 */
[----:B-1----:R-:W2:Y:S04]  /*41350*/  LDL.LU R7, [R1+0x7f4] ;  /* 0x0007f40001077983 */ /* 0x002ea80000300800 */
[----:B---3--:R-:W-:Y:S04]  /*41360*/  STS.U16 [R32+UR4+0x20480], R21 ;  /* 0x0204801520007988 */ /* 0x008fe80008000404 */
[----:B----4-:R0:W-:Y:S04]  /*41370*/  STS.U16 [R32+UR4+0x28480], R10 ;  /* 0x0284800a20007988 */ /* 0x0101e80008000404 */
[----:B0-----:R-:W3:Y:S04]  /*41380*/  LDL.LU R10, [R1+0x7f0] ;  /* 0x0007f000010a7983 */ /* 0x001ee80000300800 */
[----:B------:R-:W4:Y:S04]  /*41390*/  LDL.LU R21, [R1+0x7c4] ;  /* 0x0007c40001157983 */ /* 0x000f280000300800 */
[----:B--2---:R0:W-:Y:S04]  /*413a0*/  STS.U16 [R32+UR4+0x20880], R15 ;  /* 0x0208800f20007988 */ /* 0x0041e80008000404 */
        /* <DEDUP_REMOVED lines=10> */
[----:B------:R0:W-:Y:S04]  /*41450*/  STS.U16 [R32+UR4+0x21c80], R13 ;  /* 0x021c800d20007988 */ /* 0x0001e80008000404 */
        /* <DEDUP_REMOVED lines=8> */
[----:B------:R-:W-:Y:S04]  /*414e0*/  STS.U16 [R32+UR4+0x29c80], R23 ;  /* 0x029c801720007988 */ /* 0x000fe80008000404 */
[----:B------:R-:W2:Y:S04]  /*414f0*/  LDL.LU R38, [R1+0x6d4] ;  /* 0x0006d40001267983 */ /* 0x000ea80000300800 */
[----:B------:R-:W-:Y:S04]  /*41500*/  STS.U16 [R32+UR4+0x22080], R22 ;  /* 0x0220801620007988 */ /* 0x000fe80008000404 */
[----:B------:R-:W2:Y:S04]  /*41510*/  LDL R34, [R1+0x1564] ;  /* 0x0015640001227983 */ /* 0x000ea80000100800 */
[----:B------:R0:W-:Y:S04]  /*41520*/  STS.U16 [R32+UR4+0x2a080], R20 ;  /* 0x02a0801420007988 */ /* 0x0001e80008000404 */
[----:B------:R-:W2:Y:S04]  /*41530*/  LDL.LU R37, [R1+0x9bc] ;  /* 0x0009bc0001257983 */ /* 0x000ea80000300800 */
[----:B------:R1:W-:Y:S04]  /*41540*/  STS.U16 [R32+UR4+0x22480], R7 ;  /* 0x0224800720007988 */ /* 0x0003e80008000404 */
[----:B0-----:R-:W2:Y:S04]  /*41550*/  LDL.LU R20, [R1+0x9b8] ;  /* 0x0009b80001147983 */ /* 0x001ea80000300800 */
[----:B-1----:R-:W2:Y:S04]  /*41560*/  LDL.LU R7, [R1+0x984] ;  /* 0x0009840001077983 */ /* 0x002ea80000300800 */
[----:B---3--:R0:W-:Y:S04]  /*41570*/  STS.U16 [R32+UR4+0x2a480], R10 ;  /* 0x02a4800a20007988 */ /* 0x0081e80008000404 */
[----:B0-----:R-:W3:Y:S04]  /*41580*/  LDL.LU R10, [R1+0x980] ;  /* 0x00098000010a7983 */ /* 0x001ee80000300800 */
        /* <DEDUP_REMOVED lines=11> */
[----:B------:R-:W4:Y:S04]  /*41640*/  LDL.LU R22, [R1+0x84c] ;  /* 0x00084c0001167983 */ /* 0x000f280000300800 */
[----:B0-----:R-:W3:Y:S04]  /*41650*/  LDL.LU R21, [R1+0x848] ;  /* 0x0008480001157983 */ /* 0x001ee80000300800 */
[----:B--2---:R0:W-:Y:S04]  /*41660*/  STS.U16 [R32+UR4+0x2a880], R15 ;  /* 0x02a8800f20007988 */ /* 0x0041e80008000404 */
[----:B0-----:R-:W2:Y:S04]  /*41670*/  LDL.LU R15, [R1+0x81c] ;  /* 0x00081c00010f7983 */ /* 0x001ea80000300800 */
[----:B------:R0:W-:Y:S04]  /*41680*/  STS.U16 [R32+UR4+0x22c80], R13 ;  /* 0x022c800d20007988 */ /* 0x0001e80008000404 */
[----:B0-----:R-:W2:Y:S04]  /*41690*/  LDL.LU R13, [R1+0x1ebc] ;  /* 0x001ebc00010d7983 */ /* 0x001ea80000300800 */
        /* <DEDUP_REMOVED lines=9> */
[----:B------:R-:W-:Y:S04]  /*41730*/  STS.U16 [R34+UR4+0x20100], R37 ;  /* 0x0201002522007988 */ /* 0x000fe80008000404 */
[----:B------:R-:W-:Y:S04]  /*41740*/  STS.U16 [R34+UR4+0x28100], R20 ;  /* 0x0281001422007988 */ /* 0x000fe80008000404 */
[----:B0-----:R-:W2:Y:S04]  /*41750*/  LDL.LU R13, [R1+0x818] ;  /* 0x00081800010d7983 */ /* 0x001ea80000300800 */
[----:B------:R0:W-:Y:S04]  /*41760*/  STS.U16 [R34+UR4+0x20500], R7 ;  /* 0x0205000722007988 */ /* 0x0001e80008000404 */
[----:B0-----:R-:W2:Y:S04]  /*41770*/  LDL.LU R7, [R1+0x7ec] ;  /* 0x0007ec0001077983 */ /* 0x001ea80000300800 */
[----:B---3--:R0:W-:Y:S04]  /*41780*/  STS.U16 [R34+UR4+0x28500], R10 ;  /* 0x0285000a22007988 */ /* 0x0081e80008000404 */
[----:B------:R-:W3:Y:S04]  /*41790*/  LDL.LU R20, [R1+0x7e8] ;  /* 0x0007e80001147983 */ /* 0x000ee80000300800 */
[----:B0-----:R-:W3:Y:S04]  /*417a0*/  LDL.LU R10, [R1+0x7bc] ;  /* 0x0007bc00010a7983 */ /* 0x001ee80000300800 */
[----:B------:R-:W3:Y:S04]  /*417b0*/  LDL.LU R43, [R1+0x7b8] ;  /* 0x0007b800012b7983 */ /* 0x000ee80000300800 */
[----:B------:R-:W3:Y:S04]  /*417c0*/  LDL.LU R42, [R1+0x78c] ;  /* 0x00078c00012a7983 */ /* 0x000ee80000300800 */
[----:B------:R-:W-:Y:S04]  /*417d0*/  STS.U16 [R34+UR4+0x20900], R35 ;  /* 0x0209002322007988 */ /* 0x000fe80008000404 */
[----:B------:R-:W3:Y:S04]  /*417e0*/  LDL.LU R32, [R1+0x788] ;  /* 0x0007880001207983 */ /* 0x000ee80000300800 */
[----:B------:R0:W-:Y:S04]  /*417f0*/  STS.U16 [R34+UR4+0x28900], R0 ;  /* 0x0289000022007988 */ /* 0x0001e80008000404 */
        /* <DEDUP_REMOVED lines=9> */
[----:B0-----:R-:W3:Y:S04]  /*41890*/  LDL.LU R93, [R1+0x6f8] ;  /* 0x0006f800015d7983 */ /* 0x001ee80000300800 */
[----:B------:R-:W-:Y:S04]  /*418a0*/  STS.U16 [R34+UR4+0x21500], R27 ;  /* 0x0215001b22007988 */ /* 0x000fe80008000404 */
[----:B------:R-:W-:Y:S04]  /*418b0*/  STS.U16 [R34+UR4+0x29500], R25 ;  /* 0x0295001922007988 */ /* 0x000fe80008000404 */
[----:B------:R-:W-:Y:S04]  /*418c0*/  STS.U16 [R34+UR4+0x21900], R24 ;  /* 0x0219001822007988 */ /* 0x000fe80008000404 */
[----:B------:R-:W-:Y:S04]  /*418d0*/  STS.U16 [R34+UR4+0x29900], R23 ;  /* 0x0299001722007988 */ /* 0x000fe80008000404 */
[----:B----4-:R-:W-:Y:S04]  /*418e0*/  STS.U16 [R34+UR4+0x21d00], R22 ;  /* 0x021d001622007988 */ /* 0x010fe80008000404 */
[----:B------:R-:W-:Y:S04]  /*418f0*/  STS.U16 [R34+UR4+0x29d00], R21 ;  /* 0x029d001522007988 */ /* 0x000fe80008000404 */
[----:B------:R-:W4:Y:S04]  /*41900*/  LDL R37, [R1+0x1560] ;  /* 0x0015600001257983 */ /* 0x000f280000100800 */
[----:B------:R0:W-:Y:S04]  /*41910*/  STS.U16 [R34+UR4+0x22100], R15 ;  /* 0x0221000f22007988 */ /* 0x0001e80008000404 */
[----:B------:R-:W4:Y:S04]  /*41920*/  LDL.LU R41, [R1+0x9b4] ;  /* 0x0009b40001297983 */ /* 0x000f280000300800 */
[----:B0-----:R-:W4:Y:S04]  /*41930*/  LDL.LU R15, [R1+0x9b0] ;  /* 0x0009b000010f7983 */ /* 0x001f280000300800 */
[----:B--2---:R0:W-:Y:S04]  /*41940*/  STS.U16 [R34+UR4+0x2a100], R13 ;  /* 0x02a1000d22007988 */ /* 0x0041e80008000404 */
        /* <DEDUP_REMOVED lines=13> */
[----:B---3--:R0:W-:Y:S04]  /*41a20*/  STS.U16 [R34+UR4+0x2a500], R20 ;  /* 0x02a5001422007988 */ /* 0x0081e80008000404 */
[----:B------:R-:W3:Y:S04]  /*41a30*/  LDL.LU R21, [R1+0x844] ;  /* 0x0008440001157983 */ /* 0x000ee80000300800 */
        /* <DEDUP_REMOVED lines=20> */
[----:B0-----:R-:W2:Y:S04]  /*41b80*/  LDL.LU R93, [R1+0x1e98] ;  /* 0x001e9800015d7983 */ /* 0x001ea80000300800 */
[----:B--2---:R0:W-:Y:S04]  /*41b90*/  STS.U16 [R34+UR4+0x23d00], R93 ;  /* 0x023d005d22007988 */ /* 0x0041e80008000404 */
[----:B------:R1:W-:Y:S04]  /*41ba0*/  STS.U16 [R34+UR4+0x2bd00], R90 ;  /* 0x02bd005a22007988 */ /* 0x0003e80008000404 */
[----:B----4-:R-:W-:Y:S04]  /*41bb0*/  STS.U16 [R37+UR4+0x20180], R41 ;  /* 0x0201802925007988 */ /* 0x010fe80008000404 */
[----:B0-----:R-:W2:Y:S04]  /*41bc0*/  LDL.LU R93, [R1+0x1e94] ;  /* 0x001e9400015d7983 */ /* 0x001ea80000300800 */
[----:B-1----:R-:W4:Y:S04]  /*41bd0*/  LDL.LU R90, [R1+0x1e90] ;  /* 0x001e9000015a7983 */ /* 0x002f280000300800 */
[----:B------:R0:W-:Y:S04]  /*41be0*/  STS.U16 [R37+UR4+0x28180], R15 ;  /* 0x0281800f25007988 */ /* 0x0001e80008000404 */
[----:B------:R1:W-:Y:S04]  /*41bf0*/  STS.U16 [R37+UR4+0x20580], R13 ;  /* 0x0205800d25007988 */ /* 0x0003e80008000404 */
[----:B------:R3:W-:Y:S04]  /*41c00*/  STS.U16 [R37+UR4+0x28580], R7 ;  /* 0x0285800725007988 */ /* 0x0007e80008000404 */
[----:B0-----:R-:W2:Y:S04]  /*41c10*/  LDL.LU R15, [R1+0x810] ;  /* 0x00081000010f7983 */ /* 0x001ea80000300800 */
[----:B-1----:R-:W4:Y:S04]  /*41c20*/  LDL.LU R13, [R1+0x7e4] ;  /* 0x0007e400010d7983 */ /* 0x002f280000300800 */
[----:B---3--:R-:W3:Y:S04]  /*41c30*/  LDL.LU R7, [R1+0x7e0] ;  /* 0x0007e00001077983 */ /* 0x008ee80000300800 */
[----:B------:R-:W-:Y:S04]  /*41c40*/  STS.U16 [R37+UR4+0x20980], R40 ;  /* 0x0209802825007988 */ /* 0x000fe80008000404 */
[----:B------:R0:W-:Y:S04]  /*41c50*/  STS.U16 [R37+UR4+0x28980], R36 ;  /* 0x0289802425007988 */ /* 0x0001e80008000404 */
[----:B------:R-:W3:Y:S04]  /*41c60*/  LDL.LU R34, [R1+0x750] ;  /* 0x0007500001227983 */ /* 0x000ee80000300800 */
[----:B0-----:R-:W3:Y:S04]  /*41c70*/  LDL.LU R36, [R1+0x724] ;  /* 0x0007240001247983 */ /* 0x001ee80000300800 */
[----:B------:R0:W-:Y:S04]  /*41c80*/  STS.U16 [R37+UR4+0x20d80], R39 ;  /* 0x020d802725007988 */ /* 0x0001e80008000404 */
[----:B------:R1:W-:Y:S04]  /*41c90*/  STS.U16 [R37+UR4+0x28d80], R38 ;  /* 0x028d802625007988 */ /* 0x0003e80008000404 */
[----:B------:R0:W-:Y:S04]  /*41ca0*/  STS.U16 [R37+UR4+0x21180], R35 ;  /* 0x0211802325007988 */ /* 0x0001e80008000404 */
[----:B------:R-:W-:Y:S04]  /*41cb0*/  STS.U16 [R37+UR4+0x29180], R27 ;  /* 0x0291801b25007988 */ /* 0x000fe80008000404 */
[----:B------:R0:W-:Y:S04]  /*41cc0*/  STS.U16 [R37+UR4+0x21580], R25 ;  /* 0x0215801925007988 */ /* 0x0001e80008000404 */
        /* <DEDUP_REMOVED lines=8> */
[----:B------:R-:W3:Y:S04]  /*41d50*/  LDL.LU R35, [R1+0x9ac] ;  /* 0x0009ac0001237983 */ /* 0x000ee80000300800 */
[----:B------:R-:W-:Y:S04]  /*41d60*/  STS.U16 [R37+UR4+0x29d80], R20 ;  /* 0x029d801425007988 */ /* 0x000fe80008000404 */
[----:B------:R-:W3:Y:S04]  /*41d70*/  LDL.LU R25, [R1+0x9a8] ;  /* 0x0009a80001197983 */ /* 0x000ee80000300800 */
[----:B------:R0:W-:Y:S04]  /*41d80*/  STS.U16 [R37+UR4+0x22180], R10 ;  /* 0x0221800a25007988 */ /* 0x0001e80008000404 */
[----:B------:R-:W3:Y:S04]  /*41d90*/  LDL.LU R24, [R1+0x974] ;  /* 0x0009740001187983 */ /* 0x000ee80000300800 */
[----:B------:R-:W3:Y:S04]  /*41da0*/  LDL.LU R23, [R1+0x970] ;  /* 0x0009700001177983 */ /* 0x000ee80000300800 */
[----:B0-----:R-:W3:Y:S04]  /*41db0*/  LDL.LU R22, [R1+0x93c] ;  /* 0x00093c0001167983 */ /* 0x001ee80000300800 */
[----:B-1----:R-:W3:Y:S04]  /*41dc0*/  LDL.LU R21, [R1+0x938] ;  /* 0x0009380001157983 */ /* 0x002ee80000300800 */
[----:B------:R-:W3:Y:S04]  /*41dd0*/  LDL.LU R10, [R1+0x904] ;  /* 0x00090400010a7983 */ /* 0x000ee80000300800 */
[----:B------:R-:W3:Y:S04]  /*41de0*/  LDL R27, [R1+0x155c] ;  /* 0x00155c00011b7983 */ /* 0x000ee80000100800 */
[----:B------:R-:W3:Y:S04]  /*41df0*/  LDL.LU R20, [R1+0x900] ;  /* 0x0009000001147983 */ /* 0x000ee80000300800 */
[----:B--2---:R0:W-:Y:S04]  /*41e00*/  STS.U16 [R37+UR4+0x2a180], R15 ;  /* 0x02a1800f25007988 */ /* 0x0041e80008000404 */
[----:B----4-:R1:W-:Y:S04]  /*41e10*/  STS.U16 [R37+UR4+0x22580], R13 ;  /* 0x0225800d25007988 */ /* 0x0103e80008000404 */
[----:B---3--:R-:W-:Y:S04]  /*41e20*/  STS.U16 [R37+UR4+0x2a580], R7 ;  /* 0x02a5800725007988 */ /* 0x008fe80008000404 */
[----:B------:R-:W-:Y:S04]  /*41e30*/  STS.U16 [R37+UR4+0x22980], R90 ;  /* 0x0229805a25007988 */ /* 0x000fe80008000404 */
[----:B------:R-:W-:Y:S04]  /*41e40*/  STS.U16 [R37+UR4+0x2a980], R93 ;  /* 0x02a9805d25007988 */ /* 0x000fe80008000404 */
[----:B------:R-:W-:Y:S04]  /*41e50*/  STS.U16 [R37+UR4+0x22d80], R5 ;  /* 0x022d800525007988 */ /* 0x000fe80008000404 */
[----:B------:R-:W-:Y:S04]  /*41e60*/  STS.U16 [R37+UR4+0x2ad80], R4 ;  /* 0x02ad800425007988 */ /* 0x000fe80008000404 */
[----:B0-----:R-:W2:Y:S04]  /*41e70*/  LDL.LU R15, [R1+0x8cc] ;  /* 0x0008cc00010f7983 */ /* 0x001ea80000300800 */
[----:B------:R0:W-:Y:S04]  /*41e80*/  STS.U16 [R37+UR4+0x23180], R0 ;  /* 0x0231800025007988 */ /* 0x0001e80008000404 */
[----:B-1----:R-:W3:Y:S04]  /*41e90*/  LDL.LU R13, [R1+0x8c8] ;  /* 0x0008c800010d7983 */ /* 0x002ee80000300800 */
[----:B0-----:R-:W4:Y:S04]  /*41ea0*/  LDL.LU R0, [R1+0x89c] ;  /* 0x00089c0001007983 */ /* 0x001f280000300800 */
[----:B------:R-:W2:Y:S04]  /*41eb0*/  LDL.LU R7, [R1+0x898] ;  /* 0x0008980001077983 */ /* 0x000ea80000300800 */
[----:B------:R-:W2:Y:S04]  /*41ec0*/  LDL.LU R4, [R1+0x86c] ;  /* 0x00086c0001047983 */ /* 0x000ea80000300800 */
[----:B------:R-:W2:Y:S04]  /*41ed0*/  LDL.LU R5, [R1+0x868] ;  /* 0x0008680001057983 */ /* 0x000ea80000300800 */
[----:B------:R-:W2:Y:S04]  /*41ee0*/  LDL.LU R90, [R1+0x83c] ;  /* 0x00083c00015a7983 */ /* 0x000ea80000300800 */
[----:B------:R-:W2:Y:S04]  /*41ef0*/  LDL.LU R93, [R1+0x838] ;  /* 0x00083800015d7983 */ /* 0x000ea80000300800 */
[----:B------:R0:W-:Y:S04]  /*41f00*/  STS.U16 [R37+UR4+0x2b180], R34 ;  /* 0x02b1802225007988 */ /* 0x0001e80008000404 */
[----:B------:R1:W-:Y:S04]  /*41f10*/  STS.U16 [R37+UR4+0x23580], R36 ;  /* 0x0235802425007988 */ /* 0x0003e80008000404 */
[----:B0-----:R-:W2:Y:S04]  /*41f20*/  LDL.LU R34, [R1+0x1e8c] ;  /* 0x001e8c0001227983 */ /* 0x001ea80000300800 */
[----:B-1----:R-:W2:Y:S04]  /*41f30*/  LDL.LU R36, [R1+0x1e88] ;  /* 0x001e880001247983 */ /* 0x002ea80000300800 */
[----:B------:R-:W-:Y:S04]  /*41f40*/  STS.U16 [R37+UR4+0x2b580], R41 ;  /* 0x02b5802925007988 */ /* 0x000fe80008000404 */
[----:B------:R-:W-:Y:S04]  /*41f50*/  STS.U16 [R37+UR4+0x23980], R40 ;  /* 0x0239802825007988 */ /* 0x000fe80008000404 */
[----:B------:R-:W-:Y:S04]  /*41f60*/  STS.U16 [R37+UR4+0x2b980], R39 ;  /* 0x02b9802725007988 */ /* 0x000fe80008000404 */
[----:B------:R-:W-:Y:S04]  /*41f70*/  STS.U16 [R37+UR4+0x23d80], R38 ;  /* 0x023d802625007988 */ /* 0x000fe80008000404 */
[----:B--2---:R-:W-:Y:S04]  /*41f80*/  STS.U16 [R37+UR4+0x2bd80], R36 ;  /* 0x02bd802425007988 */ /* 0x004fe80008000404 */
[----:B------:R-:W-:Y:S04]  /*41f90*/  STS.U16 [R27+UR4+0x20200], R35 ;  /* 0x020200231b007988 */ /* 0x000fe80008000404 */
[----:B------:R-:W-:Y:S04]  /*41fa0*/  STS.U16 [R27+UR4+0x28200], R25 ;  /* 0x028200191b007988 */ /* 0x000fe80008000404 */
        /* <DEDUP_REMOVED lines=17> */
[----:B------:R0:W-:Y:S04]  /*420c0*/  STS.U16 [R27+UR4+0x28e00], R20 ;  /* 0x028e00141b007988 */ /* 0x0001e80008000404 */
[----:B------:R-:W2:Y:S04]  /*420d0*/  LDL.LU R21, [R1+0x934] ;  /* 0x0009340001157983 */ /* 0x000ea80000300800 */
[----:B------:R1:W-:Y:S04]  /*420e0*/  STS.U16 [R27+UR4+0x21200], R15 ;  /* 0x0212000f1b007988 */ /* 0x0003e80008000404 */
[----:B0-----:R-:W2:Y:S04]  /*420f0*/  LDL.LU R20, [R1+0x930] ;  /* 0x0009300001147983 */ /* 0x001ea80000300800 */
[----:B---3--:R0:W-:Y:S04]  /*42100*/  STS.U16 [R27+UR4+0x29200], R13 ;  /* 0x0292000d1b007988 */ /* 0x0081e80008000404 */
[----:B-1----:R-:W3:Y:S04]  /*42110*/  LDL.LU R15, [R1+0x8fc] ;  /* 0x0008fc00010f7983 */ /* 0x002ee80000300800 */
[----:B----4-:R1:W-:Y:S04]  /*42120*/  STS.U16 [R27+UR4+0x21600], R0 ;  /* 0x021600001b007988 */ /* 0x0103e80008000404 */
[----:B0-----:R-:W4:Y:S04]  /*42130*/  LDL.LU R13, [R1+0x8f8] ;  /* 0x0008f800010d7983 */ /* 0x001f280000300800 */
        /* <DEDUP_REMOVED lines=11> */
[----:B--2---:R0:W-:Y:S04]  /*421f0*/  STS.U16 [R27+UR4+0x22200], R10 ;  /* 0x0222000a1b007988 */ /* 0x0041e80008000404 */
[----:B0-----:R-:W2:Y:S04]  /*42200*/  LDL R10, [R1+0x1558] ;  /* 0x00155800010a7983 */ /* 0x001ea80000100800 */
        /* <DEDUP_REMOVED lines=17> */
[----:B----4-:R-:W4:Y:S04]  /*42320*/  LDL.LU R33, [R1+0x1e64] ;  /* 0x001e640001217983 */ /* 0x010f280000300800 */
        /* <DEDUP_REMOVED lines=12> */
[----:B------:R-:W4:Y:S04]  /*423f0*/  LDL.LU R26, [R1+0x1e48] ;  /* 0x001e4800011a7983 */ /* 0x000f280000300800 */
[----:B--2---:R0:W-:Y:S04]  /*42400*/  STS.U16 [R10+UR4+0x20280], R25 ;  /* 0x020280190a007988 */ /* 0x0041e80008000404 */
        /* <DEDUP_REMOVED lines=11> */
[----:B---3--:R0:W-:Y:S04]  /*424c0*/  STS.U16 [R10+UR4+0x20e80], R15 ;  /* 0x020e800f0a007988 */ /* 0x0081e80008000404 */
        /* <DEDUP_REMOVED lines=18> */
[----:B------:R1:W-:Y:S04]  /*425f0*/  STS.U16 [R10+UR4+0x2a280], R4 ;  /* 0x02a280040a007988 */ /* 0x0003e80008000404 */
[----:B0-----:R-:W4:Y:S04]  /*42600*/  LDL.LU R93, [R1+0x1e0c] ;  /* 0x001e0c00015d7983 */ /* 0x001f280000300800 */
[----:B------:R0:W-:Y:S04]  /*42610*/  STS.U16 [R10+UR4+0x22680], R7 ;  /* 0x022680070a007988 */ /* 0x0001e80008000404 */
[----:B-1----:R-:W4:Y:S04]  /*42620*/  LDL.LU R90, [R1+0x1e08] ;  /* 0x001e0800015a7983 */ /* 0x002f280000300800 */
[----:B---3--:R1:W-:Y:S04]  /*42630*/  STS.U16 [R10+UR4+0x2a680], R0 ;  /* 0x02a680000a007988 */ /* 0x0083e80008000404 */
[----:B--2---:R-:W2:Y:S04]  /*42640*/  LDL.LU R5, [R1+0x1e04] ;  /* 0x001e040001057983 */ /* 0x004ea80000300800 */
[----:B------:R3:W-:Y:S04]  /*42650*/  STS.U16 [R10+UR4+0x22a80], R8 ;  /* 0x022a80080a007988 */ /* 0x0007e80008000404 */
[----:B------:R-:W2:Y:S04]  /*42660*/  LDL.LU R4, [R1+0x1e00] ;  /* 0x001e000001047983 */ /* 0x000ea80000300800 */
[----:B------:R1:W-:Y:S04]  /*42670*/  STS.U16 [R10+UR4+0x2aa80], R6 ;  /* 0x02aa80060a007988 */ /* 0x0003e80008000404 */
[----:B0-----:R-:W2:Y:S04]  /*42680*/  LDL R7, [R1+0x1554] ;  /* 0x0015540001077983 */ /* 0x001ea80000100800 */
[----:B------:R0:W-:Y:S04]  /*42690*/  STS.U16 [R10+UR4+0x22e80], R9 ;  /* 0x022e80090a007988 */ /* 0x0001e80008000404 */
[----:B-1----:R-:W2:Y:S04]  /*426a0*/  LDL.LU R0, [R1+0x1dfc] ;  /* 0x001dfc0001007983 */ /* 0x002ea80000300800 */
[----:B------:R-:W-:Y:S04]  /*426b0*/  STS.U16 [R10+UR4+0x2ae80], R19 ;  /* 0x02ae80130a007988 */ /* 0x000fe80008000404 */
[----:B---3--:R-:W3:Y:S04]  /*426c0*/  LDL.LU R8, [R1+0x1df8] ;  /* 0x001df80001087983 */ /* 0x008ee80000300800 */
[----:B------:R-:W-:Y:S04]  /*426d0*/  STS.U16 [R10+UR4+0x23280], R18 ;  /* 0x023280120a007988 */ /* 0x000fe80008000404 */
[----:B------:R-:W2:Y:S04]  /*426e0*/  LDL.LU R6, [R1+0x1df4] ;  /* 0x001df40001067983 */ /* 0x000ea80000300800 */
[----:B------:R-:W-:Y:S04]  /*426f0*/  STS.U16 [R10+UR4+0x2b280], R17 ;  /* 0x02b280110a007988 */ /* 0x000fe80008000404 */
[----:B0-----:R-:W2:Y:S04]  /*42700*/  LDL.LU R9, [R1+0x1df0] ;  /* 0x001df00001097983 */ /* 0x001ea80000300800 */
[----:B------:R0:W-:Y:S04]  /*42710*/  STS.U16 [R10+UR4+0x23680], R16 ;  /* 0x023680100a007988 */ /* 0x0001e80008000404 */
[----:B------:R1:W-:Y:S04]  /*42720*/  STS.U16 [R10+UR4+0x2b680], R14 ;  /* 0x02b6800e0a007988 */ /* 0x0003e80008000404 */
[----:B0-----:R-:W3:Y:S04]  /*42730*/  LDL R16, [R1+0xad4] ;  /* 0x000ad40001107983 */ /* 0x001ee80000100800 */
[----:B-1----:R-:W4:Y:S01]  /*42740*/  LDL R14, [R1+0xad8] ;  /* 0x000ad800010e7983 */ /* 0x002f220000100800 */
[----:B------:R-:W-:-:S03]  /*42750*/  PRMT R13, RZ, 0x7610, R13 ;  /* 0x00007610ff0d7816 */ /* 0x000fc6000000000d */
[----:B------:R-:W-:Y:S04]  /*42760*/  STS.U16 [R10+UR4+0x23a80], R12 ;  /* 0x023a800c0a007988 */ /* 0x000fe80008000404 */
[----:B------:R-:W-:Y:S04]  /*42770*/  STS.U16 [R10+UR4+0x2ba80], R11 ;  /* 0x02ba800b0a007988 */ /* 0x000fe80008000404 */
[----:B------:R-:W-:Y:S04]  /*42780*/  STS.U16 [R10+UR4+0x23e80], R92 ;  /* 0x023e805c0a007988 */ /* 0x000fe80008000404 */
[----:B------:R-:W-:Y:S04]  /*42790*/  STS.U16 [R10+UR4+0x2be80], R91 ;  /* 0x02be805b0a007988 */ /* 0x000fe80008000404 */
[----:B--2---:R0:W-:Y:S04]  /*427a0*/  STS.U16 [R7+UR4+0x20300], R9 ;  /* 0x0203000907007988 */ /* 0x0041e80008000404 */
[----:B------:R1:W-:Y:S04]  /*427b0*/  STS.U16 [R7+UR4+0x28300], R6 ;  /* 0x0283000607007988 */ /* 0x0003e80008000404 */
[----:B0-----:R-:W2:Y:S01]  /*427c0*/  LDL.LU R9, [R1+0x1dec] ;  /* 0x001dec0001097983 */ /* 0x001ea20000300800 */
[----:B---3--:R-:W-:-:S03]  /*427d0*/  @!P4 IMAD.MOV.U32 R17, RZ, RZ, R16 ;  /* 0x000000ffff11c224 */ /* 0x008fc600078e0010 */
[----:B-1----:R-:W3:Y:S01]  /*427e0*/  LDL.LU R6, [R1+0x1de8] ;  /* 0x001de80001067983 */ /* 0x002ee20000300800 */
[----:B----4-:R-:W-:-:S03]  /*427f0*/  @!P4 IMAD.MOV.U32 R16, RZ, RZ, R14 ;  /* 0x000000ffff10c224 */ /* 0x010fc600078e000e */
[----:B------:R-:W4:Y:S04]  /*42800*/  LDL R12, [R1+0xb14] ;  /* 0x000b1400010c7983 */ /* 0x000f280000100800 */
[----:B------:R-:W3:Y:S04]  /*42810*/  @!P4 LDG.E.U16 R13, desc[UR20][R16.64] ;  /* 0x00000014100dc981 */ /* 0x000ee8000c1e1500 */
[----:B------:R-:W4:Y:S04]  /*42820*/  LDL R11, [R1+0xb18] ;  /* 0x000b1800010b7983 */ /* 0x000f280000100800 */
[----:B------:R-:W-:Y:S04]  /*42830*/  STS.U16 [R7+UR4+0x20700], R8 ;  /* 0x0207000807007988 */ /* 0x000fe80008000404 */
[----:B------:R0:W-:Y:S04]  /*42840*/  STS.U16 [R7+UR4+0x28700], R0 ;  /* 0x0287000007007988 */ /* 0x0001e80008000404 */
[----:B------:R1:W-:Y:S04]  /*42850*/  STS.U16 [R7+UR4+0x20b00], R4 ;  /* 0x020b000407007988 */ /* 0x0003e80008000404 */
[----:B------:R1:W-:Y:S04]  /*42860*/  STS.U16 [R7+UR4+0x28b00], R5 ;  /* 0x028b000507007988 */ /* 0x0003e80008000404 */
[----:B0-----:R-:W4:Y:S04]  /*42870*/  LDL.LU R0, [R1+0x1de4] ;  /* 0x001de40001007983 */ /* 0x001f280000300800 */
[----:B-1----:R-:W4:Y:S04]  /*42880*/  LDL.LU R4, [R1+0x1de0] ;  /* 0x001de00001047983 */ /* 0x002f280000300800 */
[----:B------:R-:W4:Y:S04]  /*42890*/  LDL R8, [R1+0xb54] ;  /* 0x000b540001087983 */ /* 0x000f280000100800 */
[----:B------:R-:W4:Y:S04]  /*428a0*/  LDL R5, [R1+0xb58] ;  /* 0x000b580001057983 */ /* 0x000f280000100800 */
[----:B------:R0:W-:Y:S04]  /*428b0*/  STS.U16 [R7+UR4+0x20f00], R90 ;  /* 0x020f005a07007988 */ /* 0x0001e80008000404 */
[----:B------:R1:W-:Y:S04]  /*428c0*/  STS.U16 [R7+UR4+0x28f00], R93 ;  /* 0x028f005d07007988 */ /* 0x0003e80008000404 */
[----:B0-----:R-:W4:Y:S04]  /*428d0*/  LDL.LU R90, [R1+0x1ddc] ;  /* 0x001ddc00015a7983 */ /* 0x001f280000300800 */
[----:B-1----:R-:W4:Y:S04]  /*428e0*/  LDL.LU R93, [R1+0x1dd8] ;  /* 0x001dd800015d7983 */ /* 0x002f280000300800 */
[----:B------:R-:W4:Y:S04]  /*428f0*/  LDL R10, [R1+0xb94] ;  /* 0x000b9400010a7983 */ /* 0x000f280000100800 */
[----:B------:R-:W4:Y:S04]  /*42900*/  LDL R7, [R1+0xb98] ;  /* 0x000b980001077983 */ /* 0x000f280000100800 */
[----:B------:R-:W4:Y:S04]  /*42910*/  LDL R18, [R1+0xbd4] ;  /* 0x000bd40001127983 */ /* 0x000f280000100800 */
[----:B------:R-:W4:Y:S01]  /*42920*/  LDL R17, [R1+0xbd8] ;  /* 0x000bd80001117983 */ /* 0x000f220000100800 */
[----:B--2---:R-:W-:-:S03]  /*42930*/  PRMT R9, RZ, 0x7610, R9 ;  /* 0x00007610ff097816 */ /* 0x004fc60000000009 */
[----:B---3--:R4:W-:Y:S02]  /*42940*/  STL [R1+0x8f8], R13 ;  /* 0x0008f80d01007387 */ /* 0x0089e40000100800 */
[----:B----4-:R-:W-:Y:S02]  /*42950*/  @!P4 IMAD.MOV.U32 R13, RZ, RZ, R12 ;  /* 0x000000ffff0dc224 */ /* 0x010fe400078e000c */
[----:B------:R-:W-:-:S05]  /*42960*/  @!P4 IMAD.MOV.U32 R12, RZ, RZ, R11 ;  /* 0x000000ffff0cc224 */ /* 0x000fca00078e000b */
[----:B------:R-:W2:Y:S04]  /*42970*/  @!P4 LDG.E.U16 R9, desc[UR20][R12.64] ;  /* 0x000000140c09c981 */ /* 0x000ea8000c1e1500 */
[----:B------:R-:W3:Y:S01]  /*42980*/  LDL.LU.64 R12, [R1+0x1dd0] ;  /* 0x001dd000010c7983 */ /* 0x000ee20000300a00 */
[----:B------:R-:W-:-:S03]  /*42990*/  PRMT R4, RZ, 0x7610, R4 ;  /* 0x00007610ff047816 */ /* 0x000fc60000000004 */
[----:B------:R-:W4:Y:S04]  /*429a0*/  LDL R16, [R1+0xc14] ;  /* 0x000c140001107983 */ /* 0x000f280000100800 */
[----:B------:R-:W3:Y:S01]  /*429b0*/  LDL R14, [R1+0xc18] ;  /* 0x000c1800010e7983 */ /* 0x000ee20000100800 */
[----:B------:R-:W-:Y:S01]  /*429c0*/  PRMT R6, RZ, 0x7610, R6 ;  /* 0x00007610ff067816 */ /* 0x000fe20000000006 */
[----:B------:R-:W-:Y:S02]  /*429d0*/  @!P4 IMAD.MOV.U32 R11, RZ, RZ, R10 ;  /* 0x000000ffff0bc224 */ /* 0x000fe400078e000a */
[----:B------:R-:W-:-:S05]  /*429e0*/  @!P4 IMAD.MOV.U32 R10, RZ, RZ, R7 ;  /* 0x000000ffff0ac224 */ /* 0x000fca00078e0007 */
[----:B------:R-:W3:Y:S04]  /*429f0*/  @!P4 LDG.E.U16 R6, desc[UR20][R10.64] ;  /* 0x000000140a06c981 */ /* 0x000ee8000c1e1500 */
[----:B--2---:R0:W-:Y:S02]  /*42a00*/  STL [R1+0x8f0], R9 ;  /* 0x0008f00901007387 */ /* 0x0041e40000100800 */
[----:B0-----:R-:W-:Y:S02]  /*42a10*/  @!P4 IMAD.MOV.U32 R9, RZ, RZ, R8 ;  /* 0x000000ffff09c224 */ /* 0x001fe400078e0008 */
[----:B------:R-:W-:-:S05]  /*42a20*/  @!P4 IMAD.MOV.U32 R8, RZ, RZ, R5 ;  /* 0x000000ffff08c224 */ /* 0x000fca00078e0005 */
[----:B------:R-:W2:Y:S04]  /*42a30*/  @!P4 LDG.E.U16 R4, desc[UR20][R8.64] ;  /* 0x000000140804c981 */ /* 0x000ea8000c1e1500 */
[----:B------:R-:W2:Y:S01]  /*42a40*/  LDL.LU.64 R8, [R1+0x1dc8] ;  /* 0x001dc80001087983 */ /* 0x000ea20000300a00 */
[----:B------:R-:W-:Y:S02]  /*42a50*/  @!P4 IMAD.MOV.U32 R19, RZ, RZ, R18 ;  /* 0x000000ffff13c224 */ /* 0x000fe400078e0012 */
[----:B------:R-:W-:Y:S01]  /*42a60*/  @!P4 IMAD.MOV.U32 R18, RZ, RZ, R17 ;  /* 0x000000ffff12c224 */ /* 0x000fe200078e0011 */
[----:B------:R-:W2:Y:S01]  /*42a70*/  LDL R5, [R1+0xc54] ;  /* 0x000c540001057983 */ /* 0x000ea20000100800 */
[----:B----4-:R-:W-:Y:S02]  /*42a80*/  @!P4 IMAD.MOV.U32 R17, RZ, RZ, R16 ;  /* 0x000000ffff11c224 */ /* 0x010fe400078e0010 */
[----:B---3--:R-:W-:Y:S01]  /*42a90*/  @!P4 IMAD.MOV.U32 R16, RZ, RZ, R14 ;  /* 0x000000ffff10c224 */ /* 0x008fe200078e000e */
[----:B--2---:R0:W-:Y:S01]  /*42aa0*/  STL [R1+0x8ec], R4 ;  /* 0x0008ec0401007387 */ /* 0x0041e20000100800 */
[----:B------:R-:W-:-:S03]  /*42ab0*/  PRMT R9, RZ, 0x7610, R9 ;  /* 0x00007610ff097816 */ /* 0x000fc60000000009 */
[----:B0-----:R-:W2:Y:S01]  /*42ac0*/  LDL R4, [R1+0xc58] ;  /* 0x000c580001047983 */ /* 0x001ea20000100800 */
[----:B------:R-:W-:-:S03]  /*42ad0*/  PRMT R8, RZ, 0x7610, R8 ;  /* 0x00007610ff087816 */ /* 0x000fc60000000008 */
[----:B------:R-:W3:Y:S04]  /*42ae0*/  LDL.LU.64 R10, [R1+0x1dc0] ;  /* 0x001dc000010a7983 */ /* 0x000ee80000300a00 */
[----:B------:R-:W4:Y:S04]  /*42af0*/  @!P4 LDG.E.U16 R9, desc[UR20][R18.64] ;  /* 0x000000141209c981 */ /* 0x000f28000c1e1500 */
[----:B------:R-:W4:Y:S04]  /*42b00*/  @!P4 LDG.E.U16 R8, desc[UR20][R16.64] ;  /* 0x000000141008c981 */ /* 0x000f28000c1e1500 */
[----:B------:R-:W4:Y:S04]  /*42b10*/  LDL R7, [R1+0xc94] ;  /* 0x000c940001077983 */ /* 0x000f280000100800 */
[----:B------:R0:W-:Y:S01]  /*42b20*/  STL [R1+0x8e8], R6 ;  /* 0x0008e80601007387 */ /* 0x0001e20000100800 */
[----:B------:R-:W-:-:S03]  /*42b30*/  PRMT R12, RZ, 0x7610, R12 ;  /* 0x00007610ff0c7816 */ /* 0x000fc6000000000c */
[----:B------:R-:W4:Y:S04]  /*42b40*/  LDL R18, [R1+0xcd4] ;  /* 0x000cd40001127983 */ /* 0x000f280000100800 */
[----:B0-----:R-:W4:Y:S04]  /*42b50*/  LDL R6, [R1+0xc98] ;  /* 0x000c980001067983 */ /* 0x001f280000100800 */
[----:B--2---:R-:W2:Y:S01]  /*42b60*/  @!P4 LDG.E.U16 R12, desc[UR20][R4.64] ;  /* 0x00000014040cc981 */ /* 0x004ea2000c1e1500 */
[----:B---3--:R-:W-:-:S03]  /*42b70*/  PRMT R11, RZ, 0x7610, R11 ;  /* 0x00007610ff0b7816 */ /* 0x008fc6000000000b */
[----:B----4-:R0:W-:Y:S04]  /*42b80*/  STL [R1+0x8e4], R9 ;  /* 0x0008e40901007387 */ /* 0x0101e80000100800 */
[----:B------:R-:W3:Y:S04]  /*42b90*/  LDL R17, [R1+0xd14] ;  /* 0x000d140001117983 */ /* 0x000ee80000100800 */
[----:B0-----:R-:W4:Y:S04]  /*42ba0*/  LDL R9, [R1+0xcd8] ;  /* 0x000cd80001097983 */ /* 0x001f280000100800 */
[----:B------:R0:W-:Y:S04]  /*42bb0*/  STL [R1+0x8e0], R8 ;  /* 0x0008e00801007387 */ /* 0x0001e80000100800 */
[----:B------:R1:W3:Y:S04]  /*42bc0*/  @!P4 LDG.E.U16 R11, desc[UR20][R6.64] ;  /* 0x00000014060bc981 */ /* 0x0002e8000c1e1500 */
[----:B0-----:R-:W3:Y:S04]  /*42bd0*/  LDL R8, [R1+0xd18] ;  /* 0x000d180001087983 */ /* 0x001ee80000100800 */
[----:B------:R-:W3:Y:S04]  /*42be0*/  LDL.LU.64 R4, [R1+0x1db8] ;  /* 0x001db80001047983 */ /* 0x000ee80000300a00 */
[----:B------:R-:W3:Y:S04]  /*42bf0*/  LDL R16, [R1+0xd54] ;  /* 0x000d540001107983 */ /* 0x000ee80000100800 */
[----:B------:R-:W3:Y:S04]  /*42c00*/  LDL R14, [R1+0xd58] ;  /* 0x000d5800010e7983 */ /* 0x000ee80000100800 */
[----:B------:R-:W1:Y:S01]  /*42c10*/  LDL.LU.64 R6, [R1+0x1db0] ;  /* 0x001db00001067983 */ /* 0x000e620000300a00 */
[----:B------:R-:W-:Y:S01]  /*42c20*/  @!P4 IMAD.MOV.U32 R19, RZ, RZ, R18 ;  /* 0x000000ffff13c224 */ /* 0x000fe200078e0012 */
[----:B------:R-:W-:-:S02]  /*42c30*/  PRMT R13, RZ, 0x7610, R13 ;  /* 0x00007610ff0d7816 */ /* 0x000fc4000000000d */
[----:B--2---:R0:W-:Y:S04]  /*42c40*/  STL [R1+0x8dc], R12 ;  /* 0x0008dc0c01007387 */ /* 0x0041e80000100800 */
[----:B0-----:R-:W2:Y:S01]  /*42c50*/  LDL R12, [R1+0xd94] ;  /* 0x000d9400010c7983 */ /* 0x001ea20000100800 */
[----:B----4-:R-:W-:Y:S01]  /*42c60*/  @!P4 IMAD.MOV.U32 R18, RZ, RZ, R9 ;  /* 0x000000ffff12c224 */ /* 0x010fe200078e0009 */
[----:B---3--:R-:W-:-:S06]  /*42c70*/  PRMT R5, RZ, 0x7610, R5 ;  /* 0x00007610ff057816 */ /* 0x008fcc0000000005 */
[----:B------:R0:W3:Y:S01]  /*42c80*/  @!P4 LDG.E.U16 R5, desc[UR20][R18.64] ;  /* 0x000000141205c981 */ /* 0x0000e2000c1e1500 */
[----:B-1----:R-:W-:Y:S01]  /*42c90*/  PRMT R7, RZ, 0x7610, R7 ;  /* 0x00007610ff077816 */ /* 0x002fe20000000007 */
[----:B0-----:R-:W-:Y:S02]  /*42ca0*/  @!P4 IMAD.MOV.U32 R18, RZ, RZ, R8 ;  /* 0x000000ffff12c224 */ /* 0x001fe400078e0008 */
[----:B------:R-:W-:Y:S02]  /*42cb0*/  @!P4 IMAD.MOV.U32 R19, RZ, RZ, R17 ;  /* 0x000000ffff13c224 */ /* 0x000fe400078e0011 */
[----:B------:R-:W-:Y:S02]  /*42cc0*/  @!P4 IMAD.MOV.U32 R17, RZ, RZ, R16 ;  /* 0x000000ffff11c224 */ /* 0x000fe400078e0010 */
[----:B------:R-:W-:Y:S01]  /*42cd0*/  @!P4 IMAD.MOV.U32 R16, RZ, RZ, R14 ;  /* 0x000000ffff10c224 */ /* 0x000fe200078e000e */
[----:B------:R-:W4:Y:S04]  /*42ce0*/  @!P4 LDG.E.U16 R7, desc[UR20][R18.64] ;  /* 0x000000141207c981 */ /* 0x000f28000c1e1500 */
[----:B------:R-:W2:Y:S04]  /*42cf0*/  @!P4 LDG.E.U16 R13, desc[UR20][R16.64] ;  /* 0x00000014100dc981 */ /* 0x000ea8000c1e1500 */
[----:B------:R0:W-:Y:S04]  /*42d00*/  STL [R1+0x8d8], R11 ;  /* 0x0008d80b01007387 */ /* 0x0001e80000100800 */
[----:B------:R-:W2:Y:S04]  /*42d10*/  LDL R9, [R1+0xdd4] ;  /* 0x000dd40001097983 */ /* 0x000ea80000100800 */
[----:B0-----:R-:W2:Y:S01]  /*42d20*/  LDL R11, [R1+0xd98] ;  /* 0x000d9800010b7983 */ /* 0x001ea20000100800 */
[----:B------:R-:W-:-:S03]  /*42d30*/  PRMT R10, RZ, 0x7610, R10 ;  /* 0x00007610ff0a7816 */ /* 0x000fc6000000000a */
[----:B---3--:R0:W-:Y:S04]  /*42d40*/  STL [R1+0x8d4], R5 ;  /* 0x0008d40501007387 */ /* 0x0081e80000100800 */
[----:B0-----:R-:W3:Y:S04]  /*42d50*/  LDL R5, [R1+0xdd8] ;  /* 0x000dd80001057983 */ /* 0x001ee80000100800 */
[----:B------:R-:W3:Y:S04]  /*42d60*/  LDL.LU R19, [R1+0x1dac] ;  /* 0x001dac0001137983 */ /* 0x000ee80000300800 */
[----:B------:R-:W3:Y:S04]  /*42d70*/  LDL R8, [R1+0xe14] ;  /* 0x000e140001087983 */ /* 0x000ee80000100800 */
[----:B----4-:R0:W-:Y:S04]  /*42d80*/  STL [R1+0x8d0], R7 ;  /* 0x0008d00701007387 */ /* 0x0101e80000100800 */
[----:B------:R-:W4:Y:S04]  /*42d90*/  LDL R17, [R1+0xe54] ;  /* 0x000e540001117983 */ /* 0x000f280000100800 */
[----:B------:R-:W4:Y:S04]  /*42da0*/  LDL R16, [R1+0xe58] ;  /* 0x000e580001107983 */ /* 0x000f280000100800 */
[----:B0-----:R-:W3:Y:S04]  /*42db0*/  LDL R7, [R1+0xe18] ;  /* 0x000e180001077983 */ /* 0x001ee80000100800 */
[----:B--2---:R0:W-:Y:S02]  /*42dc0*/  STL [R1+0x8cc], R13 ;  /* 0x0008cc0d01007387 */ /* 0x0041e40000100800 */
[----:B0-----:R-:W-:-:S02]  /*42dd0*/  @!P4 IMAD.MOV.U32 R13, RZ, RZ, R12 ;  /* 0x000000ffff0dc224 */ /* 0x001fc400078e000c */
[----:B------:R-:W-:-:S05]  /*42de0*/  @!P4 IMAD.MOV.U32 R12, RZ, RZ, R11 ;  /* 0x000000ffff0cc224 */ /* 0x000fca00078e000b */
[----:B------:R-:W2:Y:S01]  /*42df0*/  @!P4 LDG.E.U16 R10, desc[UR20][R12.64] ;  /* 0x000000140c0ac981 */ /* 0x000ea2000c1e1500 */
[----:B------:R-:W-:Y:S01]  /*42e00*/  PRMT R4, RZ, 0x7610, R4 ;  /* 0x00007610ff047816 */ /* 0x000fe20000000004 */
[----:B------:R-:W-:Y:S02]  /*42e10*/  @!P4 IMAD.MOV.U32 R11, RZ, RZ, R9 ;  /* 0x000000ffff0bc224 */ /* 0x000fe400078e0009 */
[----:B------:R-:W3:Y:S04]  /*42e20*/  LDL.LU R13, [R1+0x1da8] ;  /* 0x001da800010d7983 */ /* 0x000ee80000300800 */
[----:B------:R-:W4:Y:S04]  /*42e30*/  LDL R14, [R1+0xe94] ;  /* 0x000e9400010e7983 */ /* 0x000f280000100800 */
[----:B------:R-:W4:Y:S04]  /*42e40*/  LDL R12, [R1+0xe98] ;  /* 0x000e9800010c7983 */ /* 0x000f280000100800 */
[----:B--2---:R3:W-:Y:S02]  /*42e50*/  STL [R1+0x8c8], R10 ;  /* 0x0008c80a01007387 */ /* 0x0047e40000100800 */
[----:B---3--:R-:W-:-:S05]  /*42e60*/  @!P4 IMAD.MOV.U32 R10, RZ, RZ, R5 ;  /* 0x000000ffff0ac224 */ /* 0x008fca00078e0005 */
[----:B------:R-:W2:Y:S01]  /*42e70*/  @!P4 LDG.E.U16 R4, desc[UR20][R10.64] ;  /* 0x000000140a04c981 */ /* 0x000ea2000c1e1500 */
[----:B------:R-:W-:Y:S01]  /*42e80*/  PRMT R6, RZ, 0x7610, R6 ;  /* 0x00007610ff067816 */ /* 0x000fe20000000006 */
[----:B------:R-:W-:Y:S01]  /*42e90*/  @!P4 IMAD.MOV.U32 R9, RZ, RZ, R8 ;  /* 0x000000ffff09c224 */ /* 0x000fe200078e0008 */
[----:B------:R-:W-:Y:S01]  /*42ea0*/  PRMT R15, RZ, 0x7610, R15 ;  /* 0x00007610ff0f7816 */ /* 0x000fe2000000000f */
[----:B------:R-:W-:-:S05]  /*42eb0*/  @!P4 IMAD.MOV.U32 R8, RZ, RZ, R7 ;  /* 0x000000ffff08c224 */ /* 0x000fca00078e0007 */
[----:B------:R-:W3:Y:S04]  /*42ec0*/  @!P4 LDG.E.U16 R6, desc[UR20][R8.64] ;  /* 0x000000140806c981 */ /* 0x000ee8000c1e1500 */
[----:B------:R-:W3:Y:S04]  /*42ed0*/  LDL.LU.64 R10, [R1+0x1da0] ;  /* 0x001da000010a7983 */ /* 0x000ee80000300a00 */
[----:B------:R-:W3:Y:S04]  /*42ee0*/  LDL R5, [R1+0xed4] ;  /* 0x000ed40001057983 */ /* 0x000ee80000100800 */
[----:B----4-:R-:W4:Y:S04]  /*42ef0*/  @!P4 LDG.E.U16 R15, desc[UR20][R16.64] ;  /* 0x00000014100fc981 */ /* 0x010f28000c1e1500 */
[----:B--2---:R0:W-:Y:S04]  /*42f00*/  STL [R1+0x8c4], R4 ;  /* 0x0008c40401007387 */ /* 0x0041e80000100800 */
[----:B0-----:R-:W2:Y:S04]  /*42f10*/  LDL R4, [R1+0xed8] ;  /* 0x000ed80001047983 */ /* 0x001ea80000100800 */
[----:B------:R-:W2:Y:S04]  /*42f20*/  LDL.LU.64 R8, [R1+0x1d98] ;  /* 0x001d980001087983 */ /* 0x000ea80000300a00 */
[----:B------:R-:W2:Y:S01]  /*42f30*/  LDL R7, [R1+0xf14] ;  /* 0x000f140001077983 */ /* 0x000ea20000100800 */
[----:B---3--:R-:W-:-:S03]  /*42f40*/  PRMT R11, RZ, 0x7610, R11 ;  /* 0x00007610ff0b7816 */ /* 0x008fc6000000000b */
[----:B------:R0:W-:Y:S04]  /*42f50*/  STL [R1+0x8c0], R6 ;  /* 0x0008c00601007387 */ /* 0x0001e80000100800 */
[----:B------:R-:W3:Y:S04]  /*42f60*/  LDL R17, [R1+0xf54] ;  /* 0x000f540001117983 */ /* 0x000ee80000100800 */
[----:B------:R-:W3:Y:S04]  /*42f70*/  LDL R16, [R1+0xf58] ;  /* 0x000f580001107983 */ /* 0x000ee80000100800 */
[----:B0-----:R-:W3:Y:S04]  /*42f80*/  LDL R6, [R1+0xf18] ;  /* 0x000f180001067983 */ /* 0x001ee80000100800 */
[----:B----4-:R0:W-:Y:S02]  /*42f90*/  STL [R1+0x8bc], R15 ;  /* 0x0008bc0f01007387 */ /* 0x0101e40000100800 */
[----:B0-----:R-:W-:-:S02]  /*42fa0*/  @!P4 IMAD.MOV.U32 R15, RZ, RZ, R14 ;  /* 0x000000ffff0fc224 */ /* 0x001fc400078e000e */
[----:B------:R-:W-:-:S05]  /*42fb0*/  @!P4 IMAD.MOV.U32 R14, RZ, RZ, R12 ;  /* 0x000000ffff0ec224 */ /* 0x000fca00078e000c */
[----:B------:R-:W4:Y:S04]  /*42fc0*/  @!P4 LDG.E.U16 R11, desc[UR20][R14.64] ;  /* 0x000000140e0bc981 */ /* 0x000f28000c1e1500 */
[----:B------:R-:W4:Y:S04]  /*42fd0*/  LDL R15, [R1+0xf94] ;  /* 0x000f9400010f7983 */ /* 0x000f280000100800 */
[----:B------:R-:W4:Y:S01]  /*42fe0*/  LDL R14, [R1+0xf98] ;  /* 0x000f9800010e7983 */ /* 0x000f220000100800 */
[----:B--2---:R-:W-:-:S06]  /*42ff0*/  PRMT R9, RZ, 0x7610, R9 ;  /* 0x00007610ff097816 */ /* 0x004fcc0000000009 */
[----:B------:R0:W2:Y:S04]  /*43000*/  @!P4 LDG.E.U16 R9, desc[UR20][R4.64] ;  /* 0x000000140409c981 */ /* 0x0000a8000c1e1500 */
[----:B------:R-:W0:Y:S01]  /*43010*/  LDL.LU.64 R4, [R1+0x1d90] ;  /* 0x001d900001047983 */ /* 0x000e220000300a00 */
[----:B------:R-:W-:Y:S02]  /*43020*/  PRMT R8, RZ, 0x7610, R8 ;  /* 0x00007610ff087816 */ /* 0x000fe40000000008 */
[----:B------:R-:W-:Y:S01]  /*43030*/  PRMT R13, RZ, 0x7610, R13 ;  /* 0x00007610ff0d7816 */ /* 0x000fe2000000000d */
[----:B------:R-:W2:Y:S04]  /*43040*/  LDL R12, [R1+0xfd4] ;  /* 0x000fd400010c7983 */ /* 0x000ea80000100800 */
[----:B---3--:R-:W3:Y:S04]  /*43050*/  @!P4 LDG.E.U16 R8, desc[UR20][R6.64] ;  /* 0x000000140608c981 */ /* 0x008ee8000c1e1500 */
[----:B----4-:R1:W-:Y:S04]  /*43060*/  STL [R1+0x8b8], R11 ;  /* 0x0008b80b01007387 */ /* 0x0103e80000100800 */
[----:B-1----:R-:W4:Y:S04]  /*43070*/  LDL R11, [R1+0xfd8] ;  /* 0x000fd800010b7983 */ /* 0x002f280000100800 */
[----:B------:R-:W4:Y:S04]  /*43080*/  @!P4 LDG.E.U16 R13, desc[UR20][R14.64] ;  /* 0x000000140e0dc981 */ /* 0x000f28000c1e1500 */
[----:B------:R-:W4:Y:S01]  /*43090*/  LDL.LU.64 R6, [R1+0x1d88] ;  /* 0x001d880001067983 */ /* 0x000f220000300a00 */
[----:B0-----:R-:W-:-:S06]  /*430a0*/  PRMT R5, RZ, 0x7610, R5 ;  /* 0x00007610ff057816 */ /* 0x001fcc0000000005 */
[----:B------:R-:W4:Y:S04]  /*430b0*/  @!P4 LDG.E.U16 R5, desc[UR20][R16.64] ;  /* 0x000000141005c981 */ /* 0x000f28000c1e1500 */
[----:B--2---:R0:W-:Y:S04]  /*430c0*/  STL [R1+0x8b4], R9 ;  /* 0x0008b40901007387 */ /* 0x0041e80000100800 */
[----:B0-----:R-:W2:Y:S04]  /*430d0*/  LDL R9, [R1+0x1014] ;  /* 0x0010140001097983 */ /* 0x001ea80000100800 */
[----:B---3--:R0:W-:Y:S04]  /*430e0*/  STL [R1+0x8b0], R8 ;  /* 0x0008b00801007387 */ /* 0x0081e80000100800 */
[----:B------:R-:W3:Y:S04]  /*430f0*/  LDL R16, [R1+0x1054] ;  /* 0x0010540001107983 */ /* 0x000ee80000100800 */
[----:B0-----:R-:W2:Y:S01]  /*43100*/  LDL R8, [R1+0x1018] ;  /* 0x0010180001087983 */ /* 0x001ea20000100800 */
[----:B----4-:R-:W-:-:S03]  /*43110*/  PRMT R7, RZ, 0x7610, R7 ;  /* 0x00007610ff077816 */ /* 0x010fc60000000007 */
[----:B------:R0:W-:Y:S04]  /*43120*/  STL [R1+0x8ac], R5 ;  /* 0x0008ac0501007387 */ /* 0x0001e80000100800 */
[----:B------:R-:W4:Y:S04]  /*43130*/  LDL R15, [R1+0x1094] ;  /* 0x00109400010f7983 */ /* 0x000f280000100800 */
[----:B------:R-:W4:Y:S04]  /*43140*/  LDL R14, [R1+0x1098] ;  /* 0x00109800010e7983 */ /* 0x000f280000100800 */
[----:B0-----:R-:W4:Y:S04]  /*43150*/  LDL R5, [R1+0x1058] ;  /* 0x0010580001057983 */ /* 0x001f280000100800 */
[----:B------:R0:W-:Y:S02]  /*43160*/  STL [R1+0x8a8], R13 ;  /* 0x0008a80d01007387 */ /* 0x0001e40000100800 */
[----:B0-----:R-:W-:-:S02]  /*43170*/  @!P4 IMAD.MOV.U32 R13, RZ, RZ, R12 ;  /* 0x000000ffff0dc224 */ /* 0x001fc400078e000c */
[----:B------:R-:W-:-:S05]  /*43180*/  @!P4 IMAD.MOV.U32 R12, RZ, RZ, R11 ;  /* 0x000000ffff0cc224 */ /* 0x000fca00078e000b */
[----:B------:R-:W4:Y:S04]  /*43190*/  @!P4 LDG.E.U16 R7, desc[UR20][R12.64] ;  /* 0x000000140c07c981 */ /* 0x000f28000c1e1500 */
[----:B------:R-:W4:Y:S01]  /*431a0*/  LDL.LU R13, [R1+0x1d80] ;  /* 0x001d8000010d7983 */ /* 0x000f220000300800 */
[----:B------:R-:W-:Y:S01]  /*431b0*/  PRMT R10, RZ, 0x7610, R10 ;  /* 0x00007610ff0a7816 */ /* 0x000fe2000000000a */
[----:B---3--:R-:W-:Y:S01]  /*431c0*/  @!P4 IMAD.MOV.U32 R17, RZ, RZ, R16 ;  /* 0x000000ffff11c224 */ /* 0x008fe200078e0010 */
[----:B------:R-:W-:Y:S01]  /*431d0*/  PRMT R4, RZ, 0x7610, R4 ;  /* 0x00007610ff047816 */ /* 0x000fe20000000004 */
[----:B------:R-:W3:Y:S04]  /*431e0*/  LDL R12, [R1+0x10d4] ;  /* 0x0010d400010c7983 */ /* 0x000ee80000100800 */
[----:B--2---:R-:W2:Y:S01]  /*431f0*/  @!P4 LDG.E.U16 R10, desc[UR20][R8.64] ;  /* 0x00000014080ac981 */ /* 0x004ea2000c1e1500 */
[----:B----4-:R-:W-:-:S05]  /*43200*/  @!P4 IMAD.MOV.U32 R16, RZ, RZ, R5 ;  /* 0x000000ffff10c224 */ /* 0x010fca00078e0005 */
[----:B------:R-:W4:Y:S04]  /*43210*/  @!P4 LDG.E.U16 R4, desc[UR20][R16.64] ;  /* 0x000000141004c981 */ /* 0x000f28000c1e1500 */
[----:B------:R0:W-:Y:S01]  /*43220*/  STL [R1+0x8a4], R7 ;  /* 0x0008a40701007387 */ /* 0x0001e20000100800 */
[----:B------:R-:W-:-:S03]  /*43230*/  PRMT R13, RZ, 0x7610, R13 ;  /* 0x00007610ff0d7816 */ /* 0x000fc6000000000d */
[----:B0-----:R-:W3:Y:S04]  /*43240*/  LDL R7, [R1+0x10d8] ;  /* 0x0010d80001077983 */ /* 0x001ee80000100800 */
[----:B------:R-:W3:Y:S04]  /*43250*/  LDL.LU.64 R8, [R1+0x1d78] ;  /* 0x001d780001087983 */ /* 0x000ee80000300a00 */
[----:B------:R-:W3:Y:S04]  /*43260*/  @!P4 LDG.E.U16 R13, desc[UR20][R14.64] ;  /* 0x000000140e0dc981 */ /* 0x000ee8000c1e1500 */
[----:B------:R-:W3:Y:S04]  /*43270*/  LDL R11, [R1+0x1114] ;  /* 0x00111400010b7983 */ /* 0x000ee80000100800 */
[----:B--2---:R0:W-:Y:S04]  /*43280*/  STL [R1+0x8a0], R10 ;  /* 0x0008a00a01007387 */ /* 0x0041e80000100800 */
[----:B------:R-:W2:Y:S01]  /*43290*/  LDL R5, [R1+0x1154] ;  /* 0x0011540001057983 */ /* 0x000ea20000100800 */
[----:B------:R-:W-:-:S03]  /*432a0*/  PRMT R6, RZ, 0x7610, R6 ;  /* 0x00007610ff067816 */ /* 0x000fc60000000006 */
[----:B0-----:R-:W2:Y:S04]  /*432b0*/  LDL R10, [R1+0x1118] ;  /* 0x00111800010a7983 */ /* 0x001ea80000100800 */
[----:B----4-:R0:W-:Y:S04]  /*432c0*/  STL [R1+0x89c], R4 ;  /* 0x00089c0401007387 */ /* 0x0101e80000100800 */
[----:B------:R-:W4:Y:S04]  /*432d0*/  LDL R16, [R1+0x1194] ;  /* 0x0011940001107983 */ /* 0x000f280000100800 */
[----:B------:R-:W4:Y:S04]  /*432e0*/  LDL R14, [R1+0x1198] ;  /* 0x00119800010e7983 */ /* 0x000f280000100800 */
[----:B0-----:R-:W4:Y:S04]  /*432f0*/  LDL R4, [R1+0x1158] ;  /* 0x0011580001047983 */ /* 0x001f280000100800 */
[----:B---3--:R0:W-:Y:S02]  /*43300*/  STL [R1+0x898], R13 ;  /* 0x0008980d01007387 */ /* 0x0081e40000100800 */
[----:B0-----:R-:W-:-:S02]  /*43310*/  @!P4 IMAD.MOV.U32 R13, RZ, RZ, R12 ;  /* 0x000000ffff0dc224 */ /* 0x001fc400078e000c */
[----:B------:R-:W-:-:S05]  /*43320*/  @!P4 IMAD.MOV.U32 R12, RZ, RZ, R7 ;  /* 0x000000ffff0cc224 */ /* 0x000fca00078e0007 */
[----:B------:R-:W3:Y:S04]  /*43330*/  @!P4 LDG.E.U16 R6, desc[UR20][R12.64] ;  /* 0x000000140c06c981 */ /* 0x000ee8000c1e1500 */
[----:B------:R-:W3:Y:S01]  /*43340*/  LDL.LU.64 R12, [R1+0x1d70] ;  /* 0x001d7000010c7983 */ /* 0x000ee20000300a00 */
[----:B------:R-:W-:Y:S02]  /*43350*/  PRMT R9, RZ, 0x7610, R9 ;  /* 0x00007610ff097816 */ /* 0x000fe40000000009 */
[----:B------:R-:W-:Y:S01]  /*43360*/  PRMT R8, RZ, 0x7610, R8 ;  /* 0x00007610ff087816 */ /* 0x000fe20000000008 */
[----:B------:R-:W3:Y:S04]  /*43370*/  LDL R7, [R1+0x11d4] ;  /* 0x0011d40001077983 */ /* 0x000ee80000100800 */
[----:B--2---:R-:W2:Y:S01]  /*43380*/  @!P4 LDG.E.U16 R9, desc[UR20][R10.64] ;  /* 0x000000140a09c981 */ /* 0x004ea2000c1e1500 */
[----:B----4-:R-:W-:-:S02]  /*43390*/  @!P4 IMAD.MOV.U32 R17, RZ, RZ, R16 ;  /* 0x000000ffff11c224 */ /* 0x010fc400078e0010 */
[----:B------:R-:W-:Y:S01]  /*433a0*/  @!P4 IMAD.MOV.U32 R16, RZ, RZ, R14 ;  /* 0x000000ffff10c224 */ /* 0x000fe200078e000e */
[----:B------:R-:W4:Y:S04]  /*433b0*/  @!P4 LDG.E.U16 R8, desc[UR20][R4.64] ;  /* 0x000000140408c981 */ /* 0x000f28000c1e1500 */
[----:B---3--:R0:W-:Y:S01]  /*433c0*/  STL [R1+0x894], R6 ;  /* 0x0008940601007387 */ /* 0x0081e20000100800 */
[----:B------:R-:W-:-:S03]  /*433d0*/  PRMT R13, RZ, 0x7610, R13 ;  /* 0x00007610ff0d7816 */ /* 0x000fc6000000000d */
[----:B0-----:R-:W3:Y:S04]  /*433e0*/  LDL R6, [R1+0x11d8] ;  /* 0x0011d80001067983 */ /* 0x001ee80000100800 */
[----:B------:R-:W3:Y:S04]  /*433f0*/  LDL.LU R10, [R1+0x1d68] ;  /* 0x001d6800010a7983 */ /* 0x000ee80000300800 */
[----:B------:R0:W3:Y:S04]  /*43400*/  @!P4 LDG.E.U16 R13, desc[UR20][R16.64] ;  /* 0x00000014100dc981 */ /* 0x0000e8000c1e1500 */
[----:B------:R-:W3:Y:S04]  /*43410*/  LDL R15, [R1+0x1214] ;  /* 0x00121400010f7983 */ /* 0x000ee80000100800 */
[----:B------:R-:W3:Y:S01]  /*43420*/  LDL R11, [R1+0x1218] ;  /* 0x00121800010b7983 */ /* 0x000ee20000100800 */
[----:B------:R-:W-:Y:S01]  /*43430*/  PRMT R81, RZ, 0x7610, R81 ;  /* 0x00007610ff517816 */ /* 0x000fe20000000051 */
[----:B0-----:R-:W-:-:S02]  /*43440*/  @!P4 IMAD.MOV.U32 R17, RZ, RZ, R7 ;  /* 0x000000ffff11c224 */ /* 0x001fc400078e0007 */
[----:B------:R-:W3:Y:S04]  /*43450*/  LDL.LU.64 R4, [R1+0x1d60] ;  /* 0x001d600001047983 */ /* 0x000ee80000300a00 */
[----:B--2---:R0:W-:Y:S04]  /*43460*/  STL [R1+0x890], R9 ;  /* 0x0008900901007387 */ /* 0x0041e80000100800 */
[----:B0-----:R-:W2:Y:S04]  /*43470*/  LDL R9, [R1+0x124c] ;  /* 0x00124c0001097983 */ /* 0x001ea80000100800 */
[----:B----4-:R0:W-:Y:S04]  /*43480*/  STL [R1+0x88c], R8 ;  /* 0x00088c0801007387 */ /* 0x0101e80000100800 */
[----:B------:R-:W4:Y:S04]  /*43490*/  LDL R14, [R1+0x1284] ;  /* 0x00128400010e7983 */ /* 0x000f280000100800 */
[----:B0-----:R-:W2:Y:S01]  /*434a0*/  LDL R8, [R1+0x1250] ;  /* 0x0012500001087983 */ /* 0x001ea20000100800 */
[----:B---3--:R-:W-:Y:S01]  /*434b0*/  @!P4 IMAD.MOV.U32 R16, RZ, RZ, R6 ;  /* 0x000000ffff10c224 */ /* 0x008fe200078e0006 */
[----:B------:R-:W-:-:S04]  /*434c0*/  PRMT R10, RZ, 0x7610, R10 ;  /* 0x00007610ff0a7816 */ /* 0x000fc8000000000a */
[----:B------:R0:W3:Y:S04]  /*434d0*/  @!P4 LDG.E.U16 R81, desc[UR20][R16.64] ;  /* 0x000000141051c981 */ /* 0x0000e8000c1e1500 */
[----:B------:R1:W-:Y:S01]  /*434e0*/  STL [R1+0x888], R13 ;  /* 0x0008880d01007387 */ /* 0x0003e20000100800 */
[----:B------:R-:W-:-:S03]  /*434f0*/  PRMT R12, RZ, 0x7610, R12 ;  /* 0x00007610ff0c7816 */ /* 0x000fc6000000000c */
[----:B------:R-:W3:Y:S01]  /*43500*/  LDL R7, [R1+0xadc] ;  /* 0x000adc0001077983 */ /* 0x000ee20000100800 */
[----:B0-----:R-:W-:Y:S01]  /*43510*/  @!P4 MOV R17, R15 ;  /* 0x0000000f0011c202 */ /* 0x001fe20000000f00 */
[----:B------:R-:W-:Y:S02]  /*43520*/  @!P4 IMAD.MOV.U32 R16, RZ, RZ, R11 ;  /* 0x000000ffff10c224 */ /* 0x000fe400078e000b */
[----:B------:R-:W3:Y:S04]  /*43530*/  LDL R6, [R1+0xae0] ;  /* 0x000ae00001067983 */ /* 0x000ee80000100800 */
[----:B-1----:R-:W3:Y:S04]  /*43540*/  LDL R13, [R1+0x1288] ;  /* 0x00128800010d7983 */ /* 0x002ee80000100800 */
[----:B------:R-:W3:Y:S01]  /*43550*/  @!P4 LDG.E.U16 R10, desc[UR20][R16.64] ;  /* 0x00000014100ac981 */ /* 0x000ee2000c1e1500 */
[----:B------:R-:W-:Y:S01]  /*43560*/  PRMT R5, RZ, 0x7610, R5 ;  /* 0x00007610ff057816 */ /* 0x000fe20000000005 */
[----:B----4-:R-:W-:-:S05]  /*43570*/  @!P4 IMAD.MOV.U32 R15, RZ, RZ, R14 ;  /* 0x000000ffff0fc224 */ /* 0x010fca00078e000e */
[----:B--2---:R-:W2:Y:S04]  /*43580*/  @!P4 LDG.E.U16 R5, desc[UR20][R8.64] ;  /* 0x000000140805c981 */ /* 0x004ea8000c1e1500 */
[----:B---3--:R-:W-:Y:S04]  /*43590*/  STL [R1+0x1cb0], R81 ;  /* 0x001cb05101007387 */ /* 0x008fe80000100800 */
[----:B------:R-:W3:Y:S04]  /*435a0*/  LDL.LU.64 R16, [R1+0x1d58] ;  /* 0x001d580001107983 */ /* 0x000ee80000300a00 */
[----:B------:R-:W4:Y:S01]  /*435b0*/  LDL R11, [R1+0xb1c] ;  /* 0x000b1c00010b7983 */ /* 0x000f220000100800 */
[----:B------:R-:W-:-:S03]  /*435c0*/  @!P4 IMAD.MOV.U32 R14, RZ, RZ, R13 ;  /* 0x000000ffff0ec224 */ /* 0x000fc600078e000d */
[----:B------:R0:W-:Y:S04]  /*435d0*/  STL [R1+0x880], R10 ;  /* 0x0008800a01007387 */ /* 0x0001e80000100800 */
[----:B------:R-:W4:Y:S04]  /*435e0*/  @!P4 LDG.E.U16 R12, desc[UR20][R14.64] ;  /* 0x000000140e0cc981 */ /* 0x000f28000c1e1500 */
[----:B0-----:R-:W4:Y:S04]  /*435f0*/  LDL R10, [R1+0xb20] ;  /* 0x000b2000010a7983 */ /* 0x001f280000100800 */
[----:B------:R-:W4:Y:S04]  /*43600*/  LDL.LU R9, [R1+0x1d50] ;  /* 0x001d500001097983 */ /* 0x000f280000300800 */
[----:B------:R-:W4:Y:S01]  /*43610*/  LDL R8, [R1+0xb5c] ;  /* 0x000b5c0001087983 */ /* 0x000f220000100800 */
[----:B------:R-:W-:-:S03]  /*43620*/  @!P4 IMAD.MOV.U32 R13, RZ, RZ, R7 ;  /* 0x000000ffff0dc224 */ /* 0x000fc600078e0007 */
[----:B--2---:R0:W-:Y:S04]  /*43630*/  STL [R1+0x87c], R5 ;  /* 0x00087c0501007387 */ /* 0x0041e80000100800 */
[----:B0-----:R-:W2:Y:S04]  /*43640*/  LDL R5, [R1+0xb60] ;  /* 0x000b600001057983 */ /* 0x001ea80000100800 */
[----:B------:R-:W2:Y:S01]  /*43650*/  LDL.LU.64 R14, [R1+0x1d48] ;  /* 0x001d4800010e7983 */ /* 0x000ea20000300a00 */
[----:B---3--:R-:W-:-:S03]  /*43660*/  PRMT R17, RZ, 0x7610, R17 ;  /* 0x00007610ff117816 */ /* 0x008fc60000000011 */
[----:B----4-:R0:W-:Y:S04]  /*43670*/  STL [R1+0x878], R12 ;  /* 0x0008780c01007387 */ /* 0x0101e80000100800 */
[----:B------:R-:W3:Y:S01]  /*43680*/  LDL R7, [R1+0xb9c] ;  /* 0x000b9c0001077983 */ /* 0x000ee20000100800 */
[----:B0-----:R-:W-:Y:S01]  /*43690*/  @!P4 IMAD.MOV.U32 R12, RZ, RZ, R6 ;  /* 0x000000ffff0cc224 */ /* 0x001fe200078e0006 */
[----:B------:R-:W-:Y:S02]  /*436a0*/  PRMT R9, RZ, 0x7610, R9 ;  /* 0x00007610ff097816 */ /* 0x000fe40000000009 */
[----:B------:R-:W3:Y:S04]  /*436b0*/  LDL R6, [R1+0xba0] ;  /* 0x000ba00001067983 */ /* 0x000ee80000100800 */
[----:B------:R-:W4:Y:S04]  /*436c0*/  @!P4 LDG.E.U16 R17, desc[UR20][R12.64] ;  /* 0x000000140c11c981 */ /* 0x000f28000c1e1500 */
[----:B------:R-:W2:Y:S01]  /*436d0*/  @!P4 LDG.E.U16 R9, desc[UR20][R10.64] ;  /* 0x000000140a09c981 */ /* 0x000ea2000c1e1500 */
[----:B------:R-:W-:-:S03]  /*436e0*/  PRMT R4, RZ, 0x7610, R4 ;  /* 0x00007610ff047816 */ /* 0x000fc60000000004 */
[----:B------:R-:W2:Y:S04]  /*436f0*/  LDL.LU.64 R12, [R1+0x1d40] ;  /* 0x001d4000010c7983 */ /* 0x000ea80000300a00 */
[----:B------:R-:W2:Y:S01]  /*43700*/  LDL R18, [R1+0xbdc] ;  /* 0x000bdc0001127983 */ /* 0x000ea20000100800 */
[----:B------:R-:W-:-:S06]  /*43710*/  PRMT R19, RZ, 0x7610, R19 ;  /* 0x00007610ff137816 */ /* 0x000fcc0000000013 */
[----:B---3--:R-:W3:Y:S04]  /*43720*/  @!P4 LDG.E.U16 R19, desc[UR20][R6.64] ;  /* 0x000000140613c981 */ /* 0x008ee8000c1e1500 */
[----:B----4-:R0:W-:Y:S04]  /*43730*/  STL [R1+0x874], R17 ;  /* 0x0008741101007387 */ /* 0x0101e80000100800 */
[----:B------:R-:W4:Y:S04]  /*43740*/  LDL R11, [R1+0xc1c] ;  /* 0x000c1c00010b7983 */ /* 0x000f280000100800 */
[----:B------:R-:W4:Y:S04]  /*43750*/  LDL R10, [R1+0xc20] ;  /* 0x000c2000010a7983 */ /* 0x000f280000100800 */
[----:B0-----:R-:W3:Y:S04]  /*43760*/  LDL R17, [R1+0xbe0] ;  /* 0x000be00001117983 */ /* 0x001ee80000100800 */
[----:B--2---:R0:W-:Y:S02]  /*43770*/  STL [R1+0x870], R9 ;  /* 0x0008700901007387 */ /* 0x0041e40000100800 */
[----:B0-----:R-:W-:-:S02]  /*43780*/  @!P4 IMAD.MOV.U32 R9, RZ, RZ, R8 ;  /* 0x000000ffff09c224 */ /* 0x001fc400078e0008 */
[----:B------:R-:W-:Y:S02]  /*43790*/  @!P4 IMAD.MOV.U32 R8, RZ, RZ, R5 ;  /* 0x000000ffff08c224 */ /* 0x000fe400078e0005 */
[----:B------:R-:W2:Y:S04]  /*437a0*/  LDL R5, [R1+0xc9c] ;  /* 0x000c9c0001057983 */ /* 0x000ea80000100800 */
[----:B------:R-:W2:Y:S01]  /*437b0*/  @!P4 LDG.E.U16 R4, desc[UR20][R8.64] ;  /* 0x000000140804c981 */ /* 0x000ea2000c1e1500 */
[----:B------:R-:W-:Y:S02]  /*437c0*/  PRMT R16, RZ, 0x7610, R16 ;  /* 0x00007610ff107816 */ /* 0x000fe40000000010 */
[----:B------:R-:W-:Y:S01]  /*437d0*/  PRMT R13, RZ, 0x7610, R13 ;  /* 0x00007610ff0d7816 */ /* 0x000fe2000000000d */
[----:B------:R-:W3:Y:S04]  /*437e0*/  LDL R9, [R1+0xc5c] ;  /* 0x000c5c0001097983 */ /* 0x000ee80000100800 */
[----:B------:R-:W3:Y:S04]  /*437f0*/  LDL R8, [R1+0xc60] ;  /* 0x000c600001087983 */ /* 0x000ee80000100800 */
[----:B----4-:R-:W4:Y:S04]  /*43800*/  @!P4 LDG.E.U16 R13, desc[UR20][R10.64] ;  /* 0x000000140a0dc981 */ /* 0x010f28000c1e1500 */
[----:B--2---:R0:W-:Y:S04]  /*43810*/  STL [R1+0x86c], R4 ;  /* 0x00086c0401007387 */ /* 0x0041e80000100800 */
[----:B0-----:R-:W2:Y:S04]  /*43820*/  LDL R4, [R1+0xca0] ;  /* 0x000ca00001047983 */ /* 0x001ea80000100800 */
[----:B------:R-:W2:Y:S04]  /*43830*/  LDL.LU.64 R6, [R1+0x1d38] ;  /* 0x001d380001067983 */ /* 0x000ea80000300a00 */
[----:B---3--:R0:W-:Y:S02]  /*43840*/  STL [R1+0x868], R19 ;  /* 0x0008681301007387 */ /* 0x0081e40000100800 */
[----:B0-----:R-:W-:-:S02]  /*43850*/  @!P4 IMAD.MOV.U32 R19, RZ, RZ, R18 ;  /* 0x000000ffff13c224 */ /* 0x001fc400078e0012 */
[----:B------:R-:W-:Y:S02]  /*43860*/  @!P4 IMAD.MOV.U32 R18, RZ, RZ, R17 ;  /* 0x000000ffff12c224 */ /* 0x000fe400078e0011 */
[----:B------:R-:W3:Y:S04]  /*43870*/  LDL R17, [R1+0xce0] ;  /* 0x000ce00001117983 */ /* 0x000ee80000100800 */
[----:B------:R-:W3:Y:S04]  /*43880*/  @!P4 LDG.E.U16 R16, desc[UR20][R18.64] ;  /* 0x000000141210c981 */ /* 0x000ee8000c1e1500 */
[----:B------:R-:W4:Y:S04]  /*43890*/  LDL R18, [R1+0xcdc] ;  /* 0x000cdc0001127983 */ /* 0x000f280000100800 */
[----:B------:R-:W4:Y:S01]  /*438a0*/  LDL.LU.64 R10, [R1+0x1d30] ;  /* 0x001d3000010a7983 */ /* 0x000f220000300a00 */
[----:B--2---:R-:W-:-:S02]  /*438b0*/  PRMT R7, RZ, 0x7610, R7 ;  /* 0x00007610ff077816 */ /* 0x004fc40000000007 */
[----:B------:R-:W-:-:S04]  /*438c0*/  PRMT R6, RZ, 0x7610, R6 ;  /* 0x00007610ff067816 */ /* 0x000fc80000000006 */
[----:B------:R-:W2:Y:S04]  /*438d0*/  @!P4 LDG.E.U16 R7, desc[UR20][R8.64] ;  /* 0x000000140807c981 */ /* 0x000ea8000c1e1500 */
[----:B------:R0:W2:Y:S04]  /*438e0*/  @!P4 LDG.E.U16 R6, desc[UR20][R4.64] ;  /* 0x000000140406c981 */ /* 0x0000a8000c1e1500 */
[----:B---3--:R1:W-:Y:S04]  /*438f0*/  STL [R1+0x864], R16 ;  /* 0x0008641001007387 */ /* 0x0083e80000100800 */
[----:B-1----:R-:W3:Y:S04]  /*43900*/  LDL R16, [R1+0xd1c] ;  /* 0x000d1c0001107983 */ /* 0x002ee80000100800 */
[----:B----4-:R1:W-:Y:S04]  /*43910*/  STL [R1+0x860], R13 ;  /* 0x0008600d01007387 */ /* 0x0103e80000100800 */
[----:B------:R-:W4:Y:S04]  /*43920*/  LDL R9, [R1+0xd5c] ;  /* 0x000d5c0001097983 */ /* 0x000f280000100800 */
[----:B------:R-:W4:Y:S04]  /*43930*/  LDL R8, [R1+0xd60] ;  /* 0x000d600001087983 */ /* 0x000f280000100800 */
[----:B-1----:R-:W2:Y:S04]  /*43940*/  LDL R13, [R1+0xd20] ;  /* 0x000d2000010d7983 */ /* 0x002ea80000100800 */
[----:B------:R-:W0:Y:S01]  /*43950*/  LDL.LU.64 R4, [R1+0x1d28] ;  /* 0x001d280001047983 */ /* 0x000e220000300a00 */
[----:B------:R-:W-:Y:S01]  /*43960*/  PRMT R10, RZ, 0x7610, R10 ;  /* 0x00007610ff0a7816 */ /* 0x000fe2000000000a */
[----:B------:R-:W-:-:S02]  /*43970*/  @!P4 IMAD.MOV.U32 R19, RZ, RZ, R18 ;  /* 0x000000ffff13c224 */ /* 0x000fc400078e0012 */
[----:B------:R-:W-:-:S05]  /*43980*/  @!P4 IMAD.MOV.U32 R18, RZ, RZ, R17 ;  /* 0x000000ffff12c224 */ /* 0x000fca00078e0011 */
[----:B------:R-:W4:Y:S01]  /*43990*/  @!P4 LDG.E.U16 R10, desc[UR20][R18.64] ;  /* 0x00000014120ac981 */ /* 0x000f22000c1e1500 */
[----:B---3--:R-:W-:Y:S02]  /*439a0*/  @!P4 IMAD.MOV.U32 R17, RZ, RZ, R16 ;  /* 0x000000ffff11c224 */ /* 0x008fe400078e0010 */
[----:B--2---:R-:W-:Y:S01]  /*439b0*/  @!P4 IMAD.MOV.U32 R16, RZ, RZ, R13 ;  /* 0x000000ffff10c224 */ /* 0x004fe200078e000d */
[----:B0-----:R-:W-:-:S06]  /*439c0*/  PRMT R5, RZ, 0x7610, R5 ;  /* 0x00007610ff057816 */ /* 0x001fcc0000000005 */
[----:B------:R-:W2:Y:S01]  /*439d0*/  @!P4 LDG.E.U16 R5, desc[UR20][R16.64] ;  /* 0x000000141005c981 */ /* 0x000ea2000c1e1500 */
[----:B------:R-:W-:-:S03]  /*439e0*/  PRMT R12, RZ, 0x7610, R12 ;  /* 0x00007610ff0c7816 */ /* 0x000fc6000000000c */
[----:B------:R0:W-:Y:S04]  /*439f0*/  STL [R1+0x85c], R7 ;  /* 0x00085c0701007387 */ /* 0x0001e80000100800 */
[----:B----4-:R1:W3:Y:S04]  /*43a00*/  @!P4 LDG.E.U16 R12, desc[UR20][R8.64] ;  /* 0x00000014080cc981 */ /* 0x0102e8000c1e1500 */
[----:B0-----:R-:W4:Y:S04]  /*43a10*/  LDL R7, [R1+0xd9c] ;  /* 0x000d9c0001077983 */ /* 0x001f280000100800 */
[----:B------:R0:W-:Y:S04]  /*43a20*/  STL [R1+0x858], R6 ;  /* 0x0008580601007387 */ /* 0x0001e80000100800 */
[----:B------:R-:W3:Y:S04]  /*43a30*/  LDL R18, [R1+0xddc] ;  /* 0x000ddc0001127983 */ /* 0x000ee80000100800 */
[----:B0-----:R-:W4:Y:S04]  /*43a40*/  LDL R6, [R1+0xda0] ;  /* 0x000da00001067983 */ /* 0x001f280000100800 */
[----:B------:R0:W-:Y:S04]  /*43a50*/  STL [R1+0x854], R10 ;  /* 0x0008540a01007387 */ /* 0x0001e80000100800 */
[----:B------:R-:W4:Y:S04]  /*43a60*/  LDL R17, [R1+0xe1c] ;  /* 0x000e1c0001117983 */ /* 0x000f280000100800 */
[----:B------:R-:W4:Y:S04]  /*43a70*/  LDL R16, [R1+0xe20] ;  /* 0x000e200001107983 */ /* 0x000f280000100800 */
[----:B0-----:R-:W4:Y:S04]  /*43a80*/  LDL R10, [R1+0xde0] ;  /* 0x000de000010a7983 */ /* 0x001f280000100800 */
[----:B------:R-:W4:Y:S04]  /*43a90*/  LDL R13, [R1+0xe5c] ;  /* 0x000e5c00010d7983 */ /* 0x000f280000100800 */
[----:B--2---:R0:W-:Y:S04]  /*43aa0*/  STL [R1+0x850], R5 ;  /* 0x0008500501007387 */ /* 0x0041e80000100800 */
[----:B0-----:R-:W2:Y:S04]  /*43ab0*/  LDL R5, [R1+0xe60] ;  /* 0x000e600001057983 */ /* 0x001ea80000100800 */
[----:B------:R-:W1:Y:S01]  /*43ac0*/  LDL.LU.64 R8, [R1+0x1d20] ;  /* 0x001d200001087983 */ /* 0x000e620000300a00 */
[----:B------:R-:W-:-:S02]  /*43ad0*/  PRMT R11, RZ, 0x7610, R11 ;  /* 0x00007610ff0b7816 */ /* 0x000fc4000000000b */
[----:B------:R-:W-:Y:S01]  /*43ae0*/  PRMT R15, RZ, 0x7610, R15 ;  /* 0x00007610ff0f7816 */ /* 0x000fe2000000000f */
[----:B---3--:R-:W-:-:S03]  /*43af0*/  @!P4 IMAD.MOV.U32 R19, RZ, RZ, R18 ;  /* 0x000000ffff13c224 */ /* 0x008fc600078e0012 */
[----:B----4-:R-:W3:Y:S01]  /*43b00*/  @!P4 LDG.E.U16 R11, desc[UR20][R6.64] ;  /* 0x00000014060bc981 */ /* 0x010ee2000c1e1500 */
[----:B------:R-:W-:-:S03]  /*43b10*/  PRMT R4, RZ, 0x7610, R4 ;  /* 0x00007610ff047816 */ /* 0x000fc60000000004 */
[----:B------:R-:W4:Y:S04]  /*43b20*/  LDL.LU.64 R6, [R1+0x1d18] ;  /* 0x001d180001067983 */ /* 0x000f280000300a00 */
[----:B------:R-:W4:Y:S01]  /*43b30*/  @!P4 LDG.E.U16 R15, desc[UR20][R16.64] ;  /* 0x00000014100fc981 */ /* 0x000f22000c1e1500 */
[----:B------:R-:W-:Y:S01]  /*43b40*/  @!P4 IMAD.MOV.U32 R18, RZ, RZ, R10 ;  /* 0x000000ffff12c224 */ /* 0x000fe200078e000a */
[----:B-1----:R-:W-:-:S06]  /*43b50*/  PRMT R8, RZ, 0x7610, R8 ;  /* 0x00007610ff087816 */ /* 0x002fcc0000000008 */
[----:B------:R2:W4:Y:S04]  /*43b60*/  @!P4 LDG.E.U16 R8, desc[UR20][R18.64] ;  /* 0x000000141208c981 */ /* 0x000528000c1e1500 */
[----:B------:R0:W-:Y:S04]  /*43b70*/  STL [R1+0x84c], R12 ;  /* 0x00084c0c01007387 */ /* 0x0001e80000100800 */
[----:B0-----:R-:W4:Y:S04]  /*43b80*/  LDL R12, [R1+0xe9c] ;  /* 0x000e9c00010c7983 */ /* 0x001f280000100800 */
[----:B---3--:R0:W-:Y:S01]  /*43b90*/  STL [R1+0x848], R11 ;  /* 0x0008480b01007387 */ /* 0x0081e20000100800 */
[----:B--2---:R-:W-:-:S03]  /*43ba0*/  @!P4 IMAD.MOV.U32 R18, RZ, RZ, R5 ;  /* 0x000000ffff12c224 */ /* 0x004fc600078e0005 */
[----:B------:R-:W2:Y:S01]  /*43bb0*/  LDL R10, [R1+0xedc] ;  /* 0x000edc00010a7983 */ /* 0x000ea20000100800 */
[----:B------:R-:W-:-:S03]  /*43bc0*/  @!P4 IMAD.MOV.U32 R19, RZ, RZ, R13 ;  /* 0x000000ffff13c224 */ /* 0x000fc600078e000d */
[----:B0-----:R-:W3:Y:S04]  /*43bd0*/  LDL R11, [R1+0xea0] ;  /* 0x000ea000010b7983 */ /* 0x001ee80000100800 */
[----:B------:R-:W2:Y:S04]  /*43be0*/  @!P4 LDG.E.U16 R4, desc[UR20][R18.64] ;  /* 0x000000141204c981 */ /* 0x000ea8000c1e1500 */
[----:B----4-:R0:W-:Y:S04]  /*43bf0*/  STL [R1+0x844], R8 ;  /* 0x0008440801007387 */ /* 0x0101e80000100800 */
[----:B------:R-:W4:Y:S04]  /*43c00*/  LDL R16, [R1+0xf1c] ;  /* 0x000f1c0001107983 */ /* 0x000f280000100800 */
[----:B0-----:R-:W4:Y:S04]  /*43c10*/  LDL R8, [R1+0xee0] ;  /* 0x000ee00001087983 */ /* 0x001f280000100800 */
[----:B------:R0:W-:Y:S04]  /*43c20*/  STL [R1+0x840], R15 ;  /* 0x0008400f01007387 */ /* 0x0001e80000100800 */
[----:B0-----:R-:W4:Y:S01]  /*43c30*/  LDL R15, [R1+0xf20] ;  /* 0x000f2000010f7983 */ /* 0x001f220000100800 */
[----:B------:R-:W-:Y:S01]  /*43c40*/  PRMT R7, RZ, 0x7610, R7 ;  /* 0x00007610ff077816 */ /* 0x000fe20000000007 */
[----:B------:R-:W-:Y:S01]  /*43c50*/  @!P4 IMAD.MOV.U32 R13, RZ, RZ, R12 ;  /* 0x000000ffff0dc224 */ /* 0x000fe200078e000c */
[----:B------:R-:W-:Y:S01]  /*43c60*/  PRMT R2, RZ, 0x7610, R2 ;  /* 0x00007610ff027816 */ /* 0x000fe20000000002 */
[----:B---3--:R-:W-:Y:S01]  /*43c70*/  @!P4 IMAD.MOV.U32 R12, RZ, RZ, R11 ;  /* 0x000000ffff0cc224 */ /* 0x008fe200078e000b */
[----:B------:R-:W-:Y:S01]  /*43c80*/  PRMT R14, RZ, 0x7610, R14 ;  /* 0x00007610ff0e7816 */ /* 0x000fe2000000000e */
[----:B--2---:R-:W-:Y:S01]  /*43c90*/  @!P4 IMAD.MOV.U32 R11, RZ, RZ, R10 ;  /* 0x000000ffff0bc224 */ /* 0x004fe200078e000a */
[----:B------:R-:W2:Y:S04]  /*43ca0*/  LDL.LU.64 R18, [R1+0x1d10] ;  /* 0x001d100001127983 */ /* 0x000ea80000300a00 */
[----:B------:R-:W3:Y:S04]  /*43cb0*/  @!P4 LDG.E.U16 R7, desc[UR20][R12.64] ;  /* 0x000000140c07c981 */ /* 0x000ee8000c1e1500 */
[----:B------:R-:W2:Y:S04]  /*43cc0*/  LDL R5, [R1+0xf5c] ;  /* 0x000f5c0001057983 */ /* 0x000ea80000100800 */
[----:B------:R0:W-:Y:S04]  /*43cd0*/  STL [R1+0x83c], R4 ;  /* 0x00083c0401007387 */ /* 0x0001e80000100800 */
[----:B0-----:R-:W2:Y:S04]  /*43ce0*/  LDL R4, [R1+0xf60] ;  /* 0x000f600001047983 */ /* 0x001ea80000100800 */
[----:B------:R-:W2:Y:S04]  /*43cf0*/  LDL.LU R13, [R1+0x1d08] ;  /* 0x001d0800010d7983 */ /* 0x000ea80000300800 */
[----:B------:R-:W2:Y:S01]  /*43d00*/  LDL R12, [R1+0xf9c] ;  /* 0x000f9c00010c7983 */ /* 0x000ea20000100800 */
[----:B----4-:R-:W-:-:S02]  /*43d10*/  @!P4 IMAD.MOV.U32 R17, RZ, RZ, R16 ;  /* 0x000000ffff11c224 */ /* 0x010fc400078e0010 */
[----:B------:R-:W-:-:S05]  /*43d20*/  @!P4 IMAD.MOV.U32 R10, RZ, RZ, R8 ;  /* 0x000000ffff0ac224 */ /* 0x000fca00078e0008 */
[----:B------:R-:W4:Y:S01]  /*43d30*/  @!P4 LDG.E.U16 R2, desc[UR20][R10.64] ;  /* 0x000000140a02c981 */ /* 0x000f22000c1e1500 */
[----:B------:R-:W-:-:S05]  /*43d40*/  @!P4 IMAD.MOV.U32 R16, RZ, RZ, R15 ;  /* 0x000000ffff10c224 */ /* 0x000fca00078e000f */
[----:B------:R-:W4:Y:S04]  /*43d50*/  @!P4 LDG.E.U16 R14, desc[UR20][R16.64] ;  /* 0x00000014100ec981 */ /* 0x000f28000c1e1500 */
[----:B---3--:R0:W-:Y:S04]  /*43d60*/  STL [R1+0x838], R7 ;  /* 0x0008380701007387 */ /* 0x0081e80000100800 */
[----:B------:R-:W3:Y:S04]  /*43d70*/  LDL R11, [R1+0xfdc] ;  /* 0x000fdc00010b7983 */ /* 0x000ee80000100800 */
[----:B------:R-:W3:Y:S04]  /*43d80*/  LDL R10, [R1+0xfe0] ;  /* 0x000fe000010a7983 */ /* 0x000ee80000100800 */
[----:B0-----:R-:W3:Y:S04]  /*43d90*/  LDL R7, [R1+0xfa0] ;  /* 0x000fa00001077983 */ /* 0x001ee80000100800 */
[----:B------:R-:W3:Y:S01]  /*43da0*/  LDL R8, [R1+0x101c] ;  /* 0x00101c0001087983 */ /* 0x000ee20000100800 */
[----:B--2---:R-:W-:Y:S01]  /*43db0*/  @!P4 IMAD.MOV.U32 R15, RZ, RZ, R5 ;  /* 0x000000ffff0fc224 */ /* 0x004fe200078e0005 */
[----:B------:R-:W-:-:S02]  /*43dc0*/  PRMT R13, RZ, 0x7610, R13 ;  /* 0x00007610ff0d7816 */ /* 0x000fc4000000000d */
[----:B----4-:R0:W-:Y:S04]  /*43dd0*/  STL [R1+0x834], R2 ;  /* 0x0008340201007387 */ /* 0x0101e80000100800 */
[----:B0-----:R-:W2:Y:S04]  /*43de0*/  LDL R2, [R1+0x1020] ;  /* 0x0010200001027983 */ /* 0x001ea80000100800 */
[----:B------:R-:W4:Y:S04]  /*43df0*/  LDL.LU.64 R16, [R1+0x1d00] ;  /* 0x001d000001107983 */ /* 0x000f280000300a00 */
[----:B------:R0:W-:Y:S01]  /*43e00*/  STL [R1+0x830], R14 ;  /* 0x0008300e01007387 */ /* 0x0001e20000100800 */
[----:B------:R-:W-:-:S03]  /*43e10*/  PRMT R6, RZ, 0x7610, R6 ;  /* 0x00007610ff067816 */ /* 0x000fc60000000006 */
[----:B------:R-:W2:Y:S01]  /*43e20*/  LDL R5, [R1+0x105c] ;  /* 0x00105c0001057983 */ /* 0x000ea20000100800 */
[----:B0-----:R-:W-:-:S03]  /*43e30*/  @!P4 IMAD.MOV.U32 R14, RZ, RZ, R4 ;  /* 0x000000ffff0ec224 */ /* 0x001fc600078e0004 */
[----:B------:R-:W2:Y:S04]  /*43e40*/  LDL R4, [R1+0x1060] ;  /* 0x0010600001047983 */ /* 0x000ea80000100800 */
[----:B------:R-:W2:Y:S01]  /*43e50*/  @!P4 LDG.E.U16 R13, desc[UR20][R14.64] ;  /* 0x000000140e0dc981 */ /* 0x000ea2000c1e1500 */
[----:B------:R-:W-:-:S06]  /*43e60*/  PRMT R9, RZ, 0x7610, R9 ;  /* 0x00007610ff097816 */ /* 0x000fcc0000000009 */
[----:B---3--:R-:W3:Y:S04]  /*43e70*/  @!P4 LDG.E.U16 R9, desc[UR20][R10.64] ;  /* 0x000000140a09c981 */ /* 0x008ee8000c1e1500 */
[----:B------:R-:W3:Y:S04]  /*43e80*/  LDL.LU.64 R14, [R1+0x1cf8] ;  /* 0x001cf800010e7983 */ /* 0x000ee80000300a00 */
[----:B--2---:R0:W-:Y:S02]  /*43e90*/  STL [R1+0x82c], R13 ;  /* 0x00082c0d01007387 */ /* 0x0041e40000100800 */
[----:B0-----:R-:W-:-:S02]  /*43ea0*/  @!P4 IMAD.MOV.U32 R13, RZ, RZ, R12 ;  /* 0x000000ffff0dc224 */ /* 0x001fc400078e000c */
[----:B------:R-:W-:-:S05]  /*43eb0*/  @!P4 IMAD.MOV.U32 R12, RZ, RZ, R7 ;  /* 0x000000ffff0cc224 */ /* 0x000fca00078e0007 */
[----:B------:R-:W2:Y:S01]  /*43ec0*/  @!P4 LDG.E.U16 R6, desc[UR20][R12.64] ;  /* 0x000000140c06c981 */ /* 0x000ea2000c1e1500 */
[----:B------:R-:W-:-:S03]  /*43ed0*/  PRMT R3, RZ, 0x7610, R3 ;  /* 0x00007610ff037816 */ /* 0x000fc60000000003 */
[----:B------:R-:W3:Y:S04]  /*43ee0*/  LDL.LU.64 R12, [R1+0x1cf0] ;  /* 0x001cf000010c7983 */ /* 0x000ee80000300a00 */
[----:B------:R-:W3:Y:S04]  /*43ef0*/  LDL R7, [R1+0x109c] ;  /* 0x00109c0001077983 */ /* 0x000ee80000100800 */
[----:B--2---:R0:W-:Y:S04]  /*43f00*/  STL [R1+0x828], R6 ;  /* 0x0008280601007387 */ /* 0x0041e80000100800 */
[----:B0-----:R-:W2:Y:S04]  /*43f10*/  LDL R6, [R1+0x10a0] ;  /* 0x0010a00001067983 */ /* 0x001ea80000100800 */
[----:B------:R-:W4:Y:S04]  /*43f20*/  LDL.LU.64 R10, [R1+0x1ce8] ;  /* 0x001ce800010a7983 */ /* 0x000f280000300a00 */
[----:B---3--:R0:W-:Y:S02]  /*43f30*/  STL [R1+0x824], R9 ;  /* 0x0008240901007387 */ /* 0x0081e40000100800 */
[----:B0-----:R-:W-:-:S02]  /*43f40*/  @!P4 IMAD.MOV.U32 R9, RZ, RZ, R8 ;  /* 0x000000ffff09c224 */ /* 0x001fc400078e0008 */
[----:B------:R-:W-:Y:S02]  /*43f50*/  @!P4 IMAD.MOV.U32 R8, RZ, RZ, R2 ;  /* 0x000000ffff08c224 */ /* 0x000fe400078e0002 */
[----:B------:R-:W3:Y:S04]  /*43f60*/  LDL R2, [R1+0x10e0] ;  /* 0x0010e00001027983 */ /* 0x000ee80000100800 */
[----:B------:R-:W3:Y:S04]  /*43f70*/  @!P4 LDG.E.U16 R3, desc[UR20][R8.64] ;  /* 0x000000140803c981 */ /* 0x000ee8000c1e1500 */
[----:B------:R-:W4:Y:S01]  /*43f80*/  LDL.LU.64 R8, [R1+0x1ce0] ;  /* 0x001ce00001087983 */ /* 0x000f220000300a00 */
[----:B------:R-:W-:-:S02]  /*43f90*/  PRMT R89, RZ, 0x7610, R89 ;  /* 0x00007610ff597816 */ /* 0x000fc40000000059 */
[----:B------:R-:W-:-:S04]  /*43fa0*/  PRMT R88, RZ, 0x7610, R88 ;  /* 0x00007610ff587816 */ /* 0x000fc80000000058 */
[----:B------:R-:W4:Y:S01]  /*43fb0*/  @!P4 LDG.E.U16 R89, desc[UR20][R4.64] ;  /* 0x000000140459c981 */ /* 0x000f22000c1e1500 */
[----:B------:R-:W-:-:S03]  /*43fc0*/  PRMT R87, RZ, 0x7610, R87 ;  /* 0x00007610ff577816 */ /* 0x000fc60000000057 */
[----:B--2---:R-:W2:Y:S04]  /*43fd0*/  @!P4 LDG.E.U16 R88, desc[UR20][R6.64] ;  /* 0x000000140658c981 */ /* 0x004ea8000c1e1500 */
[----:B---3--:R0:W-:Y:S04]  /*43fe0*/  STL [R1+0x1c50], R3 ;  /* 0x001c500301007387 */ /* 0x0081e80000100800 */
[----:B------:R-:W3:Y:S04]  /*43ff0*/  LDL R5, [R1+0x111c] ;  /* 0x00111c0001057983 */ /* 0x000ee80000100800 */
[----:B------:R-:W3:Y:S04]  /*44000*/  LDL R4, [R1+0x1120] ;  /* 0x0011200001047983 */ /* 0x000ee80000100800 */
[----:B0-----:R-:W2:Y:S04]  /*44010*/  LDL R3, [R1+0x10dc] ;  /* 0x0010dc0001037983 */ /* 0x001ea80000100800 */
[----:B----4-:R0:W-:Y:S01]  /*44020*/  STL [R1+0x1c54], R89 ;  /* 0x001c545901007387 */ /* 0x0101e20000100800 */
[----:B------:R-:W-:-:S03]  /*44030*/  PRMT R86, RZ, 0x7610, R86 ;  /* 0x00007610ff567816 */ /* 0x000fc60000000056 */
[----:B0-----:R-:W4:Y:S04]  /*44040*/  LDL R89, [R1+0x1160] ;  /* 0x0011600001597983 */ /* 0x001f280000100800 */
[----:B------:R-:W4:Y:S04]  /*44050*/  LDL.LU.64 R6, [R1+0x1cd8] ;  /* 0x001cd80001067983 */ /* 0x000f280000300a00 */
[----:B------:R-:W4:Y:S04]  /*44060*/  LDL R81, [R1+0x11a0] ;  /* 0x0011a00001517983 */ /* 0x000f280000100800 */
[----:B--2---:R-:W2:Y:S04]  /*44070*/  @!P4 LDG.E.U16 R87, desc[UR20][R2.64] ;  /* 0x000000140257c981 */ /* 0x004ea8000c1e1500 */
[----:B------:R0:W-:Y:S04]  /*44080*/  STL [R1+0x1c58], R88 ;  /* 0x001c585801007387 */ /* 0x0001e80000100800 */
[----:B---3--:R-:W3:Y:S04]  /*44090*/  @!P4 LDG.E.U16 R86, desc[UR20][R4.64] ;  /* 0x000000140456c981 */ /* 0x008ee8000c1e1500 */
[----:B------:R-:W3:Y:S04]  /*440a0*/  LDL R3, [R1+0x11dc] ;  /* 0x0011dc0001037983 */ /* 0x000ee80000100800 */
[----:B0-----:R-:W4:Y:S04]  /*440b0*/  LDL R88, [R1+0x115c] ;  /* 0x00115c0001587983 */ /* 0x001f280000100800 */
[----:B------:R-:W3:Y:S04]  /*440c0*/  LDL R2, [R1+0x11e0] ;  /* 0x0011e00001027983 */ /* 0x000ee80000100800 */
[----:B--2---:R0:W-:Y:S04]  /*440d0*/  STL [R1+0x1c5c], R87 ;  /* 0x001c5c5701007387 */ /* 0x0041e80000100800 */
[----:B0-----:R-:W2:Y:S01]  /*440e0*/  LDL R87, [R1+0x119c] ;  /* 0x00119c0001577983 */ /* 0x001ea20000100800 */
[----:B------:R-:W-:-:S02]  /*440f0*/  PRMT R85, RZ, 0x7610, R85 ;  /* 0x00007610ff557816 */ /* 0x000fc40000000055 */
[----:B------:R-:W-:Y:S01]  /*44100*/  PRMT R84, RZ, 0x7610, R84 ;  /* 0x00007610ff547816 */ /* 0x000fe20000000054 */
[----:B------:R-:W2:Y:S01]  /*44110*/  LDL.LU.64 R4, [R1+0x1cd0] ;  /* 0x001cd00001047983 */ /* 0x000ea20000300a00 */
[----:B----4-:R-:W-:-:S04]  /*44120*/  @!P4 LOP3.LUT R89, R89, R88, RZ, 0x3c, !PT ;  /* 0x000000585959c212 */ /* 0x010fc800078e3cff */
[C---:B------:R-:W-:Y:S01]  /*44130*/  @!P4 LOP3.LUT R88, R89.reuse, R88, RZ, 0x3c, !PT ;  /* 0x000000585958c212 */ /* 0x040fe200078e3cff */
[----:B---3--:R0:W-:Y:S03]  /*44140*/  STL [R1+0x1c60], R86 ;  /* 0x001c605601007387 */ /* 0x0081e60000100800 */
[----:B------:R-:W-:-:S05]  /*44150*/  @!P4 LOP3.LUT R89, R89, R88, RZ, 0x3c, !PT ;  /* 0x000000585959c212 */ /* 0x000fca00078e3cff */
[----:B------:R-:W3:Y:S01]  /*44160*/  @!P4 LDG.E.U16 R85, desc[UR20][R88.64] ;  /* 0x000000145855c981 */ /* 0x000ee2000c1e1500 */
[----:B0-----:R-:W-:Y:S01]  /*44170*/  @!P4 IMAD.MOV.U32 R86, RZ, RZ, R81 ;  /* 0x000000ffff56c224 */ /* 0x001fe200078e0051 */
[----:B------:R-:W-:-:S06]  /*44180*/  PRMT R49, RZ, 0x7610, R49 ;  /* 0x00007610ff317816 */ /* 0x000fcc0000000031 */
[----:B------:R-:W4:Y:S04]  /*44190*/  @!P4 LDG.E.U16 R49, desc[UR20][R2.64] ;  /* 0x000000140231c981 */ /* 0x000f28000c1e1500 */
[----:B------:R-:W4:Y:S04]  /*441a0*/  LDL R89, [R1+0x121c] ;  /* 0x00121c0001597983 */ /* 0x000f280000100800 */
[----:B------:R-:W4:Y:S04]  /*441b0*/  LDL R88, [R1+0x1220] ;  /* 0x0012200001587983 */ /* 0x000f280000100800 */
[----:B--2---:R-:W2:Y:S01]  /*441c0*/  @!P4 LDG.E.U16 R84, desc[UR20][R86.64] ;  /* 0x000000145654c981 */ /* 0x004ea2000c1e1500 */
[----:B------:R-:W-:-:S03]  /*441d0*/  PRMT R83, RZ, 0x7610, R83 ;  /* 0x00007610ff537816 */ /* 0x000fc60000000053 */
[----:B---3--:R0:W-:Y:S04]  /*441e0*/  STL [R1+0x1c64], R85 ;  /* 0x001c645501007387 */ /* 0x0081e80000100800 */
[----:B------:R-:W3:Y:S04]  /*441f0*/  LDL R87, [R1+0x1254] ;  /* 0x0012540001577983 */ /* 0x000ee80000100800 */
[----:B------:R-:W3:Y:S04]  /*44200*/  LDL R81, [R1+0x1258] ;  /* 0x0012580001517983 */ /* 0x000ee80000100800 */
[----:B----4-:R3:W4:Y:S04]  /*44210*/  @!P4 LDG.E.U16 R83, desc[UR20][R88.64] ;  /* 0x000000145853c981 */ /* 0x010728000c1e1500 */
[----:B--2---:R1:W-:Y:S04]  /*44220*/  STL [R1+0x1c68], R84 ;  /* 0x001c685401007387 */ /* 0x0043e80000100800 */
[----:B------:R-:W2:Y:S04]  /*44230*/  LDL R86, [R1+0x128c] ;  /* 0x00128c0001567983 */ /* 0x000ea80000100800 */
[----:B0-----:R-:W2:Y:S04]  /*44240*/  LDL R85, [R1+0x1290] ;  /* 0x0012900001557983 */ /* 0x001ea80000100800 */
[----:B------:R-:W2:Y:S04]  /*44250*/  LDL R3, [R1+0xae4] ;  /* 0x000ae40001037983 */ /* 0x000ea80000100800 */
[----:B------:R-:W2:Y:S04]  /*44260*/  LDL R2, [R1+0xae8] ;  /* 0x000ae80001027983 */ /* 0x000ea80000100800 */
[----:B------:R0:W-:Y:S04]  /*44270*/  STL [R1+0x1c6c], R49 ;  /* 0x001c6c3101007387 */ /* 0x0001e80000100800 */
[----:B-1----:R-:W2:Y:S04]  /*44280*/  LDL R84, [R1+0xb24] ;  /* 0x000b240001547983 */ /* 0x002ea80000100800 */
[----:B0-----:R-:W2:Y:S01]  /*44290*/  LDL R49, [R1+0xb28] ;  /* 0x000b280001317983 */ /* 0x001ea20000100800 */
[----:B------:R-:W-:Y:S01]  /*442a0*/  PRMT R82, RZ, 0x7610, R82 ;  /* 0x00007610ff527816 */ /* 0x000fe20000000052 */
[----:B---3--:R-:W-:Y:S01]  /*442b0*/  @!P4 IMAD.MOV.U32 R89, RZ, RZ, R87 ;  /* 0x000000ffff59c224 */ /* 0x008fe200078e0057 */
[----:B------:R-:W-:Y:S01]  /*442c0*/  PRMT R80, RZ, 0x7610, R80 ;  /* 0x00007610ff507816 */ /* 0x000fe20000000050 */
[----:B------:R-:W-:Y:S01]  /*442d0*/  @!P4 IMAD.MOV.U32 R88, RZ, RZ, R81 ;  /* 0x000000ffff58c224 */ /* 0x000fe200078e0051 */
[----:B------:R-:W-:Y:S01]  /*442e0*/  PRMT R79, RZ, 0x7610, R79 ;  /* 0x00007610ff4f7816 */ /* 0x000fe2000000004f */
[----:B----4-:R0:W-:Y:S04]  /*442f0*/  STL [R1+0x1c70], R83 ;  /* 0x001c705301007387 */ /* 0x0101e80000100800 */
[----:B------:R-:W3:Y:S01]  /*44300*/  @!P4 LDG.E.U16 R82, desc[UR20][R88.64] ;  /* 0x000000145852c981 */ /* 0x000ee2000c1e1500 */
[----:B------:R-:W-:-:S03]  /*44310*/  PRMT R78, RZ, 0x7610, R78 ;  /* 0x00007610ff4e7816 */ /* 0x000fc6000000004e */
[----:B------:R-:W4:Y:S04]  /*44320*/  LDL R81, [R1+0xb68] ;  /* 0x000b680001517983 */ /* 0x000f280000100800 */
[----:B0-----:R-:W4:Y:S01]  /*44330*/  LDL R83, [R1+0xb64] ;  /* 0x000b640001537983 */ /* 0x001f220000100800 */
[----:B--2---:R-:W-:Y:S02]  /*44340*/  @!P4 IMAD.MOV.U32 R87, RZ, RZ, R86 ;  /* 0x000000ffff57c224 */ /* 0x004fe400078e0056 */
[----:B------:R-:W-:-:S05]  /*44350*/  @!P4 IMAD.MOV.U32 R86, RZ, RZ, R85 ;  /* 0x000000ffff56c224 */ /* 0x000fca00078e0055 */
[----:B------:R-:W2:Y:S04]  /*44360*/  @!P4 LDG.E.U16 R80, desc[UR20][R86.64] ;  /* 0x000000145650c981 */ /* 0x000ea8000c1e1500 */
[----:B------:R-:W4:Y:S01]  /*44370*/  @!P4 LDG.E.U16 R79, desc[UR20][R2.64] ;  /* 0x00000014024fc981 */ /* 0x000f22000c1e1500 */
[----:B------:R-:W-:Y:S02]  /*44380*/  @!P4 IMAD.MOV.U32 R85, RZ, RZ, R84 ;  /* 0x000000ffff55c224 */ /* 0x000fe400078e0054 */
[----:B------:R-:W-:-:S05]  /*44390*/  @!P4 IMAD.MOV.U32 R84, RZ, RZ, R49 ;  /* 0x000000ffff54c224 */ /* 0x000fca00078e0031 */
[----:B------:R-:W4:Y:S01]  /*443a0*/  @!P4 LDG.E.U16 R78, desc[UR20][R84.64] ;  /* 0x00000014544ec981 */ /* 0x000f22000c1e1500 */
[----:B------:R-:W-:-:S03]  /*443b0*/  PRMT R77, RZ, 0x7610, R77 ;  /* 0x00007610ff4d7816 */ /* 0x000fc6000000004d */
[----:B---3--:R-:W-:Y:S04]  /*443c0*/  STL [R1+0x1c74], R82 ;  /* 0x001c745201007387 */ /* 0x008fe80000100800 */
[----:B--2---:R4:W-:Y:S04]  /*443d0*/  STL [R1+0x1c78], R80 ;  /* 0x001c785001007387 */ /* 0x0049e80000100800 */
[----:B------:R-:W2:Y:S04]  /*443e0*/  LDL R3, [R1+0xba4] ;  /* 0x000ba40001037983 */ /* 0x000ea80000100800 */
[----:B------:R-:W2:Y:S01]  /*443f0*/  LDL R2, [R1+0xba8] ;  /* 0x000ba80001027983 */ /* 0x000ea20000100800 */
[----:B----4-:R-:W-:-:S03]  /*44400*/  @!P4 IMAD.MOV.U32 R80, RZ, RZ, R81 ;  /* 0x000000ffff50c224 */ /* 0x010fc600078e0051 */
[----:B------:R0:W-:Y:S01]  /*44410*/  STL [R1+0x1c7c], R79 ;  /* 0x001c7c4f01007387 */ /* 0x0001e20000100800 */
[----:B------:R-:W-:-:S03]  /*44420*/  @!P4 IMAD.MOV.U32 R81, RZ, RZ, R83 ;  /* 0x000000ffff51c224 */ /* 0x000fc600078e0053 */
[----:B------:R-:W3:Y:S04]  /*44430*/  LDL R82, [R1+0xbe4] ;  /* 0x000be40001527983 */ /* 0x000ee80000100800 */
[----:B------:R-:W4:Y:S04]  /*44440*/  LDL R49, [R1+0xbe8] ;  /* 0x000be80001317983 */ /* 0x000f280000100800 */
[----:B------:R1:W-:Y:S04]  /*44450*/  STL [R1+0x1c80], R78 ;  /* 0x001c804e01007387 */ /* 0x0003e80000100800 */
[----:B------:R-:W4:Y:S01]  /*44460*/  @!P4 LDG.E.U16 R77, desc[UR20][R80.64] ;  /* 0x00000014504dc981 */ /* 0x000f22000c1e1500 */
[----:B------:R-:W-:-:S02]  /*44470*/  PRMT R76, RZ, 0x7610, R76 ;  /* 0x00007610ff4c7816 */ /* 0x000fc4000000004c */
[----:B------:R-:W-:Y:S01]  /*44480*/  PRMT R75, RZ, 0x7610, R75 ;  /* 0x00007610ff4b7816 */ /* 0x000fe2000000004b */
[----:B0-----:R-:W4:Y:S01]  /*44490*/  LDL R79, [R1+0xc64] ;  /* 0x000c6400014f7983 */ /* 0x001f220000100800 */
[----:B------:R-:W-:-:S03]  /*444a0*/  PRMT R74, RZ, 0x7610, R74 ;  /* 0x00007610ff4a7816 */ /* 0x000fc6000000004a */
[----:B-1----:R-:W4:Y:S04]  /*444b0*/  LDL R78, [R1+0xc68] ;  /* 0x000c6800014e7983 */ /* 0x002f280000100800 */
[----:B------:R-:W4:Y:S04]  /*444c0*/  LDL R81, [R1+0xc24] ;  /* 0x000c240001517983 */ /* 0x000f280000100800 */
[----:B------:R-:W4:Y:S04]  /*444d0*/  LDL R80, [R1+0xc28] ;  /* 0x000c280001507983 */ /* 0x000f280000100800 */
[----:B--2---:R-:W2:Y:S01]  /*444e0*/  @!P4 LDG.E.U16 R76, desc[UR20][R2.64] ;  /* 0x00000014024cc981 */ /* 0x004ea2000c1e1500 */
[----:B---3--:R-:W-:-:S02]  /*444f0*/  @!P4 IMAD.MOV.U32 R83, RZ, RZ, R82 ;  /* 0x000000ffff53c224 */ /* 0x008fc400078e0052 */
[----:B----4-:R-:W-:-:S05]  /*44500*/  @!P4 IMAD.MOV.U32 R82, RZ, RZ, R49 ;  /* 0x000000ffff52c224 */ /* 0x010fca00078e0031 */
[----:B------:R-:W3:Y:S04]  /*44510*/  @!P4 LDG.E.U16 R75, desc[UR20][R82.64] ;  /* 0x00000014524bc981 */ /* 0x000ee8000c1e1500 */
[----:B------:R-:W-:Y:S04]  /*44520*/  STL [R1+0x1c84], R77 ;  /* 0x001c844d01007387 */ /* 0x000fe80000100800 */
[----:B------:R-:W4:Y:S04]  /*44530*/  LDL R3, [R1+0xca4] ;  /* 0x000ca40001037983 */ /* 0x000f280000100800 */
[----:B------:R-:W4:Y:S04]  /*44540*/  LDL R2, [R1+0xca8] ;  /* 0x000ca80001027983 */ /* 0x000f280000100800 */
[----:B------:R0:W4:Y:S01]  /*44550*/  @!P4 LDG.E.U16 R74, desc[UR20][R80.64] ;  /* 0x00000014504ac981 */ /* 0x000122000c1e1500 */
[----:B------:R-:W-:-:S02]  /*44560*/  PRMT R73, RZ, 0x7610, R73 ;  /* 0x00007610ff497816 */ /* 0x000fc40000000049 */
[----:B------:R-:W-:Y:S01]  /*44570*/  PRMT R72, RZ, 0x7610, R72 ;  /* 0x00007610ff487816 */ /* 0x000fe20000000048 */
[----:B0-----:R-:W-:Y:S02]  /*44580*/  @!P4 IMAD.MOV.U32 R80, RZ, RZ, R78 ;  /* 0x000000ffff50c224 */ /* 0x001fe400078e004e */
[----:B------:R-:W-:-:S05]  /*44590*/  @!P4 IMAD.MOV.U32 R81, RZ, RZ, R79 ;  /* 0x000000ffff51c224 */ /* 0x000fca00078e004f */
[----:B------:R-:W4:Y:S04]  /*445a0*/  @!P4 LDG.E.U16 R73, desc[UR20][R80.64] ;  /* 0x000000145049c981 */ /* 0x000f28000c1e1500 */
[----:B--2---:R0:W-:Y:S04]  /*445b0*/  STL [R1+0x1c88], R76 ;  /* 0x001c884c01007387 */ /* 0x0041e80000100800 */
[----:B------:R-:W2:Y:S04]  /*445c0*/  LDL R49, [R1+0xce8] ;  /* 0x000ce80001317983 */ /* 0x000ea80000100800 */
[----:B0-----:R-:W2:Y:S04]  /*445d0*/  LDL R76, [R1+0xce4] ;  /* 0x000ce400014c7983 */ /* 0x001ea80000100800 */
[----:B---3--:R4:W-:Y:S02]  /*445e0*/  STL [R1+0x1c8c], R75 ;  /* 0x001c8c4b01007387 */ /* 0x0089e40000100800 */
[----:B----4-:R-:W-:-:S02]  /*445f0*/  @!P4 IMAD.MOV.U32 R75, RZ, RZ, R3 ;  /* 0x000000ffff4bc224 */ /* 0x010fc400078e0003 */
[----:B------:R0:W-:Y:S04]  /*44600*/  STL [R1+0x1c90], R74 ;  /* 0x001c904a01007387 */ /* 0x0001e80000100800 */
[----:B------:R-:W3:Y:S04]  /*44610*/  LDL R78, [R1+0xd24] ;  /* 0x000d2400014e7983 */ /* 0x000ee80000100800 */
[----:B------:R-:W4:Y:S01]  /*44620*/  LDL R77, [R1+0xd28] ;  /* 0x000d2800014d7983 */ /* 0x000f220000100800 */
[----:B0-----:R-:W-:-:S05]  /*44630*/  @!P4 IMAD.MOV.U32 R74, RZ, RZ, R2 ;  /* 0x000000ffff4ac224 */ /* 0x001fca00078e0002 */
[----:B------:R-:W4:Y:S01]  /*44640*/  @!P4 LDG.E.U16 R72, desc[UR20][R74.64] ;  /* 0x000000144a48c981 */ /* 0x000f22000c1e1500 */
[----:B------:R-:W-:Y:S02]  /*44650*/  PRMT R71, RZ, 0x7610, R71 ;  /* 0x00007610ff477816 */ /* 0x000fe40000000047 */
[----:B------:R-:W-:Y:S01]  /*44660*/  PRMT R70, RZ, 0x7610, R70 ;  /* 0x00007610ff467816 */ /* 0x000fe20000000046 */
[----:B------:R0:W-:Y:S04]  /*44670*/  STL [R1+0x1c94], R73 ;  /* 0x001c944901007387 */ /* 0x0001e80000100800 */
[----:B------:R-:W4:Y:S04]  /*44680*/  LDL R3, [R1+0xd64] ;  /* 0x000d640001037983 */ /* 0x000f280000100800 */
[----:B------:R-:W4:Y:S01]  /*44690*/  LDL R2, [R1+0xd68] ;  /* 0x000d680001027983 */ /* 0x000f220000100800 */
[----:B--2---:R-:W-:-:S02]  /*446a0*/  @!P4 IMAD.MOV.U32 R80, RZ, RZ, R49 ;  /* 0x000000ffff50c224 */ /* 0x004fc400078e0031 */
[----:B------:R-:W-:-:S05]  /*446b0*/  @!P4 IMAD.MOV.U32 R81, RZ, RZ, R76 ;  /* 0x000000ffff51c224 */ /* 0x000fca00078e004c */
[----:B------:R-:W2:Y:S01]  /*446c0*/  @!P4 LDG.E.U16 R71, desc[UR20][R80.64] ;  /* 0x000000145047c981 */ /* 0x000ea2000c1e1500 */
[----:B---3--:R-:W-:Y:S01]  /*446d0*/  @!P4 MOV R79, R78 ;  /* 0x0000004e004fc202 */ /* 0x008fe20000000f00 */
[----:B----4-:R-:W-:-:S05]  /*446e0*/  @!P4 IMAD.MOV.U32 R78, RZ, RZ, R77 ;  /* 0x000000ffff4ec224 */ /* 0x010fca00078e004d */
[----:B------:R1:W3:Y:S04]  /*446f0*/  @!P4 LDG.E.U16 R70, desc[UR20][R78.64] ;  /* 0x000000144e46c981 */ /* 0x0002e8000c1e1500 */
[----:B------:R4:W-:Y:S04]  /*44700*/  STL [R1+0x1c98], R72 ;  /* 0x001c984801007387 */ /* 0x0009e80000100800 */
[----:B------:R-:W3:Y:S04]  /*44710*/  LDL R76, [R1+0xda4] ;  /* 0x000da400014c7983 */ /* 0x000ee80000100800 */
[----:B------:R-:W3:Y:S04]  /*44720*/  LDL R75, [R1+0xda8] ;  /* 0x000da800014b7983 */ /* 0x000ee80000100800 */
[----:B------:R-:W3:Y:S04]  /*44730*/  LDL R74, [R1+0xde4] ;  /* 0x000de400014a7983 */ /* 0x000ee80000100800 */
[----:B------:R-:W3:Y:S01]  /*44740*/  LDL R49, [R1+0xde8] ;  /* 0x000de80001317983 */ /* 0x000ee20000100800 */
[----:B------:R-:W-:Y:S01]  /*44750*/  PRMT R69, RZ, 0x7610, R69 ;  /* 0x00007610ff457816 */ /* 0x000fe20000000045 */
[----:B-1----:R-:W-:Y:S01]  /*44760*/  @!P4 IMAD.MOV.U32 R78, RZ, RZ, R2 ;  /* 0x000000ffff4ec224 */ /* 0x002fe200078e0002 */
[----:B------:R-:W-:Y:S01]  /*44770*/  PRMT R68, RZ, 0x7610, R68 ;  /* 0x00007610ff447816 */ /* 0x000fe20000000044 */
[----:B------:R-:W-:Y:S01]  /*44780*/  @!P4 IMAD.MOV.U32 R79, RZ, RZ, R3 ;  /* 0x000000ffff4fc224 */ /* 0x000fe200078e0003 */
[----:B------:R-:W-:-:S04]  /*44790*/  PRMT R67, RZ, 0x7610, R67 ;  /* 0x00007610ff437816 */ /* 0x000fc80000000043 */
[----:B------:R-:W3:Y:S04]  /*447a0*/  @!P4 LDG.E.U16 R69, desc[UR20][R78.64] ;  /* 0x000000144e45c981 */ /* 0x000ee8000c1e1500 */
[----:B--2---:R1:W-:Y:S04]  /*447b0*/  STL [R1+0x1c9c], R71 ;  /* 0x001c9c4701007387 */ /* 0x0043e80000100800 */
[----:B0-----:R-:W2:Y:S04]  /*447c0*/  LDL R73, [R1+0xe24] ;  /* 0x000e240001497983 */ /* 0x001ea80000100800 */
[----:B----4-:R-:W2:Y:S04]  /*447d0*/  LDL R72, [R1+0xe28] ;  /* 0x000e280001487983 */ /* 0x010ea80000100800 */
[----:B---3--:R0:W-:Y:S04]  /*447e0*/  STL [R1+0x1ca0], R70 ;  /* 0x001ca04601007387 */ /* 0x0081e80000100800 */
[----:B------:R-:W3:Y:S01]  /*447f0*/  LDL R3, [R1+0xe64] ;  /* 0x000e640001037983 */ /* 0x000ee20000100800 */
[----:B-1----:R-:W-:-:S03]  /*44800*/  @!P4 IMAD.MOV.U32 R71, RZ, RZ, R76 ;  /* 0x000000ffff47c224 */ /* 0x002fc600078e004c */
[----:B------:R-:W4:Y:S01]  /*44810*/  LDL R2, [R1+0xe68] ;  /* 0x000e680001027983 */ /* 0x000f220000100800 */
[----:B0-----:R-:W-:Y:S02]  /*44820*/  @!P4 IMAD.MOV.U32 R70, RZ, RZ, R75 ;  /* 0x000000ffff46c224 */ /* 0x001fe400078e004b */
[----:B------:R-:W-:-:S03]  /*44830*/  @!P4 IMAD.MOV.U32 R75, RZ, RZ, R74 ;  /* 0x000000ffff4bc224 */ /* 0x000fc600078e004a */
[----:B------:R-:W3:Y:S01]  /*44840*/  @!P4 LDG.E.U16 R68, desc[UR20][R70.64] ;  /* 0x000000144644c981 */ /* 0x000ee2000c1e1500 */
[----:B------:R-:W-:-:S05]  /*44850*/  @!P4 IMAD.MOV.U32 R74, RZ, RZ, R49 ;  /* 0x000000ffff4ac224 */ /* 0x000fca00078e0031 */
[----:B------:R-:W4:Y:S01]  /*44860*/  @!P4 LDG.E.U16 R67, desc[UR20][R74.64] ;  /* 0x000000144a43c981 */ /* 0x000f22000c1e1500 */
[----:B------:R-:W-:-:S03]  /*44870*/  PRMT R66, RZ, 0x7610, R66 ;  /* 0x00007610ff427816 */ /* 0x000fc60000000042 */
[----:B------:R0:W-:Y:S04]  /*44880*/  STL [R1+0x1ca4], R69 ;  /* 0x001ca44501007387 */ /* 0x0001e80000100800 */
[----:B--2---:R1:W2:Y:S04]  /*44890*/  @!P4 LDG.E.U16 R66, desc[UR20][R72.64] ;  /* 0x000000144842c981 */ /* 0x0042a8000c1e1500 */
[----:B---3--:R3:W-:Y:S04]  /*448a0*/  STL [R1+0x1ca8], R68 ;  /* 0x001ca84401007387 */ /* 0x0087e80000100800 */
[----:B------:R-:W3:Y:S04]  /*448b0*/  LDL R71, [R1+0xea4] ;  /* 0x000ea40001477983 */ /* 0x000ee80000100800 */
[----:B------:R-:W3:Y:S04]  /*448c0*/  LDL R49, [R1+0xea8] ;  /* 0x000ea80001317983 */ /* 0x000ee80000100800 */
[----:B----4-:R4:W-:Y:S04]  /*448d0*/  STL [R1+0x1cac], R67 ;  /* 0x001cac4301007387 */ /* 0x0109e80000100800 */
[----:B------:R-:W3:Y:S04]  /*448e0*/  LDL R70, [R1+0xee4] ;  /* 0x000ee40001467983 */ /* 0x000ee80000100800 */
[----:B0-----:R-:W3:Y:S01]  /*448f0*/  LDL R69, [R1+0xee8] ;  /* 0x000ee80001457983 */ /* 0x001ee20000100800 */
[----:B------:R-:W-:Y:S01]  /*44900*/  PRMT R65, RZ, 0x7610, R65 ;  /* 0x00007610ff417816 */ /* 0x000fe20000000041 */
[----:B-1----:R-:W-:-:S02]  /*44910*/  @!P4 IMAD.MOV.U32 R72, RZ, RZ, R2 ;  /* 0x000000ffff48c224 */ /* 0x002fc400078e0002 */
[----:B------:R-:W-:Y:S01]  /*44920*/  @!P4 IMAD.MOV.U32 R73, RZ, RZ, R3 ;  /* 0x000000ffff49c224 */ /* 0x000fe200078e0003 */
[----:B------:R-:W-:-:S04]  /*44930*/  PRMT R64, RZ, 0x7610, R64 ;  /* 0x00007610ff407816 */ /* 0x000fc80000000040 */
[----:B------:R0:W3:Y:S01]  /*44940*/  @!P4 LDG.E.U16 R65, desc[UR20][R72.64] ;  /* 0x000000144841c981 */ /* 0x0000e2000c1e1500 */
[----:B------:R-:W-:-:S03]  /*44950*/  PRMT R63, RZ, 0x7610, R63 ;  /* 0x00007610ff3f7816 */ /* 0x000fc6000000003f */
[----:B--2---:R1:W-:Y:S04]  /*44960*/  STL [R1+0x1cb4], R66 ;  /* 0x001cb44201007387 */ /* 0x0043e80000100800 */
[----:B---3--:R-:W2:Y:S04]  /*44970*/  LDL R68, [R1+0xf24] ;  /* 0x000f240001447983 */ /* 0x008ea80000100800 */
[----:B----4-:R-:W3:Y:S04]  /*44980*/  LDL R67, [R1+0xf28] ;  /* 0x000f280001437983 */ /* 0x010ee80000100800 */
[----:B------:R-:W4:Y:S04]  /*44990*/  LDL R3, [R1+0xf64] ;  /* 0x000f640001037983 */ /* 0x000f280000100800 */
[----:B------:R-:W4:Y:S01]  /*449a0*/  LDL R2, [R1+0xf68] ;  /* 0x000f680001027983 */ /* 0x000f220000100800 */
[----:B0-----:R-:W-:-:S02]  /*449b0*/  @!P4 IMAD.MOV.U32 R73, RZ, RZ, R71 ;  /* 0x000000ffff49c224 */ /* 0x001fc400078e0047 */
[----:B------:R-:W-:-:S05]  /*449c0*/  @!P4 IMAD.MOV.U32 R72, RZ, RZ, R49 ;  /* 0x000000ffff48c224 */ /* 0x000fca00078e0031 */
[----:B------:R-:W4:Y:S01]  /*449d0*/  @!P4 LDG.E.U16 R64, desc[UR20][R72.64] ;  /* 0x000000144840c981 */ /* 0x000f22000c1e1500 */
[----:B------:R-:W-:Y:S02]  /*449e0*/  @!P4 IMAD.MOV.U32 R71, RZ, RZ, R70 ;  /* 0x000000ffff47c224 */ /* 0x000fe400078e0046 */
[----:B------:R-:W-:-:S05]  /*449f0*/  @!P4 IMAD.MOV.U32 R70, RZ, RZ, R69 ;  /* 0x000000ffff46c224 */ /* 0x000fca00078e0045 */
[----:B------:R4:W4:Y:S04]  /*44a00*/  @!P4 LDG.E.U16 R63, desc[UR20][R70.64] ;  /* 0x00000014463fc981 */ /* 0x000928000c1e1500 */
[----:B------:R0:W-:Y:S04]  /*44a10*/  STL [R1+0x1cb8], R65 ;  /* 0x001cb84101007387 */ /* 0x0001e80000100800 */
[----:B-1----:R-:W4:Y:S04]  /*44a20*/  LDL R66, [R1+0xfa4] ;  /* 0x000fa40001427983 */ /* 0x002f280000100800 */
[----:B------:R-:W4:Y:S01]  /*44a30*/  LDL R49, [R1+0xfa8] ;  /* 0x000fa80001317983 */ /* 0x000f220000100800 */
[----:B------:R-:W-:Y:S01]  /*44a40*/  PRMT R62, RZ, 0x7610, R62 ;  /* 0x00007610ff3e7816 */ /* 0x000fe2000000003e */
[----:B--2---:R-:W-:-:S02]  /*44a50*/  @!P4 IMAD.MOV.U32 R69, RZ, RZ, R68 ;  /* 0x000000ffff45c224 */ /* 0x004fc400078e0044 */
[----:B---3--:R-:W-:Y:S02]  /*44a60*/  @!P4 IMAD.MOV.U32 R68, RZ, RZ, R67 ;  /* 0x000000ffff44c224 */ /* 0x008fe400078e0043 */
[----:B----4-:R-:W-:-:S03]  /*44a70*/  @!P4 IMAD.MOV.U32 R71, RZ, RZ, R3 ;  /* 0x000000ffff47c224 */ /* 0x010fc600078e0003 */
[----:B------:R-:W2:Y:S01]  /*44a80*/  @!P4 LDG.E.U16 R62, desc[UR20][R68.64] ;  /* 0x00000014443ec981 */ /* 0x000ea2000c1e1500 */
[----:B------:R-:W-:-:S03]  /*44a90*/  @!P4 IMAD.MOV.U32 R70, RZ, RZ, R2 ;  /* 0x000000ffff46c224 */ /* 0x000fc600078e0002 */
[----:B------:R1:W-:Y:S04]  /*44aa0*/  STL [R1+0x1cbc], R64 ;  /* 0x001cbc4001007387 */ /* 0x0003e80000100800 */
[----:B0-----:R-:W3:Y:S04]  /*44ab0*/  LDL R65, [R1+0xfe4] ;  /* 0x000fe40001417983 */ /* 0x001ee80000100800 */
[----:B-1----:R-:W4:Y:S04]  /*44ac0*/  LDL R64, [R1+0xfe8] ;  /* 0x000fe80001407983 */ /* 0x002f280000100800 */
[----:B------:R0:W-:Y:S04]  /*44ad0*/  STL [R1+0x1cc0], R63 ;  /* 0x001cc03f01007387 */ /* 0x0001e80000100800 */
[----:B------:R-:W2:Y:S04]  /*44ae0*/  LDL R69, [R1+0x1024] ;  /* 0x0010240001457983 */ /* 0x000ea80000100800 */
[----:B------:R-:W2:Y:S04]  /*44af0*/  LDL R68, [R1+0x1028] ;  /* 0x0010280001447983 */ /* 0x000ea80000100800 */
[----:B------:R-:W2:Y:S04]  /*44b00*/  LDL R3, [R1+0x1064] ;  /* 0x0010640001037983 */ /* 0x000ea80000100800 */
[----:B------:R-:W2:Y:S01]  /*44b10*/  LDL R2, [R1+0x1068] ;  /* 0x0010680001027983 */ /* 0x000ea20000100800 */
[----:B------:R-:W-:Y:S01]  /*44b20*/  @!P4 IMAD.MOV.U32 R67, RZ, RZ, R66 ;  /* 0x000000ffff43c224 */ /* 0x000fe200078e0042 */
[----:B------:R-:W-:Y:S01]  /*44b30*/  PRMT R61, RZ, 0x7610, R61 ;  /* 0x00007610ff3d7816 */ /* 0x000fe2000000003d */
[----:B------:R-:W-:Y:S01]  /*44b40*/  @!P4 IMAD.MOV.U32 R66, RZ, RZ, R49 ;  /* 0x000000ffff42c224 */ /* 0x000fe200078e0031 */
[----:B------:R-:W-:Y:S01]  /*44b50*/  PRMT R60, RZ, 0x7610, R60 ;  /* 0x00007610ff3c7816 */ /* 0x000fe2000000003c */
[----:B0-----:R-:W2:Y:S04]  /*44b60*/  LDL R63, [R1+0x10a4] ;  /* 0x0010a400013f7983 */ /* 0x001ea80000100800 */
[----:B------:R-:W2:Y:S01]  /*44b70*/  LDL R49, [R1+0x10a8] ;  /* 0x0010a80001317983 */ /* 0x000ea20000100800 */
[----:B------:R-:W-:-:S03]  /*44b80*/  PRMT R58, RZ, 0x7610, R58 ;  /* 0x00007610ff3a7816 */ /* 0x000fc6000000003a */
[----:B------:R3:W2:Y:S04]  /*44b90*/  @!P4 LDG.E.U16 R61, desc[UR20][R70.64] ;  /* 0x00000014463dc981 */ /* 0x0006a8000c1e1500 */
[----:B------:R-:W2:Y:S04]  /*44ba0*/  @!P4 LDG.E.U16 R60, desc[UR20][R66.64] ;  /* 0x00000014423cc981 */ /* 0x000ea8000c1e1500 */
[----:B------:R-:W2:Y:S04]  /*44bb0*/  LDL R67, [R1+0x10e4] ;  /* 0x0010e40001437983 */ /* 0x000ea80000100800 */
[----:B------:R-:W2:Y:S01]  /*44bc0*/  LDL R66, [R1+0x10e8] ;  /* 0x0010e80001427983 */ /* 0x000ea20000100800 */
[----:B---3--:R-:W-:-:S03]  /*44bd0*/  @!P4 IMAD.MOV.U32 R71, RZ, RZ, R65 ;  /* 0x000000ffff47c224 */ /* 0x008fc600078e0041 */
[----:B------:R-:W3:Y:S01]  /*44be0*/  LDL R65, [R1+0x1124] ;  /* 0x0011240001417983 */ /* 0x000ee20000100800 */
[----:B----4-:R-:W-:-:S03]  /*44bf0*/  @!P4 IMAD.MOV.U32 R70, RZ, RZ, R64 ;  /* 0x000000ffff46c224 */ /* 0x010fc600078e0040 */
[----:B------:R-:W4:Y:S04]  /*44c00*/  LDL R64, [R1+0x1128] ;  /* 0x0011280001407983 */ /* 0x000f280000100800 */
[----:B--2---:R0:W2:Y:S02]  /*44c10*/  @!P4 LDG.E.U16 R58, desc[UR20][R68.64] ;  /* 0x00000014443ac981 */ /* 0x0040a4000c1e1500 */
[----:B0-----:R-:W-:Y:S02]  /*44c20*/  @!P4 IMAD.MOV.U32 R69, RZ, RZ, R3 ;  /* 0x000000ffff45c224 */ /* 0x001fe400078e0003 */
[----:B------:R-:W2:Y:S01]  /*44c30*/  LDL R3, [R1+0x1164] ;  /* 0x0011640001037983 */ /* 0x000ea20000100800 */
[----:B------:R-:W-:-:S03]  /*44c40*/  @!P4 IMAD.MOV.U32 R68, RZ, RZ, R2 ;  /* 0x000000ffff44c224 */ /* 0x000fc600078e0002 */
[----:B------:R-:W2:Y:S01]  /*44c50*/  LDL R2, [R1+0x1168] ;  /* 0x0011680001027983 */ /* 0x000ea20000100800 */
[----:B------:R-:W-:Y:S02]  /*44c60*/  PRMT R57, RZ, 0x7610, R57 ;  /* 0x00007610ff397816 */ /* 0x000fe40000000039 */
[----:B------:R-:W-:Y:S02]  /*44c70*/  PRMT R56, RZ, 0x7610, R56 ;  /* 0x00007610ff387816 */ /* 0x000fe40000000038 */
[----:B------:R-:W-:Y:S02]  /*44c80*/  PRMT R55, RZ, 0x7610, R55 ;  /* 0x00007610ff377816 */ /* 0x000fe40000000037 */
[----:B------:R0:W2:Y:S01]  /*44c90*/  @!P4 LDG.E.U16 R57, desc[UR20][R68.64] ;  /* 0x000000144439c981 */ /* 0x0000a2000c1e1500 */
[----:B------:R-:W-:Y:S01]  /*44ca0*/  PRMT R54, RZ, 0x7610, R54 ;  /* 0x00007610ff367816 */ /* 0x000fe20000000036 */
[----:B0-----:R-:W-:Y:S02]  /*44cb0*/  @!P4 IMAD.MOV.U32 R68, RZ, RZ, R49 ;  /* 0x000000ffff44c224 */ /* 0x001fe400078e0031 */
[----:B------:R-:W-:Y:S01]  /*44cc0*/  @!P4 IMAD.MOV.U32 R69, RZ, RZ, R63 ;  /* 0x000000ffff45c224 */ /* 0x000fe200078e003f */
[----:B------:R-:W2:Y:S04]  /*44cd0*/  LDL R49, [R1+0x11a8] ;  /* 0x0011a80001317983 */ /* 0x000ea80000100800 */
[----:B------:R-:W2:Y:S04]  /*44ce0*/  LDL R63, [R1+0x11a4] ;  /* 0x0011a400013f7983 */ /* 0x000ea80000100800 */
[----:B------:R-:W2:Y:S04]  /*44cf0*/  @!P4 LDG.E.U16 R56, desc[UR20][R68.64] ;  /* 0x000000144438c981 */ /* 0x000ea8000c1e1500 */
[----:B------:R3:W2:Y:S04]  /*44d00*/  @!P4 LDG.E.U16 R55, desc[UR20][R66.64] ;  /* 0x000000144237c981 */ /* 0x0006a8000c1e1500 */
[----:B------:R-:W2:Y:S04]  /*44d10*/  LDL R69, [R1+0x11e4] ;  /* 0x0011e40001457983 */ /* 0x000ea80000100800 */
[----:B------:R-:W2:Y:S01]  /*44d20*/  LDL R68, [R1+0x11e8] ;  /* 0x0011e80001447983 */ /* 0x000ea20000100800 */
[----:B---3--:R-:W-:-:S03]  /*44d30*/  @!P4 IMAD.MOV.U32 R67, RZ, RZ, R65 ;  /* 0x000000ffff43c224 */ /* 0x008fc600078e0041 */
[----:B------:R-:W3:Y:S01]  /*44d40*/  LDL R65, [R1+0x1224] ;  /* 0x0012240001417983 */ /* 0x000ee20000100800 */
[----:B----4-:R-:W-:-:S03]  /*44d50*/  @!P4 IMAD.MOV.U32 R66, RZ, RZ, R64 ;  /* 0x000000ffff42c224 */ /* 0x010fc600078e0040 */
[----:B------:R-:W4:Y:S04]  /*44d60*/  LDL R64, [R1+0x1228] ;  /* 0x0012280001407983 */ /* 0x000f280000100800 */
[----:B------:R2:W4:Y:S02]  /*44d70*/  @!P4 LDG.E.U16 R54, desc[UR20][R66.64] ;  /* 0x000000144236c981 */ /* 0x000524000c1e1500 */
[----:B--2---:R-:W-:Y:S02]  /*44d80*/  @!P4 IMAD.MOV.U32 R67, RZ, RZ, R3 ;  /* 0x000000ffff43c224 */ /* 0x004fe400078e0003 */
[----:B------:R-:W2:Y:S01]  /*44d90*/  LDL R3, [R1+0x125c] ;  /* 0x00125c0001037983 */ /* 0x000ea20000100800 */
[----:B------:R-:W-:-:S03]  /*44da0*/  @!P4 IMAD.MOV.U32 R66, RZ, RZ, R2 ;  /* 0x000000ffff42c224 */ /* 0x000fc600078e0002 */
[----:B------:R-:W2:Y:S01]  /*44db0*/  LDL R2, [R1+0x1260] ;  /* 0x0012600001027983 */ /* 0x000ea20000100800 */
[----:B------:R-:W-:Y:S02]  /*44dc0*/  PRMT R59, RZ, 0x7610, R59 ;  /* 0x00007610ff3b7816 */ /* 0x000fe4000000003b */
[----:B------:R-:W-:Y:S02]  /*44dd0*/  PRMT R53, RZ, 0x7610, R53 ;  /* 0x00007610ff357816 */ /* 0x000fe40000000035 */
[----:B------:R-:W-:Y:S02]  /*44de0*/  PRMT R17, RZ, 0x7610, R17 ;  /* 0x00007610ff117816 */ /* 0x000fe40000000011 */
[----:B------:R0:W2:Y:S04]  /*44df0*/  @!P4 LDG.E.U16 R59, desc[UR20][R70.64] ;  /* 0x00000014463bc981 */ /* 0x0000a8000c1e1500 */
[----:B------:R-:W2:Y:S01]  /*44e00*/  @!P4 LDG.E.U16 R53, desc[UR20][R66.64] ;  /* 0x000000144235c981 */ /* 0x000ea2000c1e1500 */
[----:B------:R-:W-:Y:S01]  /*44e10*/  PRMT R51, RZ, 0x7610, R51 ;  /* 0x00007610ff337816 */ /* 0x000fe20000000033 */
[----:B0-----:R-:W-:-:S02]  /*44e20*/  @!P4 IMAD.MOV.U32 R70, RZ, RZ, R49 ;  /* 0x000000ffff46c224 */ /* 0x001fc400078e0031 */
[----:B------:R-:W2:Y:S01]  /*44e30*/  LDL R49, [R1+0xaf0] ;  /* 0x000af00001317983 */ /* 0x000ea20000100800 */
[----:B------:R-:W-:-:S03]  /*44e40*/  @!P4 IMAD.MOV.U32 R71, RZ, RZ, R63 ;  /* 0x000000ffff47c224 */ /* 0x000fc600078e003f */
[----:B------:R-:W2:Y:S04]  /*44e50*/  LDL R67, [R1+0x1294] ;  /* 0x0012940001437983 */ /* 0x000ea80000100800 */
[----:B------:R-:W2:Y:S04]  /*44e60*/  LDL R66, [R1+0x1298] ;  /* 0x0012980001427983 */ /* 0x000ea80000100800 */
[----:B------:R-:W2:Y:S04]  /*44e70*/  LDL R63, [R1+0xaec] ;  /* 0x000aec00013f7983 */ /* 0x000ea80000100800 */
[----:B------:R3:W2:Y:S02]  /*44e80*/  @!P4 LDG.E.U16 R17, desc[UR20][R68.64] ;  /* 0x000000144411c981 */ /* 0x0006a4000c1e1500 */
[----:B---3--:R-:W-:-:S02]  /*44e90*/  @!P4 IMAD.MOV.U32 R69, RZ, RZ, R65 ;  /* 0x000000ffff45c224 */ /* 0x008fc400078e0041 */
        /* <DEDUP_REMOVED lines=11> */
[----:B------:R-:W2:Y:S01]  /*44f50*/  @!P4 LDG.E.U16 R50, desc[UR20][R68.64] ;  /* 0x000000144432c981 */ /* 0x000ea2000c1e1500 */
[----:B------:R-:W-:Y:S02]  /*44f60*/  PRMT R52, RZ, 0x7610, R52 ;  /* 0x00007610ff347816 */ /* 0x000fe40000000034 */
[----:B------:R-:W-:-:S04]  /*44f70*/  PRMT R46, RZ, 0x7610, R46 ;  /* 0x00007610ff2e7816 */ /* 0x000fc8000000002e */
[----:B------:R-:W2:Y:S04]  /*44f80*/  @!P4 LDG.E.U16 R52, desc[UR20][R70.64] ;  /* 0x000000144634c981 */ /* 0x000ea8000c1e1500 */
[----:B------:R-:W2:Y:S04]  /*44f90*/  LDL R69, [R1+0xbac] ;  /* 0x000bac0001457983 */ /* 0x000ea80000100800 */
[----:B------:R-:W2:Y:S04]  /*44fa0*/  LDL R68, [R1+0xbb0] ;  /* 0x000bb00001447983 */ /* 0x000ea80000100800 */
[----:B------:R0:W2:Y:S02]  /*44fb0*/  @!P4 LDG.E.U16 R48, desc[UR20][R66.64] ;  /* 0x000000144230c981 */ /* 0x0000a4000c1e1500 */
[----:B0-----:R-:W-:-:S02]  /*44fc0*/  @!P4 IMAD.MOV.U32 R66, RZ, RZ, R49 ;  /* 0x000000ffff42c224 */ /* 0x001fc400078e0031 */
[----:B------:R-:W-:Y:S01]  /*44fd0*/  @!P4 IMAD.MOV.U32 R67, RZ, RZ, R63 ;  /* 0x000000ffff43c224 */ /* 0x000fe200078e003f */
[----:B------:R-:W2:Y:S04]  /*44fe0*/  LDL R49, [R1+0xbf0] ;  /* 0x000bf00001317983 */ /* 0x000ea80000100800 */
[----:B------:R-:W2:Y:S04]  /*44ff0*/  LDL R63, [R1+0xbec] ;  /* 0x000bec00013f7983 */ /* 0x000ea80000100800 */
[----:B------:R3:W2:Y:S02]  /*45000*/  @!P4 LDG.E.U16 R47, desc[UR20][R66.64] ;  /* 0x00000014422fc981 */ /* 0x0006a4000c1e1500 */
[----:B---3--:R-:W-:-:S02]  /*45010*/  @!P4 IMAD.MOV.U32 R67, RZ, RZ, R65 ;  /* 0x000000ffff43c224 */ /* 0x008fc400078e0041 */
[----:B------:R-:W3:Y:S01]  /*45020*/  LDL R65, [R1+0xc2c] ;  /* 0x000c2c0001417983 */ /* 0x000ee20000100800 */
[----:B----4-:R-:W-:-:S03]  /*45030*/  @!P4 IMAD.MOV.U32 R66, RZ, RZ, R64 ;  /* 0x000000ffff42c224 */ /* 0x010fc600078e0040 */
[----:B------:R-:W4:Y:S04]  /*45040*/  LDL R64, [R1+0xc30] ;  /* 0x000c300001407983 */ /* 0x000f280000100800 */
[----:B------:R-:W4:Y:S04]  /*45050*/  @!P4 LDG.E.U16 R46, desc[UR20][R66.64] ;  /* 0x00000014422ec981 */ /* 0x000f28000c1e1500 */
[----:B------:R-:W4:Y:S04]  /*45060*/  LDL R67, [R1+0xc6c] ;  /* 0x000c6c0001437983 */ /* 0x000f280000100800 */
[----:B------:R-:W4:Y:S01]  /*45070*/  LDL R66, [R1+0xc70] ;  /* 0x000c700001427983 */ /* 0x000f220000100800 */
[----:B--2---:R-:W-:-:S03]  /*45080*/  @!P4 IMAD.MOV.U32 R71, RZ, RZ, R3 ;  /* 0x000000ffff47c224 */ /* 0x004fc600078e0003 */
[----:B------:R-:W2:Y:S01]  /*45090*/  LDL R3, [R1+0xcac] ;  /* 0x000cac0001037983 */ /* 0x000ea20000100800 */
[----:B------:R-:W-:-:S03]  /*450a0*/  @!P4 IMAD.MOV.U32 R70, RZ, RZ, R2 ;  /* 0x000000ffff46c224 */ /* 0x000fc600078e0002 */
[----:B------:R-:W2:Y:S01]  /*450b0*/  LDL R2, [R1+0xcb0] ;  /* 0x000cb00001027983 */ /* 0x000ea20000100800 */
[----:B------:R-:W-:Y:S02]  /*450c0*/  PRMT R44, RZ, 0x7610, R44 ;  /* 0x00007610ff2c7816 */ /* 0x000fe4000000002c */
[----:B------:R-:W-:Y:S02]  /*450d0*/  PRMT R43, RZ, 0x7610, R43 ;  /* 0x00007610ff2b7816 */ /* 0x000fe4000000002b */
[----:B------:R-:W-:Y:S02]  /*450e0*/  PRMT R42, RZ, 0x7610, R42 ;  /* 0x00007610ff2a7816 */ /* 0x000fe4000000002a */
[----:B------:R-:W-:Y:S01]  /*450f0*/  PRMT R41, RZ, 0x7610, R41 ;  /* 0x00007610ff297816 */ /* 0x000fe20000000029 */
[----:B------:R0:W2:Y:S02]  /*45100*/  @!P4 LDG.E.U16 R44, desc[UR20][R68.64] ;  /* 0x00000014442cc981 */ /* 0x0000a4000c1e1500 */
[----:B0-----:R-:W-:-:S02]  /*45110*/  @!P4 IMAD.MOV.U32 R68, RZ, RZ, R49 ;  /* 0x000000ffff44c224 */ /* 0x001fc400078e0031 */
[----:B------:R-:W2:Y:S01]  /*45120*/  LDL R49, [R1+0xcf0] ;  /* 0x000cf00001317983 */ /* 0x000ea20000100800 */
[----:B------:R-:W-:-:S03]  /*45130*/  @!P4 IMAD.MOV.U32 R69, RZ, RZ, R63 ;  /* 0x000000ffff45c224 */ /* 0x000fc600078e003f */
[----:B------:R-:W2:Y:S04]  /*45140*/  LDL R63, [R1+0xcec] ;  /* 0x000cec00013f7983 */ /* 0x000ea80000100800 */
[----:B------:R3:W2:Y:S02]  /*45150*/  @!P4 LDG.E.U16 R43, desc[UR20][R68.64] ;  /* 0x00000014442bc981 */ /* 0x0006a4000c1e1500 */
[----:B---3--:R-:W-:Y:S02]  /*45160*/  @!P4 IMAD.MOV.U32 R69, RZ, RZ, R65 ;  /* 0x000000ffff45c224 */ /* 0x008fe400078e0041 */
[----:B------:R-:W3:Y:S01]  /*45170*/  LDL R65, [R1+0xd2c] ;  /* 0x000d2c0001417983 */ /* 0x000ee20000100800 */
[----:B----4-:R-:W-:-:S03]  /*45180*/  @!P4 IMAD.MOV.U32 R68, RZ, RZ, R64 ;  /* 0x000000ffff44c224 */ /* 0x010fc600078e0040 */
[----:B------:R-:W4:Y:S04]  /*45190*/  LDL R64, [R1+0xd30] ;  /* 0x000d300001407983 */ /* 0x000f280000100800 */
[----:B------:R-:W4:Y:S04]  /*451a0*/  @!P4 LDG.E.U16 R42, desc[UR20][R68.64] ;  /* 0x00000014442ac981 */ /* 0x000f28000c1e1500 */
[----:B------:R-:W4:Y:S04]  /*451b0*/  LDL R69, [R1+0xd6c] ;  /* 0x000d6c0001457983 */ /* 0x000f280000100800 */
[----:B------:R2:W4:Y:S04]  /*451c0*/  @!P4 LDG.E.U16 R41, desc[UR20][R66.64] ;  /* 0x000000144229c981 */ /* 0x000528000c1e1500 */
[----:B------:R-:W4:Y:S01]  /*451d0*/  LDL R68, [R1+0xd70] ;  /* 0x000d700001447983 */ /* 0x000f220000100800 */
[----:B--2---:R-:W-:-:S03]  /*451e0*/  @!P4 IMAD.MOV.U32 R67, RZ, RZ, R3 ;  /* 0x000000ffff43c224 */ /* 0x004fc600078e0003 */
[----:B------:R-:W2:Y:S01]  /*451f0*/  LDL R3, [R1+0xdac] ;  /* 0x000dac0001037983 */ /* 0x000ea20000100800 */
[----:B------:R-:W-:-:S03]  /*45200*/  @!P4 MOV R66, R2 ;  /* 0x000000020042c202 */ /* 0x000fc60000000f00 */
[----:B------:R-:W2:Y:S01]  /*45210*/  LDL R2, [R1+0xdb0] ;  /* 0x000db00001027983 */ /* 0x000ea20000100800 */
[----:B------:R-:W-:Y:S02]  /*45220*/  PRMT R40, RZ, 0x7610, R40 ;  /* 0x00007610ff287816 */ /* 0x000fe40000000028 */
[----:B------:R-:W-:Y:S02]  /*45230*/  PRMT R45, RZ, 0x7610, R45 ;  /* 0x00007610ff2d7816 */ /* 0x000fe4000000002d */
[----:B------:R-:W-:Y:S02]  /*45240*/  PRMT R39, RZ, 0x7610, R39 ;  /* 0x00007610ff277816 */ /* 0x000fe40000000027 */
[----:B------:R0:W2:Y:S01]  /*45250*/  @!P4 LDG.E.U16 R40, desc[UR20][R66.64] ;  /* 0x000000144228c981 */ /* 0x0000a2000c1e1500 */
[----:B------:R-:W-:-:S03]  /*45260*/  PRMT R37, RZ, 0x7610, R37 ;  /* 0x00007610ff257816 */ /* 0x000fc60000000025 */
[----:B------:R3:W2:Y:S01]  /*45270*/  @!P4 LDG.E.U16 R45, desc[UR20][R70.64] ;  /* 0x00000014462dc981 */ /* 0x0006a2000c1e1500 */
[----:B0-----:R-:W-:-:S03]  /*45280*/  @!P4 IMAD.MOV.U32 R66, RZ, RZ, R49 ;  /* 0x000000ffff42c224 */ /* 0x001fc600078e0031 */
[----:B------:R-:W2:Y:S01]  /*45290*/  LDL R49, [R1+0xdf0] ;  /* 0x000df00001317983 */ /* 0x000ea20000100800 */
[----:B------:R-:W-:-:S03]  /*452a0*/  @!P4 IMAD.MOV.U32 R67, RZ, RZ, R63 ;  /* 0x000000ffff43c224 */ /* 0x000fc600078e003f */
[----:B------:R-:W2:Y:S04]  /*452b0*/  LDL R63, [R1+0xdec] ;  /* 0x000dec00013f7983 */ /* 0x000ea80000100800 */
[----:B------:R-:W2:Y:S04]  /*452c0*/  @!P4 LDG.E.U16 R39, desc[UR20][R66.64] ;  /* 0x000000144227c981 */ /* 0x000ea8000c1e1500 */
        /* <DEDUP_REMOVED lines=17> */
[----:B------:R-:W2:Y:S01]  /*453e0*/  LDL R49, [R1+0xef0] ;  /* 0x000ef00001317983 */ /* 0x000ea20000100800 */
[----:B------:R-:W-:-:S03]  /*453f0*/  @!P4 IMAD.MOV.U32 R69, RZ, RZ, R63 ;  /* 0x000000ffff45c224 */ /* 0x000fc600078e003f */
[----:B------:R-:W2:Y:S04]  /*45400*/  LDL R63, [R1+0xeec] ;  /* 0x000eec00013f7983 */ /* 0x000ea80000100800 */
[----:B------:R-:W2:Y:S04]  /*45410*/  @!P4 LDG.E.U16 R35, desc[UR20][R68.64] ;  /* 0x000000144423c981 */ /* 0x000ea8000c1e1500 */
[----:B------:R-:W2:Y:S04]  /*45420*/  LDL R69, [R1+0xf2c] ;  /* 0x000f2c0001457983 */ /* 0x000ea80000100800 */
[----:B------:R3:W2:Y:S04]  /*45430*/  @!P4 LDG.E.U16 R34, desc[UR20][R66.64] ;  /* 0x000000144222c981 */ /* 0x0006a8000c1e1500 */
        /* <DEDUP_REMOVED lines=15> */
[----:B------:R-:W-:-:S03]  /*45530*/  PRMT R29, RZ, 0x7610, R29 ;  /* 0x00007610ff1d7816 */ /* 0x000fc6000000001d */
[----:B------:R-:W2:Y:S04]  /*45540*/  LDL R67, [R1+0xfec] ;  /* 0x000fec0001437983 */ /* 0x000ea80000100800 */
[----:B------:R-:W2:Y:S01]  /*45550*/  LDL R66, [R1+0xff0] ;  /* 0x000ff00001427983 */ /* 0x000ea20000100800 */
[----:B0-----:R-:W-:-:S03]  /*45560*/  @!P4 IMAD.MOV.U32 R70, RZ, RZ, R49 ;  /* 0x000000ffff46c224 */ /* 0x001fc600078e0031 */
        /* <DEDUP_REMOVED lines=59> */
[----:B------:R-:W-:-:S03]  /*45920*/  @!P4 IMAD.MOV.U32 R66, RZ, RZ, R2 ;  /* 0x000000ffff42c224 */ /* 0x000fc600078e0002 */
[----:B------:R-:W2:Y:S01]  /*45930*/  LDL R2, [R1+0xaf8] ;  /* 0x000af80001027983 */ /* 0x000ea20000100800 */
[----:B------:R-:W-:Y:S02]  /*45940*/  PRMT R9, RZ, 0x7610, R9 ;  /* 0x00007610ff097816 */ /* 0x000fe40000000009 */
[----:B------:R-:W-:-:S04]  /*45950*/  PRMT R19, RZ, 0x7610, R19 ;  /* 0x00007610ff137816 */ /* 0x000fc80000000013 */
[----:B------:R0:W2:Y:S01]  /*45960*/  @!P4 LDG.E.U16 R9, desc[UR20][R66.64] ;  /* 0x000000144209c981 */ /* 0x0000a2000c1e1500 */
[----:B------:R-:W-:Y:S02]  /*45970*/  PRMT R24, RZ, 0x7610, R24 ;  /* 0x00007610ff187816 */ /* 0x000fe40000000018 */
[----:B------:R-:W-:-:S04]  /*45980*/  PRMT R16, RZ, 0x7610, R16 ;  /* 0x00007610ff107816 */ /* 0x000fc80000000010 */
        /* <DEDUP_REMOVED lines=11> */
[----:B------:R-:W3:Y:S04]  /*45a40*/  LDL R64, [R1+0xbb8] ;  /* 0x000bb80001407983 */ /* 0x000ee80000100800 */
[----:B------:R2:W4:Y:S02]  /*45a50*/  @!P4 LDG.E.U16 R16, desc[UR20][R68.64] ;  /* 0x000000144410c981 */ /* 0x000524000c1e1500 */
[----:B--2---:R-:W-:Y:S02]  /*45a60*/  @!P4 IMAD.MOV.U32 R69, RZ, RZ, R3 ;  /* 0x000000ffff45c224 */ /* 0x004fe400078e0003 */
[----:B------:R-:W2:Y:S01]  /*45a70*/  LDL R3, [R1+0xbf4] ;  /* 0x000bf40001037983 */ /* 0x000ea20000100800 */
[----:B------:R-:W-:-:S03]  /*45a80*/  @!P4 IMAD.MOV.U32 R68, RZ, RZ, R2 ;  /* 0x000000ffff44c224 */ /* 0x000fc600078e0002 */
[----:B------:R-:W4:Y:S01]  /*45a90*/  LDL R2, [R1+0xbf8] ;  /* 0x000bf80001027983 */ /* 0x000f220000100800 */
[----:B------:R-:W-:Y:S02]  /*45aa0*/  PRMT R15, RZ, 0x7610, R15 ;  /* 0x00007610ff0f7816 */ /* 0x000fe4000000000f */
[----:B------:R-:W-:Y:S02]  /*45ab0*/  PRMT R18, RZ, 0x7610, R18 ;  /* 0x00007610ff127816 */ /* 0x000fe40000000012 */
[----:B------:R-:W-:Y:S02]  /*45ac0*/  PRMT R14, RZ, 0x7610, R14 ;  /* 0x00007610ff0e7816 */ /* 0x000fe4000000000e */
[----:B------:R0:W4:Y:S01]  /*45ad0*/  @!P4 LDG.E.U16 R15, desc[UR20][R68.64] ;  /* 0x00000014440fc981 */ /* 0x000122000c1e1500 */
[----:B------:R-:W-:-:S03]  /*45ae0*/  PRMT R11, RZ, 0x7610, R11 ;  /* 0x00007610ff0b7816 */ /* 0x000fc6000000000b */
[----:B------:R-:W4:Y:S01]  /*45af0*/  @!P4 LDG.E.U16 R18, desc[UR20][R70.64] ;  /* 0x000000144612c981 */ /* 0x000f22000c1e1500 */
[----:B------:R-:W-:-:S03]  /*45b00*/  PRMT R8, RZ, 0x7610, R8 ;  /* 0x00007610ff087816 */ /* 0x000fc60000000008 */
[----:B------:R-:W4:Y:S01]  /*45b10*/  LDL R70, [R1+0xc74] ;  /* 0x000c740001467983 */ /* 0x000f220000100800 */
[----:B0-----:R-:W-:-:S03]  /*45b20*/  @!P4 IMAD.MOV.U32 R68, RZ, RZ, R49 ;  /* 0x000000ffff44c224 */ /* 0x001fc600078e0031 */
[----:B------:R-:W4:Y:S01]  /*45b30*/  LDL R49, [R1+0xc38] ;  /* 0x000c380001317983 */ /* 0x000f220000100800 */
[----:B------:R-:W-:-:S03]  /*45b40*/  @!P4 IMAD.MOV.U32 R69, RZ, RZ, R63 ;  /* 0x000000ffff45c224 */ /* 0x000fc600078e003f */
[----:B------:R-:W4:Y:S04]  /*45b50*/  LDL R63, [R1+0xc34] ;  /* 0x000c3400013f7983 */ /* 0x000f280000100800 */
[----:B------:R-:W4:Y:S04]  /*45b60*/  @!P4 LDG.E.U16 R14, desc[UR20][R68.64] ;  /* 0x00000014440ec981 */ /* 0x000f28000c1e1500 */
[----:B------:R-:W4:Y:S04]  /*45b70*/  LDL R69, [R1+0xc78] ;  /* 0x000c780001457983 */ /* 0x000f280000100800 */
[----:B------:R-:W4:Y:S04]  /*45b80*/  @!P4 LDG.E.U16 R11, desc[UR20][R66.64] ;  /* 0x00000014420bc981 */ /* 0x000f28000c1e1500 */
[----:B------:R-:W4:Y:S04]  /*45b90*/  LDL R68, [R1+0xcb4] ;  /* 0x000cb40001447983 */ /* 0x000f280000100800 */
[----:B------:R-:W4:Y:S01]  /*45ba0*/  LDL R66, [R1+0xcb8] ;  /* 0x000cb80001427983 */ /* 0x000f220000100800 */
[----:B------:R-:W-:-:S02]  /*45bb0*/  PRMT R0, RZ, 0x7610, R0 ;  /* 0x00007610ff007816 */ /* 0x000fc40000000000 */
[----:B------:R-:W-:Y:S01]  /*45bc0*/  PRMT R7, RZ, 0x7610, R7 ;  /* 0x00007610ff077816 */ /* 0x000fe20000000007 */
[----:B------:R-:W4:Y:S04]  /*45bd0*/  LDL R67, [R1+0x1554] ;  /* 0x0015540001437983 */ /* 0x000f280000100800 */
[----:B---3--:R2:W3:Y:S02]  /*45be0*/  @!P4 LDG.E.U16 R8, desc[UR20][R64.64] ;  /* 0x000000144008c981 */ /* 0x0084e4000c1e1500 */
[----:B--2---:R-:W-:Y:S02]  /*45bf0*/  @!P4 IMAD.MOV.U32 R65, RZ, RZ, R3 ;  /* 0x000000ffff41c224 */ /* 0x004fe400078e0003 */
[----:B------:R-:W2:Y:S01]  /*45c00*/  LDL R3, [R1+0xcf4] ;  /* 0x000cf40001037983 */ /* 0x000ea20000100800 */
[----:B----4-:R-:W-:-:S03]  /*45c10*/  @!P4 IMAD.MOV.U32 R64, RZ, RZ, R2 ;  /* 0x000000ffff40c224 */ /* 0x010fc600078e0002 */
[----:B------:R-:W4:Y:S04]  /*45c20*/  LDL R2, [R1+0xcf8] ;  /* 0x000cf80001027983 */ /* 0x000f280000100800 */
[----:B------:R-:W3:Y:S04]  /*45c30*/  @!P4 LDG.E.U16 R0, desc[UR20][R64.64] ;  /* 0x000000144000c981 */ /* 0x000ee8000c1e1500 */
[----:B------:R-:W3:Y:S04]  /*45c40*/  LDL R65, [R1+0xd34] ;  /* 0x000d340001417983 */ /* 0x000ee80000100800 */
[----:B------:R-:W3:Y:S01]  /*45c50*/  LDL R64, [R1+0xd38] ;  /* 0x000d380001407983 */ /* 0x000ee20000100800 */
[----:B------:R-:W-:-:S02]  /*45c60*/  @!P4 IMAD.MOV.U32 R71, RZ, RZ, R70 ;  /* 0x000000ffff47c224 */ /* 0x000fc400078e0046 */
[----:B------:R-:W-:Y:S02]  /*45c70*/  @!P4 IMAD.MOV.U32 R72, RZ, RZ, R49 ;  /* 0x000000ffff48c224 */ /* 0x000fe400078e0031 */
[----:B------:R-:W3:Y:S01]  /*45c80*/  LDL R49, [R1+0xd78] ;  /* 0x000d780001317983 */ /* 0x000ee20000100800 */
[----:B------:R-:W-:-:S03]  /*45c90*/  @!P4 IMAD.MOV.U32 R73, RZ, RZ, R63 ;  /* 0x000000ffff49c224 */ /* 0x000fc600078e003f */
[----:B------:R-:W3:Y:S01]  /*45ca0*/  LDL R63, [R1+0xd74] ;  /* 0x000d7400013f7983 */ /* 0x000ee20000100800 */
[----:B------:R-:W-:Y:S01]  /*45cb0*/  @!P4 IMAD.MOV.U32 R70, RZ, RZ, R69 ;  /* 0x000000ffff46c224 */ /* 0x000fe200078e0045 */
[----:B------:R-:W-:Y:S01]  /*45cc0*/  @!P4 MOV R69, R68 ;  /* 0x000000440045c202 */ /* 0x000fe20000000f00 */
[----:B------:R-:W-:-:S05]  /*45cd0*/  @!P4 IMAD.MOV.U32 R68, RZ, RZ, R66 ;  /* 0x000000ffff44c224 */ /* 0x000fca00078e0042 */
[----:B------:R2:W3:Y:S02]  /*45ce0*/  @!P4 LDG.E.U16 R7, desc[UR20][R68.64] ;  /* 0x000000144407c981 */ /* 0x0004e4000c1e1500 */
[----:B--2---:R-:W-:Y:S02]  /*45cf0*/  @!P4 IMAD.MOV.U32 R69, RZ, RZ, R3 ;  /* 0x000000ffff45c224 */ /* 0x004fe400078e0003 */
[----:B------:R-:W2:Y:S01]  /*45d00*/  LDL R3, [R1+0xdb4] ;  /* 0x000db40001037983 */ /* 0x000ea20000100800 */
[----:B----4-:R-:W-:-:S03]  /*45d10*/  @!P4 IMAD.MOV.U32 R68, RZ, RZ, R2 ;  /* 0x000000ffff44c224 */ /* 0x010fc600078e0002 */
[----:B------:R-:W4:Y:S01]  /*45d20*/  LDL R2, [R1+0xdb8] ;  /* 0x000db80001027983 */ /* 0x000f220000100800 */
[----:B------:R-:W-:Y:S02]  /*45d30*/  PRMT R12, RZ, 0x7610, R12 ;  /* 0x00007610ff0c7816 */ /* 0x000fe4000000000c */
[----:B------:R-:W-:Y:S02]  /*45d40*/  PRMT R6, RZ, 0x7610, R6 ;  /* 0x00007610ff067816 */ /* 0x000fe40000000006 */
[----:B------:R-:W-:Y:S02]  /*45d50*/  PRMT R90, RZ, 0x7610, R90 ;  /* 0x00007610ff5a7816 */ /* 0x000fe4000000005a */
[----:B------:R-:W4:Y:S04]  /*45d60*/  @!P4 LDG.E.U16 R12, desc[UR20][R70.64] ;  /* 0x00000014460cc981 */ /* 0x000f28000c1e1500 */
[----:B------:R-:W4:Y:S01]  /*45d70*/  @!P4 LDG.E.U16 R6, desc[UR20][R68.64] ;  /* 0x000000144406c981 */ /* 0x000f22000c1e1500 */
[----:B------:R-:W-:-:S02]  /*45d80*/  PRMT R13, RZ, 0x7610, R13 ;  /* 0x00007610ff0d7816 */ /* 0x000fc4000000000d */
[----:B------:R-:W-:Y:S01]  /*45d90*/  PRMT R93, RZ, 0x7610, R93 ;  /* 0x00007610ff5d7816 */ /* 0x000fe2000000005d */
[----:B---3--:R0:W3:Y:S04]  /*45da0*/  @!P4 LDG.E.U16 R90, desc[UR20][R64.64] ;  /* 0x00000014405ac981 */ /* 0x0080e8000c1e1500 */
[----:B------:R-:W3:Y:S04]  /*45db0*/  LDL R70, [R1+0xdf4] ;  /* 0x000df40001467983 */ /* 0x000ee80000100800 */
[----:B------:R-:W3:Y:S04]  /*45dc0*/  LDL R69, [R1+0xdf8] ;  /* 0x000df80001457983 */ /* 0x000ee80000100800 */
[----:B------:R-:W3:Y:S04]  /*45dd0*/  LDL.LU R76, [R1+0xa90] ;  /* 0x000a9000014c7983 */ /* 0x000ee80000300800 */
[----:B------:R-:W3:Y:S04]  /*45de0*/  LDL.LU R77, [R1+0xa8c] ;  /* 0x000a8c00014d7983 */ /* 0x000ee80000300800 */
[----:B------:R-:W3:Y:S01]  /*45df0*/  LDL.LU R78, [R1+0xa80] ;  /* 0x000a8000014e7983 */ /* 0x000ee20000300800 */
[----:B0-----:R-:W-:-:S03]  /*45e00*/  @!P4 IMAD.MOV.U32 R64, RZ, RZ, R49 ;  /* 0x000000ffff40c224 */ /* 0x001fc600078e0031 */
[----:B------:R-:W3:Y:S04]  /*45e10*/  LDL.LU R79, [R1+0xa7c] ;  /* 0x000a7c00014f7983 */ /* 0x000ee80000300800 */
[----:B------:R-:W3:Y:S01]  /*45e20*/  LDL.LU R80, [R1+0xa70] ;  /* 0x000a700001507983 */ /* 0x000ee20000300800 */
[----:B------:R-:W-:-:S03]  /*45e30*/  @!P4 IMAD.MOV.U32 R65, RZ, RZ, R63 ;  /* 0x000000ffff41c224 */ /* 0x000fc600078e003f */
[----:B------:R-:W3:Y:S04]  /*45e40*/  LDL.LU R82, [R1+0xa6c] ;  /* 0x000a6c0001527983 */ /* 0x000ee80000300800 */
[----:B------:R-:W3:Y:S04]  /*45e50*/  LDL.LU R83, [R1+0xa60] ;  /* 0x000a600001537983 */ /* 0x000ee80000300800 */
[----:B------:R-:W3:Y:S04]  /*45e60*/  LDL.LU R49, [R1+0xa5c] ;  /* 0x000a5c0001317983 */ /* 0x000ee80000300800 */
[----:B------:R2:W3:Y:S04]  /*45e70*/  @!P4 LDG.E.U16 R13, desc[UR20][R72.64] ;  /* 0x00000014480dc981 */ /* 0x0004e8000c1e1500 */
[----:B------:R-:W3:Y:S04]  /*45e80*/  LDL.LU R84, [R1+0xa4c] ;  /* 0x000a4c0001547983 */ /* 0x000ee80000300800 */
[----:B------:R-:W3:Y:S04]  /*45e90*/  LDL R68, [R1+0xe34] ;  /* 0x000e340001447983 */ /* 0x000ee80000100800 */
[----:B------:R-:W3:Y:S04]  /*45ea0*/  @!P4 LDG.E.U16 R93, desc[UR20][R64.64] ;  /* 0x00000014405dc981 */ /* 0x000ee8000c1e1500 */
[----:B------:R-:W3:Y:S04]  /*45eb0*/  LDL R66, [R1+0xe74] ;  /* 0x000e740001427983 */ /* 0x000ee80000100800 */
[----:B------:R-:W3:Y:S04]  /*45ec0*/  LDL R63, [R1+0xeb8] ;  /* 0x000eb800013f7983 */ /* 0x000ee80000100800 */
[----:B------:R-:W3:Y:S04]  /*45ed0*/  LDL R65, [R1+0xe78] ;  /* 0x000e780001417983 */ /* 0x000ee80000100800 */
[----:B------:R-:W3:Y:S01]  /*45ee0*/  LDL R64, [R1+0xeb4] ;  /* 0x000eb40001407983 */ /* 0x000ee20000100800 */
[----:B--2---:R-:W-:-:S03]  /*45ef0*/  @!P4 IMAD.MOV.U32 R73, RZ, RZ, R3 ;  /* 0x000000ffff49c224 */ /* 0x004fc600078e0003 */
[----:B------:R-:W2:Y:S04]  /*45f00*/  LDL R3, [R1+0xe38] ;  /* 0x000e380001037983 */ /* 0x000ea80000100800 */
[----:B------:R-:W2:Y:S01]  /*45f10*/  LDL.LU R85, [R1+0xa48] ;  /* 0x000a480001557983 */ /* 0x000ea20000300800 */
[----:B----4-:R-:W-:-:S03]  /*45f20*/  @!P4 IMAD.MOV.U32 R72, RZ, RZ, R2 ;  /* 0x000000ffff48c224 */ /* 0x010fc600078e0002 */
[----:B------:R-:W4:Y:S04]  /*45f30*/  LDL.LU R86, [R1+0xa3c] ;  /* 0x000a3c0001567983 */ /* 0x000f280000300800 */
[----:B------:R-:W4:Y:S04]  /*45f40*/  LDL.LU R88, [R1+0xa38] ;  /* 0x000a380001587983 */ /* 0x000f280000300800 */
[----:B------:R-:W4:Y:S04]  /*45f50*/  LDL.LU R81, [R1+0xa2c] ;  /* 0x000a2c0001517983 */ /* 0x000f280000300800 */
[----:B------:R-:W4:Y:S01]  /*45f60*/  LDL.LU R2, [R1+0xa28] ;  /* 0x000a280001027983 */ /* 0x000f220000300800 */
[----:B---3--:R-:W-:Y:S01]  /*45f70*/  @!P4 IMAD.MOV.U32 R71, RZ, RZ, R70 ;  /* 0x000000ffff47c224 */ /* 0x008fe200078e0046 */
[----:B------:R-:W-:-:S02]  /*45f80*/  PRMT R10, RZ, 0x7610, R10 ;  /* 0x00007610ff0a7816 */ /* 0x000fc4000000000a */
[----:B------:R-:W3:Y:S01]  /*45f90*/  LDL.LU R87, [R1+0xa1c] ;  /* 0x000a1c0001577983 */ /* 0x000ee20000300800 */
[----:B------:R-:W-:-:S03]  /*45fa0*/  @!P4 IMAD.MOV.U32 R70, RZ, RZ, R69 ;  /* 0x000000ffff46c224 */ /* 0x000fc600078e0045 */
[----:B------:R-:W3:Y:S04]  /*45fb0*/  LDL.LU R89, [R1+0xa18] ;  /* 0x000a180001597983 */ /* 0x000ee80000300800 */
        /* <DEDUP_REMOVED lines=8> */
[----:B------:R-:W-:-:S03]  /*46040*/  @!P4 IMAD.MOV.U32 R69, RZ, RZ, R68 ;  /* 0x000000ffff45c224 */ /* 0x000fc600078e0044 */
[----:B------:R-:W-:Y:S01]  /*46050*/  STS.U16 [R67+UR4+0x22300], R84 ;  /* 0x0223005443007988 */ /* 0x000fe20008000404 */
[----:B--2---:R-:W-:-:S03]  /*46060*/  @!P4 IMAD.MOV.U32 R68, RZ, RZ, R3 ;  /* 0x000000ffff44c224 */ /* 0x004fc600078e0003 */
[----:B------:R-:W2:Y:S04]  /*46070*/  LDL.LU R3, [R1+0xa0c] ;  /* 0x000a0c0001037983 */ /* 0x000ea80000300800 */
[----:B------:R0:W2:Y:S04]  /*46080*/  @!P4 LDG.E.U16 R10, desc[UR20][R68.64] ;  /* 0x00000014440ac981 */ /* 0x0000a8000c1e1500 */
[----:B------:R-:W-:Y:S04]  /*46090*/  STS.U16 [R67+UR4+0x2a300], R85 ;  /* 0x02a3005543007988 */ /* 0x000fe80008000404 */
[----:B----4-:R-:W-:Y:S01]  /*460a0*/  STS.U16 [R67+UR4+0x22700], R86 ;  /* 0x0227005643007988 */ /* 0x010fe20008000404 */
[----:B0-----:R-:W-:-:S02]  /*460b0*/  @!P4 IMAD.MOV.U32 R68, RZ, RZ, R65 ;  /* 0x000000ffff44c224 */ /* 0x001fc400078e0041 */
[----:B------:R-:W-:Y:S01]  /*460c0*/  @!P4 IMAD.MOV.U32 R65, RZ, RZ, R64 ;  /* 0x000000ffff41c224 */ /* 0x000fe200078e0040 */
[----:B------:R-:W-:Y:S01]  /*460d0*/  STS.U16 [R67+UR4+0x2a700], R88 ;  /* 0x02a7005843007988 */ /* 0x000fe20008000404 */
[----:B------:R-:W-:-:S03]  /*460e0*/  @!P4 IMAD.MOV.U32 R64, RZ, RZ, R63 ;  /* 0x000000ffff40c224 */ /* 0x000fc600078e003f */
[----:B------:R-:W-:Y:S04]  /*460f0*/  STS.U16 [R67+UR4+0x22b00], R81 ;  /* 0x022b005143007988 */ /* 0x000fe80008000404 */
[----:B------:R-:W4:Y:S04]  /*46100*/  LDL R63, [R1+0x1550] ;  /* 0x00155000013f7983 */ /* 0x000f280000100800 */
[----:B------:R0:W-:Y:S04]  /*46110*/  STS.U16 [R67+UR4+0x2ab00], R2 ;  /* 0x02ab000243007988 */ /* 0x0001e80008000404 */
[----:B0-----:R-:W4:Y:S01]  /*46120*/  LDL.LU R2, [R1+0xa08] ;  /* 0x000a080001027983 */ /* 0x001f220000300800 */
[----:B------:R-:W-:Y:S01]  /*46130*/  PRMT R91, RZ, 0x7610, R91 ;  /* 0x00007610ff5b7816 */ /* 0x000fe2000000005b */
[----:B------:R-:W-:Y:S01]  /*46140*/  @!P4 IMAD.MOV.U32 R69, RZ, RZ, R66 ;  /* 0x000000ffff45c224 */ /* 0x000fe200078e0042 */
[----:B------:R-:W-:-:S02]  /*46150*/  PRMT R92, RZ, 0x7610, R92 ;  /* 0x00007610ff5c7816 */ /* 0x000fc4000000005c */
[----:B------:R-:W-:Y:S02]  /*46160*/  PRMT R4, RZ, 0x7610, R4 ;  /* 0x00007610ff047816 */ /* 0x000fe40000000004 */
[----:B------:R-:W4:Y:S01]  /*46170*/  @!P4 LDG.E.U16 R91, desc[UR20][R64.64] ;  /* 0x00000014405bc981 */ /* 0x000f22000c1e1500 */
[----:B------:R-:W-:-:S03]  /*46180*/  PRMT R5, RZ, 0x7610, R5 ;  /* 0x00007610ff057816 */ /* 0x000fc60000000005 */
[----:B------:R-:W4:Y:S04]  /*46190*/  @!P4 LDG.E.U16 R92, desc[UR20][R68.64] ;  /* 0x00000014445cc981 */ /* 0x000f28000c1e1500 */
[----:B------:R-:W4:Y:S04]  /*461a0*/  @!P4 LDG.E.U16 R4, desc[UR20][R70.64] ;  /* 0x000000144604c981 */ /* 0x000f28000c1e1500 */
        /* <DEDUP_REMOVED lines=24> */
[----:B---3--:R0:W-:Y:S04]  /*46330*/  STS.U16 [R67+UR4+0x22f00], R87 ;  /* 0x022f005743007988 */ /* 0x0081e80008000404 */
[----:B------:R-:W3:Y:S04]  /*46340*/  LDL.LU R86, [R1+0xa34] ;  /* 0x000a340001567983 */ /* 0x000ee80000300800 */
[----:B------:R1:W-:Y:S04]  /*46350*/  STS.U16 [R67+UR4+0x2af00], R89 ;  /* 0x02af005943007988 */ /* 0x0003e80008000404 */
[----:B0-----:R-:W3:Y:S04]  /*46360*/  LDL.LU R87, [R1+0xa30] ;  /* 0x000a300001577983 */ /* 0x001ee80000300800 */
[----:B-1----:R-:W3:Y:S04]  /*46370*/  LDL.LU R89, [R1+0xa24] ;  /* 0x000a240001597983 */ /* 0x002ee80000300800 */
[----:B--2---:R0:W-:Y:S04]  /*46380*/  STS.U16 [R67+UR4+0x23300], R3 ;  /* 0x0233000343007988 */ /* 0x0041e80008000404 */
[----:B0-----:R-:W2:Y:S04]  /*46390*/  LDL.LU R3, [R1+0xa20] ;  /* 0x000a200001037983 */ /* 0x001ea80000300800 */
[----:B----4-:R0:W-:Y:S04]  /*463a0*/  STS.U16 [R67+UR4+0x2b300], R2 ;  /* 0x02b3000243007988 */ /* 0x0101e80008000404 */
[----:B0-----:R-:W4:Y:S04]  /*463b0*/  LDL.LU R2, [R1+0x1ccc] ;  /* 0x001ccc0001027983 */ /* 0x001f280000300800 */
[----:B------:R-:W-:Y:S04]  /*463c0*/  STS.U16 [R67+UR4+0x23700], R64 ;  /* 0x0237004043007988 */ /* 0x000fe80008000404 */
[----:B------:R0:W-:Y:S04]  /*463d0*/  STS.U16 [R67+UR4+0x2b700], R88 ;  /* 0x02b7005843007988 */ /* 0x0001e80008000404 */
[----:B------:R1:W-:Y:S04]  /*463e0*/  STS.U16 [R67+UR4+0x23b00], R81 ;  /* 0x023b005143007988 */ /* 0x0003e80008000404 */
[----:B------:R-:W-:Y:S04]  /*463f0*/  STS.U16 [R67+UR4+0x2bb00], R65 ;  /* 0x02bb004143007988 */ /* 0x000fe80008000404 */
[----:B0-----:R-:W2:Y:S04]  /*46400*/  LDL.LU R88, [R1+0xa14] ;  /* 0x000a140001587983 */ /* 0x001ea80000300800 */
[----:B------:R-:W-:Y:S04]  /*46410*/  STS.U16 [R67+UR4+0x23f00], R66 ;  /* 0x023f004243007988 */ /* 0x000fe80008000404 */
[----:B-1----:R-:W2:Y:S04]  /*46420*/  LDL.LU R81, [R1+0xa10] ;  /* 0x000a100001517983 */ /* 0x002ea80000300800 */
[----:B----4-:R0:W-:Y:S04]  /*46430*/  STS.U16 [R67+UR4+0x2bf00], R2 ;  /* 0x02bf000243007988 */ /* 0x0101e80008000404 */
[----:B0-----:R-:W4:Y:S04]  /*46440*/  LDL.LU R2, [R1+0x1cc8] ;  /* 0x001cc80001027983 */ /* 0x001f280000300800 */
        /* <DEDUP_REMOVED lines=18> */
[----:B---3--:R-:W-:Y:S04]  /*46570*/  STS.U16 [R63+UR4+0x22780], R86 ;  /* 0x022780563f007988 */ /* 0x008fe80008000404 */
[----:B------:R-:W-:Y:S04]  /*46580*/  STS.U16 [R63+UR4+0x2a780], R87 ;  /* 0x02a780573f007988 */ /* 0x000fe80008000404 */
[----:B------:R-:W3:Y:S04]  /*46590*/  LDL.LU R64, [R1+0xa00] ;  /* 0x000a000001407983 */ /* 0x000ee80000300800 */
[----:B------:R0:W-:Y:S04]  /*465a0*/  STS.U16 [R63+UR4+0x22b80], R89 ;  /* 0x022b80593f007988 */ /* 0x0001e80008000404 */
[----:B------:R-:W3:Y:S04]  /*465b0*/  LDL.LU R65, [R1+0x9f4] ;  /* 0x0009f40001417983 */ /* 0x000ee80000300800 */
[----:B--2---:R1:W-:Y:S04]  /*465c0*/  STS.U16 [R63+UR4+0x2ab80], R3 ;  /* 0x02ab80033f007988 */ /* 0x0043e80008000404 */
[----:B0-----:R-:W2:Y:S04]  /*465d0*/  LDL.LU R89, [R1+0x9f0] ;  /* 0x0009f00001597983 */ /* 0x001ea80000300800 */
[----:B-1----:R-:W2:Y:S04]  /*465e0*/  LDL.LU R3, [R1+0x9e4] ;  /* 0x0009e40001037983 */ /* 0x002ea80000300800 */
        /* <DEDUP_REMOVED lines=25> */
[----:B-1----:R-:W2:Y:S04]  /*46780*/  LDL.LU R81, [R1+0x8a4] ;  /* 0x0008a40001517983 */ /* 0x002ea80000300800 */
[----:B----4-:R0:W-:Y:S04]  /*46790*/  STS.U16 [R63+UR4+0x23380], R2 ;  /* 0x023380023f007988 */ /* 0x0101e80008000404 */
[----:B0-----:R-:W4:Y:S04]  /*467a0*/  LDL.LU R2, [R1+0x1cc4] ;  /* 0x001cc40001027983 */ /* 0x001f280000300800 */
[----:B---3--:R-:W-:Y:S04]  /*467b0*/  STS.U16 [R63+UR4+0x2b380], R64 ;  /* 0x02b380403f007988 */ /* 0x008fe80008000404 */
[----:B------:R-:W-:Y:S04]  /*467c0*/  STS.U16 [R63+UR4+0x23780], R65 ;  /* 0x023780413f007988 */ /* 0x000fe80008000404 */
[----:B--2---:R0:W-:Y:S04]  /*467d0*/  STS.U16 [R63+UR4+0x2b780], R89 ;  /* 0x02b780593f007988 */ /* 0x0041e80008000404 */
[----:B------:R1:W-:Y:S04]  /*467e0*/  STS.U16 [R63+UR4+0x23b80], R3 ;  /* 0x023b80033f007988 */ /* 0x0003e80008000404 */
[----:B------:R-:W-:Y:S04]  /*467f0*/  STS.U16 [R63+UR4+0x2bb80], R66 ;  /* 0x02bb80423f007988 */ /* 0x000fe80008000404 */
[----:B0-----:R-:W2:Y:S04]  /*46800*/  LDL.LU R89, [R1+0x8a0] ;  /* 0x0008a00001597983 */ /* 0x001ea80000300800 */
[----:B------:R-:W-:Y:S04]  /*46810*/  STS.U16 [R63+UR4+0x23f80], R67 ;  /* 0x023f80433f007988 */ /* 0x000fe80008000404 */
[----:B-1----:R-:W3:Y:S04]  /*46820*/  LDL.LU R3, [R1+0x89c] ;  /* 0x00089c0001037983 */ /* 0x002ee80000300800 */
[----:B------:R0:W-:Y:S04]  /*46830*/  STS.U16 [R63+UR4+0x2bf80], R68 ;  /* 0x02bf80443f007988 */ /* 0x0001e80008000404 */
[----:B0-----:R-:W2:Y:S04]  /*46840*/  LDL.LU R63, [R1+0x898] ;  /* 0x00089800013f7983 */ /* 0x001ea80000300800 */
[----:B------:R-:W2:Y:S04]  /*46850*/  LDL.LU R64, [R1+0x894] ;  /* 0x0008940001407983 */ /* 0x000ea80000300800 */
[----:B------:R-:W2:Y:S04]  /*46860*/  LDL.LU R65, [R1+0x890] ;  /* 0x0008900001417983 */ /* 0x000ea80000300800 */
[----:B------:R-:W2:Y:S04]  /*46870*/  LDL.LU R66, [R1+0x88c] ;  /* 0x00088c0001427983 */ /* 0x000ea80000300800 */
[----:B----4-:R0:W-:Y:S04]  /*46880*/  STS.U16 [R2+UR4+0x35000], R81 ;  /* 0x0350005102007988 */ /* 0x0101e80008000404 */
[----:B0-----:R-:W4:Y:S04]  /*46890*/  LDL.LU R81, [R1+0x888] ;  /* 0x0008880001517983 */ /* 0x001f280000300800 */
[----:B------:R-:W4:Y:S04]  /*468a0*/  LDL.LU R67, [R1+0x880] ;  /* 0x0008800001437983 */ /* 0x000f280000300800 */
[----:B------:R0:W-:Y:S04]  /*468b0*/  STS.U16 [R2+UR4+0x30000], R69 ;  /* 0x0300004502007988 */ /* 0x0001e80008000404 */
[----:B------:R-:W4:Y:S04]  /*468c0*/  LDL.LU R68, [R1+0x87c] ;  /* 0x00087c0001447983 */ /* 0x000f280000300800 */
        /* <DEDUP_REMOVED lines=38> */
[----:B--2---:R0:W-:Y:S04]  /*46b30*/  STS.U16 [R2+UR4+0x35400], R89 ;  /* 0x0354005902007988 */ /* 0x0041e80008000404 */
[----:B-1----:R-:W2:Y:S04]  /*46b40*/  LDL.LU R88, [R1+0x82c] ;  /* 0x00082c0001587983 */ /* 0x002ea80000300800 */
[----:B---3--:R1:W-:Y:S04]  /*46b50*/  STS.U16 [R2+UR4+0x35800], R3 ;  /* 0x0358000302007988 */ /* 0x0083e80008000404 */
[----:B0-----:R-:W3:Y:S04]  /*46b60*/  LDL.LU R89, [R1+0x828] ;  /* 0x0008280001597983 */ /* 0x001ee80000300800 */
        /* <DEDUP_REMOVED lines=8> */
[----:B-1----:R-:W2:Y:S04]  /*46bf0*/  LDL.LU R66, [R1+0x1cb4] ;  /* 0x001cb40001427983 */ /* 0x002ea80000300800 */
[----:B----4-:R0:W-:Y:S04]  /*46c00*/  STS.U16 [R2+UR4+0x36c00], R81 ;  /* 0x036c005102007988 */ /* 0x0101e80008000404 */
[----:B0-----:R-:W4:Y:S04]  /*46c10*/  LDL.LU R81, [R1+0x1cb0] ;  /* 0x001cb00001517983 */ /* 0x001f280000300800 */
[----:B------:R0:W-:Y:S04]  /*46c20*/  STS.U16 [R2+UR4+0x37400], R67 ;  /* 0x0374004302007988 */ /* 0x0001e80008000404 */
[----:B------:R1:W-:Y:S04]  /*46c30*/  STS.U16 [R2+UR4+0x37800], R68 ;  /* 0x0378004402007988 */ /* 0x0003e80008000404 */
[----:B------:R1:W-:Y:S04]  /*46c40*/  STS.U16 [R2+UR4+0x37c00], R69 ;  /* 0x037c004502007988 */ /* 0x0003e80008000404 */
[----:B0-----:R-:W2:Y:S04]  /*46c50*/  LDL.LU R67, [R1+0x1cac] ;  /* 0x001cac0001437983 */ /* 0x001ea80000300800 */
[----:B-1----:R-:W2:Y:S04]  /*46c60*/  LDL.LU R68, [R1+0x1ca8] ;  /* 0x001ca80001447983 */ /* 0x002ea80000300800 */
[----:B------:R-:W2:Y:S04]  /*46c70*/  LDL.LU R69, [R1+0x1ca4] ;  /* 0x001ca40001457983 */ /* 0x000ea80000300800 */
[----:B----4-:R0:W-:Y:S02]  /*46c80*/  STS.U16 [R2+UR4+0x37000], R81 ;  /* 0x0370005102007988 */ /* 0x0101e40008000404 */
[----:B0-----:R-:W-:-:S05]  /*46c90*/  LOP3.LUT R81, R2, 0x10, RZ, 0x3c, !PT ;  /* 0x0000001002517812 */ /* 0x001fca00078e3cff */
        /* <DEDUP_REMOVED lines=37> */
[----:B---3--:R1:W-:Y:S04]  /*46ef0*/  STS.U16 [R81+UR4+0x34c80], R89 ;  /* 0x034c805951007988 */ /* 0x0083e80008000404 */
[----:B------:R3:W-:Y:S04]  /*46f00*/  STS.U16 [R81+UR4+0x35080], R3 ;  /* 0x0350800351007988 */ /* 0x0007e80008000404 */
[----:B0-----:R-:W2:Y:S04]  /*46f10*/  LDL.LU R88, [R1+0x1c58] ;  /* 0x001c580001587983 */ /* 0x001ea80000300800 */
[----:B-1----:R-:W2:Y:S04]  /*46f20*/  LDL.LU R89, [R1+0x1c54] ;  /* 0x001c540001597983 */ /* 0x002ea80000300800 */
[----:B---3--:R-:W3:Y:S04]  /*46f30*/  LDL.LU R3, [R1+0x1c50] ;  /* 0x001c500001037983 */ /* 0x008ee80000300800 */
[----:B---3--:R0:W-:Y:S04]  /*46f40*/  STS.U16 [R81+UR4+0x35480], R3 ;  /* 0x0354800351007988 */ /* 0x0081e80008000404 */
[----:B--2---:R1:W-:Y:S04]  /*46f50*/  STS.U16 [R81+UR4+0x35880], R89 ;  /* 0x0358805951007988 */ /* 0x0043e80008000404 */
[----:B------:R2:W-:Y:S04]  /*46f60*/  STS.U16 [R81+UR4+0x35c80], R88 ;  /* 0x035c805851007988 */ /* 0x0005e80008000404 */
[----:B------:R-:W-:Y:S04]  /*46f70*/  STS.U16 [R81+UR4+0x36080], R87 ;  /* 0x0360805751007988 */ /* 0x000fe80008000404 */
[----:B------:R-:W-:Y:S04]  /*46f80*/  STS.U16 [R81+UR4+0x36480], R86 ;  /* 0x0364805651007988 */ /* 0x000fe80008000404 */
[----:B------:R-:W-:Y:S04]  /*46f90*/  STS.U16 [R81+UR4+0x36880], R85 ;  /* 0x0368805551007988 */ /* 0x000fe80008000404 */
[----:B------:R-:W-:Y:S04]  /*46fa0*/  STS.U16 [R81+UR4+0x36c80], R84 ;  /* 0x036c805451007988 */ /* 0x000fe80008000404 */
[----:B0-----:R-:W3:Y:S04]  /*46fb0*/  LDL.LU R3, [R1+0x1c4c] ;  /* 0x001c4c0001037983 */ /* 0x001ee80000300800 */
[----:B------:R0:W-:Y:S04]  /*46fc0*/  STS.U16 [R81+UR4+0x37080], R49 ;  /* 0x0370803151007988 */ /* 0x0001e80008000404 */
[----:B-1----:R-:W3:Y:S04]  /*46fd0*/  LDL.LU R89, [R1+0x1c48] ;  /* 0x001c480001597983 */ /* 0x002ee80000300800 */
[----:B--2---:R-:W2:Y:S01]  /*46fe0*/  LDL.LU R88, [R1+0x1c44] ;  /* 0x001c440001587983 */ /* 0x004ea20000300800 */
[----:B0-----:R-:W-:-:S03]  /*46ff0*/  LOP3.LUT R49, R2, 0x20, RZ, 0x3c, !PT ;  /* 0x0000002002317812 */ /* 0x001fc600078e3cff */
[----:B------:R-:W2:Y:S04]  /*47000*/  LDL.LU R87, [R1+0x1c40] ;  /* 0x001c400001577983 */ /* 0x000ea80000300800 */
[----:B------:R0:W-:Y:S04]  /*47010*/  STS.U16 [R81+UR4+0x37480], R83 ;  /* 0x0374805351007988 */ /* 0x0001e80008000404 */
[----:B------:R-:W2:Y:S04]  /*47020*/  LDL.LU R86, [R1+0x1c3c] ;  /* 0x001c3c0001567983 */ /* 0x000ea80000300800 */
[----:B------:R1:W-:Y:S04]  /*47030*/  STS.U16 [R81+UR4+0x37880], R82 ;  /* 0x0378805251007988 */ /* 0x0003e80008000404 */
[----:B------:R-:W2:Y:S04]  /*47040*/  LDL.LU R85, [R1+0x1c38] ;  /* 0x001c380001557983 */ /* 0x000ea80000300800 */
[----:B------:R0:W-:Y:S04]  /*47050*/  STS.U16 [R81+UR4+0x37c80], R80 ;  /* 0x037c805051007988 */ /* 0x0001e80008000404 */
[----:B------:R-:W2:Y:S04]  /*47060*/  LDL.LU R84, [R1+0x1c34] ;  /* 0x001c340001547983 */ /* 0x000ea80000300800 */
[----:B------:R1:W-:Y:S04]  /*47070*/  STS.U16 [R49+UR4+0x30100], R79 ;  /* 0x0301004f31007988 */ /* 0x0003e80008000404 */
[----:B0-----:R-:W2:Y:S04]  /*47080*/  LDL.LU R83, [R1+0x1c30] ;  /* 0x001c300001537983 */ /* 0x001ea80000300800 */
[----:B------:R0:W-:Y:S04]  /*47090*/  STS.U16 [R49+UR4+0x30500], R78 ;  /* 0x0305004e31007988 */ /* 0x0001e80008000404 */
[----:B-1----:R-:W2:Y:S04]  /*470a0*/  LDL.LU R82, [R1+0x1c2c] ;  /* 0x001c2c0001527983 */ /* 0x002ea80000300800 */
[----:B------:R1:W-:Y:S04]  /*470b0*/  STS.U16 [R49+UR4+0x30900], R77 ;  /* 0x0309004d31007988 */ /* 0x0003e80008000404 */
[----:B------:R-:W2:Y:S04]  /*470c0*/  LDL.LU R81, [R1+0x1c28] ;  /* 0x001c280001517983 */ /* 0x000ea80000300800 */
[----:B------:R0:W-:Y:S04]  /*470d0*/  STS.U16 [R49+UR4+0x30d00], R76 ;  /* 0x030d004c31007988 */ /* 0x0001e80008000404 */
[----:B------:R-:W2:Y:S04]  /*470e0*/  LDL.LU R80, [R1+0x1c24] ;  /* 0x001c240001507983 */ /* 0x000ea80000300800 */
[----:B------:R0:W-:Y:S04]  /*470f0*/  STS.U16 [R49+UR4+0x31100], R75 ;  /* 0x0311004b31007988 */ /* 0x0001e80008000404 */
[----:B------:R-:W2:Y:S04]  /*47100*/  LDL.LU R79, [R1+0x1c20] ;  /* 0x001c2000014f7983 */ /* 0x000ea80000300800 */
[----:B----4-:R4:W-:Y:S04]  /*47110*/  STS.U16 [R49+UR4+0x31500], R74 ;  /* 0x0315004a31007988 */ /* 0x0109e80008000404 */
        /* <DEDUP_REMOVED lines=8> */
[----:B----4-:R-:W4:Y:S04]  /*471a0*/  LDL.LU R74, [R1+0x1c0c] ;  /* 0x001c0c00014a7983 */ /* 0x010f280000300800 */
        /* <DEDUP_REMOVED lines=32> */
[----:B------:R-:W-:Y:S04]  /*473b0*/  STS.U16 [R49+UR4+0x36900], R53 ;  /* 0x0369003531007988 */ /* 0x000fe80008000404 */
[----:B-1----:R-:W2:Y:S04]  /*473c0*/  LDL.LU R57, [R1+0x1bc8] ;  /* 0x001bc80001397983 */ /* 0x002ea80000300800 */
[----:B------:R-:W-:Y:S04]  /*473d0*/  STS.U16 [R49+UR4+0x36d00], R52 ;  /* 0x036d003431007988 */ /* 0x000fe80008000404 */
[----:B------:R-:W2:Y:S04]  /*473e0*/  LDL.LU R56, [R1+0x1bc4] ;  /* 0x001bc40001387983 */ /* 0x000ea80000300800 */
[----:B------:R0:W-:Y:S04]  /*473f0*/  STS.U16 [R49+UR4+0x37100], R17 ;  /* 0x0371001131007988 */ /* 0x0001e80008000404 */
[----:B------:R-:W2:Y:S04]  /*47400*/  LDL.LU R55, [R1+0x1bc0] ;  /* 0x001bc00001377983 */ /* 0x000ea80000300800 */
[----:B------:R-:W2:Y:S01]  /*47410*/  LDL.LU R54, [R1+0x1bbc] ;  /* 0x001bbc0001367983 */ /* 0x000ea20000300800 */
[----:B0-----:R-:W-:-:S03]  /*47420*/  LOP3.LUT R17, R2, 0x30, RZ, 0x3c, !PT ;  /* 0x0000003002117812 */ /* 0x001fc600078e3cff */
        /* <DEDUP_REMOVED lines=8> */
[----:B0-----:R-:W2:Y:S04]  /*474b0*/  LDL.LU R49, [R1+0x1ba8] ;  /* 0x001ba80001317983 */ /* 0x001ea80000300800 */
[----:B------:R0:W-:Y:S04]  /*474c0*/  STS.U16 [R17+UR4+0x30580], R46 ;  /* 0x0305802e11007988 */ /* 0x0001e80008000404 */
[----:B------:R-:W2:Y:S04]  /*474d0*/  LDL.LU R48, [R1+0x1ba4] ;  /* 0x001ba40001307983 */ /* 0x000ea80000300800 */
        /* <DEDUP_REMOVED lines=19> */
[----:B-1----:R-:W3:Y:S04]  /*47610*/  LDL.LU R38, [R1+0x1b7c] ;  /* 0x001b7c0001267983 */ /* 0x002ee80000300800 */
[----:B------:R1:W-:Y:S04]  /*47620*/  STS.U16 [R17+UR4+0x33180], R35 ;  /* 0x0331802311007988 */ /* 0x0003e80008000404 */
[----:B0-----:R-:W3:Y:S04]  /*47630*/  LDL.LU R37, [R1+0x1b78] ;  /* 0x001b780001257983 */ /* 0x001ee80000300800 */
[----:B------:R0:W-:Y:S04]  /*47640*/  STS.U16 [R17+UR4+0x33580], R34 ;  /* 0x0335802211007988 */ /* 0x0001e80008000404 */
[----:B------:R-:W3:Y:S04]  /*47650*/  LDL.LU R36, [R1+0x1b74] ;  /* 0x001b740001247983 */ /* 0x000ee80000300800 */
        /* <DEDUP_REMOVED lines=13> */
[----:B-1----:R-:W4:Y:S04]  /*47730*/  LDL.LU R29, [R1+0x1b58] ;  /* 0x001b5800011d7983 */ /* 0x002f280000300800 */
[----:B------:R1:W-:Y:S04]  /*47740*/  STS.U16 [R17+UR4+0x35580], R26 ;  /* 0x0355801a11007988 */ /* 0x0003e80008000404 */
[----:B0-----:R-:W4:Y:S04]  /*47750*/  LDL.LU R28, [R1+0x1b54] ;  /* 0x001b5400011c7983 */ /* 0x001f280000300800 */
[----:B------:R0:W-:Y:S04]  /*47760*/  STS.U16 [R17+UR4+0x35980], R25 ;  /* 0x0359801911007988 */ /* 0x0001e80008000404 */
[----:B------:R-:W4:Y:S04]  /*47770*/  LDL.LU R27, [R1+0x1b50] ;  /* 0x001b5000011b7983 */ /* 0x000f280000300800 */
        /* <DEDUP_REMOVED lines=12> */
[----:B-1----:R-:W4:Y:S01]  /*47840*/  LDL.LU R20, [R1+0x1b34] ;  /* 0x001b340001147983 */ /* 0x002f220000300800 */
[----:B0-----:R-:W-:-:S03]  /*47850*/  LOP3.LUT R9, R2, 0x40, RZ, 0x3c, !PT ;  /* 0x0000004002097812 */ /* 0x001fc600078e3cff */
[----:B------:R0:W-:Y:S04]  /*47860*/  STS.U16 [R17+UR4+0x37580], R19 ;  /* 0x0375801311007988 */ /* 0x0001e80008000404 */
[----:B------:R1:W-:Y:S04]  /*47870*/  STS.U16 [R17+UR4+0x37980], R18 ;  /* 0x0379801211007988 */ /* 0x0003e80008000404 */
[----:B------:R1:W-:Y:S04]  /*47880*/  STS.U16 [R17+UR4+0x37d80], R16 ;  /* 0x037d801011007988 */ /* 0x0003e80008000404 */
[----:B0-----:R-:W4:Y:S04]  /*47890*/  LDL.LU R19, [R1+0x1b30] ;  /* 0x001b300001137983 */ /* 0x001f280000300800 */
[----:B-1----:R-:W4:Y:S04]  /*478a0*/  LDL.LU R18, [R1+0x1b2c] ;  /* 0x001b2c0001127983 */ /* 0x002f280000300800 */
[----:B------:R-:W4:Y:S04]  /*478b0*/  LDL.LU R17, [R1+0x1b28] ;  /* 0x001b280001117983 */ /* 0x000f280000300800 */
        /* <DEDUP_REMOVED lines=11> */
[----:B------:R0:W-:Y:S04]  /*47970*/  STS.U16 [R9+UR4+0x31a00], R12 ;  /* 0x031a000c09007988 */ /* 0x0001e80008000404 */
[----:B-1----:R-:W4:Y:S04]  /*47980*/  LDL.LU R0, [R1+0x1b10] ;  /* 0x001b100001007983 */ /* 0x002f280000300800 */
[----:B------:R1:W-:Y:S04]  /*47990*/  STS.U16 [R9+UR4+0x31e00], R7 ;  /* 0x031e000709007988 */ /* 0x0003e80008000404 */
[----:B------:R-:W4:Y:S04]  /*479a0*/  LDL R13, [R1+0xafc] ;  /* 0x000afc00010d7983 */ /* 0x000f280000100800 */
[----:B0-----:R-:W4:Y:S04]  /*479b0*/  LDL R12, [R1+0xb00] ;  /* 0x000b0000010c7983 */ /* 0x001f280000100800 */
[----:B------:R0:W-:Y:S04]  /*479c0*/  STS.U16 [R9+UR4+0x32200], R6 ;  /* 0x0322000609007988 */ /* 0x0001e80008000404 */
[----:B-1----:R-:W4:Y:S04]  /*479d0*/  LDL R7, [R1+0xb04] ;  /* 0x000b040001077983 */ /* 0x002f280000100800 */
[----:B------:R1:W-:Y:S04]  /*479e0*/  STS.U16 [R9+UR4+0x32600], R90 ;  /* 0x0326005a09007988 */ /* 0x0003e80008000404 */
[----:B0-----:R-:W4:Y:S04]  /*479f0*/  LDL R6, [R1+0xb08] ;  /* 0x000b080001067983 */ /* 0x001f280000100800 */
[----:B------:R0:W-:Y:S04]  /*47a00*/  STS.U16 [R9+UR4+0x32a00], R93 ;  /* 0x032a005d09007988 */ /* 0x0001e80008000404 */
[----:B-1----:R-:W4:Y:S04]  /*47a10*/  LDL.LU R90, [R1+0x1b0c] ;  /* 0x001b0c00015a7983 */ /* 0x002f280000300800 */
[----:B------:R1:W-:Y:S04]  /*47a20*/  STS.U16 [R9+UR4+0x32e00], R5 ;  /* 0x032e000509007988 */ /* 0x0003e80008000404 */
[----:B0-----:R-:W4:Y:S04]  /*47a30*/  LDL.LU R93, [R1+0x1b08] ;  /* 0x001b0800015d7983 */ /* 0x001f280000300800 */
[----:B------:R0:W-:Y:S04]  /*47a40*/  STS.U16 [R9+UR4+0x33200], R4 ;  /* 0x0332000409007988 */ /* 0x0001e80008000404 */
[----:B-1----:R-:W4:Y:S04]  /*47a50*/  LDL R5, [R1+0xb0c] ;  /* 0x000b0c0001057983 */ /* 0x002f280000100800 */
[----:B0-----:R-:W4:Y:S04]  /*47a60*/  LDL R4, [R1+0xb10] ;  /* 0x000b100001047983 */ /* 0x001f280000100800 */
[----:B------:R0:W-:Y:S04]  /*47a70*/  STS.U16 [R9+UR4+0x33600], R10 ;  /* 0x0336000a09007988 */ /* 0x0001e80008000404 */
[----:B------:R-:W-:Y:S04]  /*47a80*/  STS.U16 [R9+UR4+0x33a00], R92 ;  /* 0x033a005c09007988 */ /* 0x000fe80008000404 */
[----:B------:R1:W-:Y:S04]  /*47a90*/  STS.U16 [R9+UR4+0x33e00], R91 ;  /* 0x033e005b09007988 */ /* 0x0003e80008000404 */
[----:B0-----:R-:W4:Y:S04]  /*47aa0*/  LDL R10, [R1+0xb3c] ;  /* 0x000b3c00010a7983 */ /* 0x001f280000100800 */
[----:B-1----:R-:W4:Y:S01]  /*47ab0*/  LDL R9, [R1+0xb40] ;  /* 0x000b400001097983 */ /* 0x002f220000100800 */
[----:B--2---:R-:W-:-:S02]  /*47ac0*/  PRMT R62, RZ, 0x7610, R62 ;  /* 0x00007610ff3e7816 */ /* 0x004fc4000000003e */
[----:B---3--:R-:W-:Y:S02]  /*47ad0*/  PRMT R30, RZ, 0x7610, R30 ;  /* 0x00007610ff1e7816 */ /* 0x008fe4000000001e */
[----:B----4-:R-:W-:-:S06]  /*47ae0*/  PRMT R11, RZ, 0x7610, R11 ;  /* 0x00007610ff0b7816 */ /* 0x010fcc000000000b */
[----:B------:R0:W2:Y:S02]  /*47af0*/  @!P4 LDG.E.U16 R11, desc[UR20][R12.64] ;  /* 0x000000140c0bc981 */ /* 0x0000a4000c1e1500 */
[----:B0-----:R-:W-:Y:S02]  /*47b00*/  @!P4 IMAD.MOV.U32 R13, RZ, RZ, R7 ;  /* 0x000000ffff0dc224 */ /* 0x001fe400078e0007 */
[----:B------:R-:W3:Y:S01]  /*47b10*/  LDL R7, [R1+0xb44] ;  /* 0x000b440001077983 */ /* 0x000ee20000100800 */
[----:B------:R-:W-:-:S03]  /*47b20*/  @!P4 IMAD.MOV.U32 R12, RZ, RZ, R6 ;  /* 0x000000ffff0cc224 */ /* 0x000fc600078e0006 */
[----:B------:R-:W3:Y:S04]  /*47b30*/  LDL R6, [R1+0xb48] ;  /* 0x000b480001067983 */ /* 0x000ee80000100800 */
[----:B------:R0:W4:Y:S02]  /*47b40*/  @!P4 LDG.E.U16 R62, desc[UR20][R12.64] ;  /* 0x000000140c3ec981 */ /* 0x000124000c1e1500 */
[----:B0-----:R-:W-:Y:S02]  /*47b50*/  @!P4 IMAD.MOV.U32 R13, RZ, RZ, R5 ;  /* 0x000000ffff0dc224 */ /* 0x001fe400078e0005 */
[----:B------:R-:W-:-:S05]  /*47b60*/  @!P4 IMAD.MOV.U32 R12, RZ, RZ, R4 ;  /* 0x000000ffff0cc224 */ /* 0x000fca00078e0004 */
[----:B------:R0:W2:Y:S01]  /*47b70*/  @!P4 LDG.E.U16 R30, desc[UR20][R12.64] ;  /* 0x000000140c1ec981 */ /* 0x0000a2000c1e1500 */
[----:B------:R-:W-:Y:S01]  /*47b80*/  PRMT R8, RZ, 0x7610, R8 ;  /* 0x00007610ff087816 */ /* 0x000fe20000000008 */
[----:B0-----:R-:W-:Y:S02]  /*47b90*/  @!P4 IMAD.MOV.U32 R13, RZ, RZ, R10 ;  /* 0x000000ffff0dc224 */ /* 0x001fe400078e000a */
[----:B------:R-:W-:-:S05]  /*47ba0*/  @!P4 IMAD.MOV.U32 R12, RZ, RZ, R9 ;  /* 0x000000ffff0cc224 */ /* 0x000fca00078e0009 */
[----:B------:R-:W2:Y:S01]  /*47bb0*/  @!P4 LDG.E.U16 R8, desc[UR20][R12.64] ;  /* 0x000000140c08c981 */ /* 0x000ea2000c1e1500 */
[----:B------:R-:W-:-:S06]  /*47bc0*/  PRMT R63, RZ, 0x7610, R63 ;  /* 0x00007610ff3f7816 */ /* 0x000fcc000000003f */
[----:B---3--:R-:W3:Y:S04]  /*47bd0*/  @!P4 LDG.E.U16 R63, desc[UR20][R6.64] ;  /* 0x00000014063fc981 */ /* 0x008ee8000c1e1500 */
[----:B----4-:R-:W-:Y:S04]  /*47be0*/  STL [R1+0x1a64], R62 ;  /* 0x001a643e01007387 */ /* 0x010fe80000100800 */
[----:B------:R-:W4:Y:S04]  /*47bf0*/  LDL R5, [R1+0xb4c] ;  /* 0x000b4c0001057983 */ /* 0x000f280000100800 */
[----:B------:R-:W4:Y:S04]  /*47c00*/  LDL R4, [R1+0xb50] ;  /* 0x000b500001047983 */ /* 0x000f280000100800 */
[----:B--2---:R-:W-:Y:S04]  /*47c10*/  STL [R1+0x1a68], R30 ;  /* 0x001a681e01007387 */ /* 0x004fe80000100800 */
[----:B------:R0:W-:Y:S04]  /*47c20*/  STL [R1+0x874], R11 ;  /* 0x0008740b01007387 */ /* 0x0001e80000100800 */
[----:B------:R-:W2:Y:S04]  /*47c30*/  LDL R10, [R1+0xb80] ;  /* 0x000b8000010a7983 */ /* 0x000ea80000100800 */
[----:B------:R-:W2:Y:S04]  /*47c40*/  LDL R9, [R1+0xb84] ;  /* 0x000b840001097983 */ /* 0x000ea80000100800 */
[----:B0-----:R-:W2:Y:S04]  /*47c50*/  LDL R11, [R1+0xb7c] ;  /* 0x000b7c00010b7983 */ /* 0x001ea80000100800 */
[----:B------:R0:W-:Y:S04]  /*47c60*/  STL [R1+0x868], R8 ;  /* 0x0008680801007387 */ /* 0x0001e80000100800 */
[----:B------:R-:W2:Y:S04]  /*47c70*/  LDL R7, [R1+0xb8c] ;  /* 0x000b8c0001077983 */ /* 0x000ea80000100800 */
[----:B------:R-:W2:Y:S04]  /*47c80*/  LDL R6, [R1+0xb90] ;  /* 0x000b900001067983 */ /* 0x000ea80000100800 */
[----:B0-----:R-:W2:Y:S01]  /*47c90*/  LDL R8, [R1+0xb88] ;  /* 0x000b880001087983 */ /* 0x001ea20000100800 */
[----:B------:R-:W-:-:S02]  /*47ca0*/  PRMT R31, RZ, 0x7610, R31 ;  /* 0x00007610ff1f7816 */ /* 0x000fc4000000001f */
[----:B------:R-:W-:Y:S02]  /*47cb0*/  PRMT R60, RZ, 0x7610, R60 ;  /* 0x00007610ff3c7816 */ /* 0x000fe4000000003c */
[----:B------:R-:W-:Y:S01]  /*47cc0*/  PRMT R28, RZ, 0x7610, R28 ;  /* 0x00007610ff1c7816 */ /* 0x000fe2000000001c */
[----:B---3--:R0:W-:Y:S02]  /*47cd0*/  STL [R1+0x1a6c], R63 ;  /* 0x001a6c3f01007387 */ /* 0x0081e40000100800 */
[----:B0-----:R-:W-:Y:S02]  /*47ce0*/  PRMT R63, RZ, 0x7610, R63 ;  /* 0x00007610ff3f7816 */ /* 0x001fe4000000003f */
[----:B----4-:R-:W3:Y:S04]  /*47cf0*/  @!P4 LDG.E.U16 R31, desc[UR20][R4.64] ;  /* 0x00000014041fc981 */ /* 0x010ee8000c1e1500 */
[----:B------:R-:W4:Y:S04]  /*47d00*/  LDL R5, [R1+0xbbc] ;  /* 0x000bbc0001057983 */ /* 0x000f280000100800 */
[----:B------:R-:W4:Y:S04]  /*47d10*/  LDL R4, [R1+0xbc0] ;  /* 0x000bc00001047983 */ /* 0x000f280000100800 */
[----:B--2---:R-:W2:Y:S04]  /*47d20*/  @!P4 LDG.E.U16 R63, desc[UR20][R10.64] ;  /* 0x000000140a3fc981 */ /* 0x004ea8000c1e1500 */
[----:B------:R-:W2:Y:S04]  /*47d30*/  @!P4 LDG.E.U16 R28, desc[UR20][R6.64] ;  /* 0x00000014061cc981 */ /* 0x000ea8000c1e1500 */
[----:B------:R-:W2:Y:S01]  /*47d40*/  @!P4 LDG.E.U16 R60, desc[UR20][R8.64] ;  /* 0x00000014083cc981 */ /* 0x000ea2000c1e1500 */
[----:B------:R-:W-:-:S03]  /*47d50*/  PRMT R30, RZ, 0x7610, R30 ;  /* 0x00007610ff1e7816 */ /* 0x000fc6000000001e */
[----:B---3--:R-:W-:Y:S04]  /*47d60*/  STL [R1+0x1a70], R31 ;  /* 0x001a701f01007387 */ /* 0x008fe80000100800 */
[----:B----4-:R-:W3:Y:S04]  /*47d70*/  @!P4 LDG.E.U16 R30, desc[UR20][R4.64] ;  /* 0x00000014041ec981 */ /* 0x010ee8000c1e1500 */
[----:B--2---:R-:W-:Y:S04]  /*47d80*/  STL [R1+0x1a74], R63 ;  /* 0x001a743f01007387 */ /* 0x004fe80000100800 */
[----:B------:R-:W2:Y:S04]  /*47d90*/  LDL R9, [R1+0xbc4] ;  /* 0x000bc40001097983 */ /* 0x000ea80000100800 */
[----:B------:R-:W2:Y:S04]  /*47da0*/  LDL R8, [R1+0xbc8] ;  /* 0x000bc80001087983 */ /* 0x000ea80000100800 */
[----:B------:R-:W-:Y:S04]  /*47db0*/  STL [R1+0x1a78], R60 ;  /* 0x001a783c01007387 */ /* 0x000fe80000100800 */
[----:B------:R-:W4:Y:S04]  /*47dc0*/  LDL R7, [R1+0xbcc] ;  /* 0x000bcc0001077983 */ /* 0x000f280000100800 */
[----:B------:R-:W4:Y:S04]  /*47dd0*/  LDL R6, [R1+0xbd0] ;  /* 0x000bd00001067983 */ /* 0x000f280000100800 */
[----:B------:R-:W-:Y:S04]  /*47de0*/  STL [R1+0x1a7c], R28 ;  /* 0x001a7c1c01007387 */ /* 0x000fe80000100800 */
[----:B------:R-:W4:Y:S04]  /*47df0*/  LDL R11, [R1+0xbfc] ;  /* 0x000bfc00010b7983 */ /* 0x000f280000100800 */
[----:B------:R-:W4:Y:S01]  /*47e00*/  LDL R10, [R1+0xc00] ;  /* 0x000c0000010a7983 */ /* 0x000f220000100800 */
[----:B------:R-:W-:-:S03]  /*47e10*/  PRMT R61, RZ, 0x7610, R61 ;  /* 0x00007610ff3d7816 */ /* 0x000fc6000000003d */
[----:B------:R-:W4:Y:S04]  /*47e20*/  LDL R5, [R1+0xc04] ;  /* 0x000c040001057983 */ /* 0x000f280000100800 */
[----:B------:R-:W4:Y:S01]  /*47e30*/  LDL R4, [R1+0xc08] ;  /* 0x000c080001047983 */ /* 0x000f220000100800 */
[----:B------:R-:W-:Y:S02]  /*47e40*/  PRMT R29, RZ, 0x7610, R29 ;  /* 0x00007610ff1d7816 */ /* 0x000fe4000000001d */
[----:B------:R-:W-:Y:S01]  /*47e50*/  PRMT R62, RZ, 0x7610, R62 ;  /* 0x00007610ff3e7816 */ /* 0x000fe2000000003e */
[----:B---3--:R-:W-:Y:S04]  /*47e60*/  STL [R1+0x1a80], R30 ;  /* 0x001a801e01007387 */ /* 0x008fe80000100800 */
[----:B--2---:R-:W2:Y:S04]  /*47e70*/  @!P4 LDG.E.U16 R61, desc[UR20][R8.64] ;  /* 0x00000014083dc981 */ /* 0x004ea8000c1e1500 */
[----:B------:R-:W3:Y:S04]  /*47e80*/  LDL R9, [R1+0xc0c] ;  /* 0x000c0c0001097983 */ /* 0x000ee80000100800 */
[----:B------:R-:W3:Y:S04]  /*47e90*/  LDL R8, [R1+0xc10] ;  /* 0x000c100001087983 */ /* 0x000ee80000100800 */
[----:B----4-:R-:W4:Y:S04]  /*47ea0*/  @!P4 LDG.E.U16 R29, desc[UR20][R6.64] ;  /* 0x00000014061dc981 */ /* 0x010f28000c1e1500 */
[----:B------:R-:W4:Y:S01]  /*47eb0*/  @!P4 LDG.E.U16 R62, desc[UR20][R10.64] ;  /* 0x000000140a3ec981 */ /* 0x000f22000c1e1500 */
[----:B------:R-:W-:-:S02]  /*47ec0*/  PRMT R58, RZ, 0x7610, R58 ;  /* 0x00007610ff3a7816 */ /* 0x000fc4000000003a */
[----:B------:R-:W-:-:S04]  /*47ed0*/  PRMT R26, RZ, 0x7610, R26 ;  /* 0x00007610ff1a7816 */ /* 0x000fc8000000001a */
[----:B------:R-:W4:Y:S04]  /*47ee0*/  @!P4 LDG.E.U16 R58, desc[UR20][R4.64] ;  /* 0x00000014043ac981 */ /* 0x000f28000c1e1500 */
[----:B---3--:R-:W3:Y:S04]  /*47ef0*/  @!P4 LDG.E.U16 R26, desc[UR20][R8.64] ;  /* 0x00000014081ac981 */ /* 0x008ee8000c1e1500 */
[----:B--2---:R-:W-:Y:S04]  /*47f00*/  STL [R1+0x1a84], R61 ;  /* 0x001a843d01007387 */ /* 0x004fe80000100800 */
[----:B------:R-:W2:Y:S04]  /*47f10*/  LDL R7, [R1+0xc3c] ;  /* 0x000c3c0001077983 */ /* 0x000ea80000100800 */
[----:B------:R-:W2:Y:S04]  /*47f20*/  LDL R6, [R1+0xc40] ;  /* 0x000c400001067983 */ /* 0x000ea80000100800 */
[----:B----4-:R-:W-:Y:S04]  /*47f30*/  STL [R1+0x1a88], R29 ;  /* 0x001a881d01007387 */ /* 0x010fe80000100800 */
[----:B------:R-:W-:Y:S04]  /*47f40*/  STL [R1+0x1a8c], R62 ;  /* 0x001a8c3e01007387 */ /* 0x000fe80000100800 */
[----:B------:R-:W4:Y:S04]  /*47f50*/  LDL R5, [R1+0xc44] ;  /* 0x000c440001057983 */ /* 0x000f280000100800 */
[----:B------:R-:W4:Y:S04]  /*47f60*/  LDL R4, [R1+0xc48] ;  /* 0x000c480001047983 */ /* 0x000f280000100800 */
[----:B------:R-:W-:Y:S04]  /*47f70*/  STL [R1+0x1a90], R58 ;  /* 0x001a903a01007387 */ /* 0x000fe80000100800 */
[----:B------:R-:W4:Y:S04]  /*47f80*/  LDL R9, [R1+0xc4c] ;  /* 0x000c4c0001097983 */ /* 0x000f280000100800 */
[----:B------:R-:W4:Y:S01]  /*47f90*/  LDL R8, [R1+0xc50] ;  /* 0x000c500001087983 */ /* 0x000f220000100800 */
[----:B------:R-:W-:-:S02]  /*47fa0*/  PRMT R3, RZ, 0x7610, R3 ;  /* 0x00007610ff037816 */ /* 0x000fc40000000003 */
[----:B------:R-:W-:Y:S01]  /*47fb0*/  PRMT R59, RZ, 0x7610, R59 ;  /* 0x00007610ff3b7816 */ /* 0x000fe2000000003b */
[----:B---3--:R-:W-:Y:S04]  /*47fc0*/  STL [R1+0x1a94], R26 ;  /* 0x001a941a01007387 */ /* 0x008fe80000100800 */
[----:B------:R-:W3:Y:S04]  /*47fd0*/  LDL R11, [R1+0xc7c] ;  /* 0x000c7c00010b7983 */ /* 0x000ee80000100800 */
[----:B------:R-:W3:Y:S04]  /*47fe0*/  LDL R10, [R1+0xc80] ;  /* 0x000c8000010a7983 */ /* 0x000ee80000100800 */
[----:B--2---:R-:W2:Y:S01]  /*47ff0*/  @!P4 LDG.E.U16 R3, desc[UR20][R6.64] ;  /* 0x000000140603c981 */ /* 0x004ea2000c1e1500 */
[----:B------:R-:W-:-:S02]  /*48000*/  PRMT R27, RZ, 0x7610, R27 ;  /* 0x00007610ff1b7816 */ /* 0x000fc4000000001b */
[----:B------:R-:W-:Y:S01]  /*48010*/  PRMT R88, RZ, 0x7610, R88 ;  /* 0x00007610ff587816 */ /* 0x000fe20000000058 */
[----:B------:R-:W2:Y:S04]  /*48020*/  LDL R7, [R1+0xc84] ;  /* 0x000c840001077983 */ /* 0x000ea80000100800 */
[----:B------:R-:W2:Y:S04]  /*48030*/  LDL R6, [R1+0xc88] ;  /* 0x000c880001067983 */ /* 0x000ea80000100800 */
[----:B----4-:R-:W4:Y:S04]  /*48040*/  @!P4 LDG.E.U16 R59, desc[UR20][R4.64] ;  /* 0x00000014043bc981 */ /* 0x010f28000c1e1500 */
[----:B------:R-:W4:Y:S04]  /*48050*/  @!P4 LDG.E.U16 R27, desc[UR20][R8.64] ;  /* 0x00000014081bc981 */ /* 0x000f28000c1e1500 */
[----:B---3--:R-:W3:Y:S04]  /*48060*/  @!P4 LDG.E.U16 R88, desc[UR20][R10.64] ;  /* 0x000000140a58c981 */ /* 0x008ee8000c1e1500 */
[----:B--2---:R-:W-:Y:S04]  /*48070*/  STL [R1+0x1a98], R3 ;  /* 0x001a980301007387 */ /* 0x004fe80000100800 */
[----:B------:R-:W2:Y:S04]  /*48080*/  LDL R5, [R1+0xc8c] ;  /* 0x000c8c0001057983 */ /* 0x000ea80000100800 */
[----:B------:R-:W2:Y:S04]  /*48090*/  LDL R4, [R1+0xc90] ;  /* 0x000c900001047983 */ /* 0x000ea80000100800 */
[----:B----4-:R-:W-:Y:S04]  /*480a0*/  STL [R1+0x1a9c], R59 ;  /* 0x001a9c3b01007387 */ /* 0x010fe80000100800 */
[----:B------:R-:W4:Y:S04]  /*480b0*/  LDL R9, [R1+0xcbc] ;  /* 0x000cbc0001097983 */ /* 0x000f280000100800 */
[----:B------:R-:W4:Y:S01]  /*480c0*/  LDL R8, [R1+0xcc0] ;  /* 0x000cc00001087983 */ /* 0x000f220000100800 */
[----:B------:R-:W-:-:S03]  /*480d0*/  PRMT R56, RZ, 0x7610, R56 ;  /* 0x00007610ff387816 */ /* 0x000fc60000000038 */
[----:B------:R-:W-:Y:S04]  /*480e0*/  STL [R1+0x1aa0], R27 ;  /* 0x001aa01b01007387 */ /* 0x000fe80000100800 */
[----:B------:R-:W4:Y:S01]  /*480f0*/  @!P4 LDG.E.U16 R56, desc[UR20][R6.64] ;  /* 0x000000140638c981 */ /* 0x000f22000c1e1500 */
[----:B------:R-:W-:Y:S02]  /*48100*/  PRMT R24, RZ, 0x7610, R24 ;  /* 0x00007610ff187816 */ /* 0x000fe40000000018 */
[----:B------:R-:W-:Y:S01]  /*48110*/  PRMT R89, RZ, 0x7610, R89 ;  /* 0x00007610ff597816 */ /* 0x000fe20000000059 */
[----:B---3--:R-:W-:Y:S04]  /*48120*/  STL [R1+0x1aa4], R88 ;  /* 0x001aa45801007387 */ /* 0x008fe80000100800 */
[----:B------:R-:W3:Y:S04]  /*48130*/  LDL R7, [R1+0xcc4] ;  /* 0x000cc40001077983 */ /* 0x000ee80000100800 */
[----:B------:R-:W3:Y:S04]  /*48140*/  LDL R6, [R1+0xcc8] ;  /* 0x000cc80001067983 */ /* 0x000ee80000100800 */
[----:B--2---:R-:W2:Y:S04]  /*48150*/  @!P4 LDG.E.U16 R24, desc[UR20][R4.64] ;  /* 0x000000140418c981 */ /* 0x004ea8000c1e1500 */
[----:B----4-:R3:W4:Y:S01]  /*48160*/  @!P4 LDG.E.U16 R89, desc[UR20][R8.64] ;  /* 0x000000140859c981 */ /* 0x010722000c1e1500 */
[----:B------:R-:W-:-:S03]  /*48170*/  PRMT R57, RZ, 0x7610, R57 ;  /* 0x00007610ff397816 */ /* 0x000fc60000000039 */
[----:B------:R-:W-:Y:S04]  /*48180*/  STL [R1+0x1aa8], R56 ;  /* 0x001aa83801007387 */ /* 0x000fe80000100800 */
[----:B------:R-:W4:Y:S04]  /*48190*/  LDL R5, [R1+0xccc] ;  /* 0x000ccc0001057983 */ /* 0x000f280000100800 */
[----:B------:R-:W4:Y:S01]  /*481a0*/  LDL R4, [R1+0xcd0] ;  /* 0x000cd00001047983 */ /* 0x000f220000100800 */
[----:B---3--:R-:W-:Y:S02]  /*481b0*/  @!P4 IMAD.MOV.U32 R9, RZ, RZ, R7 ;  /* 0x000000ffff09c224 */ /* 0x008fe400078e0007 */
[----:B------:R-:W-:-:S05]  /*481c0*/  @!P4 IMAD.MOV.U32 R8, RZ, RZ, R6 ;  /* 0x000000ffff08c224 */ /* 0x000fca00078e0006 */
[----:B------:R-:W3:Y:S04]  /*481d0*/  @!P4 LDG.E.U16 R57, desc[UR20][R8.64] ;  /* 0x000000140839c981 */ /* 0x000ee8000c1e1500 */
[----:B--2---:R-:W-:Y:S04]  /*481e0*/  STL [R1+0x1aac], R24 ;  /* 0x001aac1801007387 */ /* 0x004fe80000100800 */
[----:B------:R-:W2:Y:S04]  /*481f0*/  LDL R13, [R1+0xcfc] ;  /* 0x000cfc00010d7983 */ /* 0x000ea80000100800 */
[----:B------:R-:W2:Y:S04]  /*48200*/  LDL R12, [R1+0xd00] ;  /* 0x000d0000010c7983 */ /* 0x000ea80000100800 */
[----:B------:R-:W2:Y:S04]  /*48210*/  LDL R11, [R1+0xd04] ;  /* 0x000d0400010b7983 */ /* 0x000ea80000100800 */
[----:B------:R-:W2:Y:S04]  /*48220*/  LDL R10, [R1+0xd08] ;  /* 0x000d0800010a7983 */ /* 0x000ea80000100800 */
[----:B----4-:R-:W-:Y:S04]  /*48230*/  STL [R1+0x1ab0], R89 ;  /* 0x001ab05901007387 */ /* 0x010fe80000100800 */
[----:B------:R-:W4:Y:S04]  /*48240*/  LDL R7, [R1+0xd0c] ;  /* 0x000d0c0001077983 */ /* 0x000f280000100800 */
[----:B------:R-:W4:Y:S01]  /*48250*/  LDL R6, [R1+0xd10] ;  /* 0x000d100001067983 */ /* 0x000f220000100800 */
[----:B------:R-:W-:-:S03]  /*48260*/  PRMT R25, RZ, 0x7610, R25 ;  /* 0x00007610ff197816 */ /* 0x000fc60000000019 */
[----:B------:R-:W4:Y:S04]  /*48270*/  LDL R9, [R1+0xd3c] ;  /* 0x000d3c0001097983 */ /* 0x000f280000100800 */
[----:B------:R-:W4:Y:S04]  /*48280*/  LDL R8, [R1+0xd40] ;  /* 0x000d400001087983 */ /* 0x000f280000100800 */
[----:B------:R-:W4:Y:S01]  /*48290*/  @!P4 LDG.E.U16 R25, desc[UR20][R4.64] ;  /* 0x000000140419c981 */ /* 0x000f22000c1e1500 */
[----:B------:R-:W-:Y:S02]  /*482a0*/  PRMT R86, RZ, 0x7610, R86 ;  /* 0x00007610ff567816 */ /* 0x000fe40000000056 */
[----:B------:R-:W-:Y:S01]  /*482b0*/  PRMT R54, RZ, 0x7610, R54 ;  /* 0x00007610ff367816 */ /* 0x000fe20000000036 */
[----:B---3--:R-:W-:Y:S04]  /*482c0*/  STL [R1+0x1ab4], R57 ;  /* 0x001ab43901007387 */ /* 0x008fe80000100800 */
[----:B------:R-:W3:Y:S04]  /*482d0*/  LDL R5, [R1+0xd44] ;  /* 0x000d440001057983 */ /* 0x000ee80000100800 */
[----:B------:R-:W3:Y:S04]  /*482e0*/  LDL R4, [R1+0xd48] ;  /* 0x000d480001047983 */ /* 0x000ee80000100800 */
[----:B--2---:R-:W2:Y:S04]  /*482f0*/  @!P4 LDG.E.U16 R86, desc[UR20][R12.64] ;  /* 0x000000140c56c981 */ /* 0x004ea8000c1e1500 */
[----:B------:R4:W2:Y:S04]  /*48300*/  @!P4 LDG.E.U16 R54, desc[UR20][R10.64] ;  /* 0x000000140a36c981 */ /* 0x0008a8000c1e1500 */
[----:B------:R-:W2:Y:S01]  /*48310*/  LDL.LU.64 R12, [R1+0x1b00] ;  /* 0x001b0000010c7983 */ /* 0x000ea20000300a00 */
[----:B----4-:R-:W-:-:S02]  /*48320*/  @!P4 IMAD.MOV.U32 R11, RZ, RZ, R7 ;  /* 0x000000ffff0bc224 */ /* 0x010fc400078e0007 */
[----:B------:R-:W-:Y:S01]  /*48330*/  @!P4 IMAD.MOV.U32 R10, RZ, RZ, R6 ;  /* 0x000000ffff0ac224 */ /* 0x000fe200078e0006 */
[----:B------:R-:W4:Y:S04]  /*48340*/  LDL R7, [R1+0xd4c] ;  /* 0x000d4c0001077983 */ /* 0x000f280000100800 */
[----:B------:R-:W4:Y:S01]  /*48350*/  LDL R6, [R1+0xd50] ;  /* 0x000d500001067983 */ /* 0x000f220000100800 */
[----:B------:R-:W-:Y:S02]  /*48360*/  PRMT R87, RZ, 0x7610, R87 ;  /* 0x00007610ff577816 */ /* 0x000fe40000000057 */
[----:B------:R-:W-:-:S04]  /*48370*/  PRMT R55, RZ, 0x7610, R55 ;  /* 0x00007610ff377816 */ /* 0x000fc80000000037 */
[----:B------:R3:W2:Y:S01]  /*48380*/  @!P4 LDG.E.U16 R87, desc[UR20][R8.64] ;  /* 0x000000140857c981 */ /* 0x0006a2000c1e1500 */
[----:B------:R-:W-:Y:S02]  /*48390*/  PRMT R22, RZ, 0x7610, R22 ;  /* 0x00007610ff167816 */ /* 0x000fe40000000016 */
[----:B------:R-:W-:-:S04]  /*483a0*/  PRMT R23, RZ, 0x7610, R23 ;  /* 0x00007610ff177816 */ /* 0x000fc80000000017 */
[----:B------:R-:W2:Y:S04]  /*483b0*/  @!P4 LDG.E.U16 R22, desc[UR20][R10.64] ;  /* 0x000000140a16c981 */ /* 0x000ea8000c1e1500 */
[----:B------:R-:W2:Y:S01]  /*483c0*/  LDL.LU.64 R10, [R1+0x1af8] ;  /* 0x001af800010a7983 */ /* 0x000ea20000300a00 */
[----:B---3--:R-:W-:Y:S02]  /*483d0*/  @!P4 IMAD.MOV.U32 R9, RZ, RZ, R5 ;  /* 0x000000ffff09c224 */ /* 0x008fe400078e0005 */
[----:B------:R-:W-:-:S05]  /*483e0*/  @!P4 IMAD.MOV.U32 R8, RZ, RZ, R4 ;  /* 0x000000ffff08c224 */ /* 0x000fca00078e0004 */
[----:B------:R-:W3:Y:S04]  /*483f0*/  @!P4 LDG.E.U16 R55, desc[UR20][R8.64] ;  /* 0x000000140837c981 */ /* 0x000ee8000c1e1500 */
[----:B----4-:R-:W4:Y:S04]  /*48400*/  @!P4 LDG.E.U16 R23, desc[UR20][R6.64] ;  /* 0x000000140617c981 */ /* 0x010f28000c1e1500 */
[----:B--2---:R0:W-:Y:S04]  /*48410*/  STL.64 [R1+0x1ab8], R86 ;  /* 0x001ab85601007387 */ /* 0x0041e80000100a00 */
[----:B------:R-:W2:Y:S04]  /*48420*/  LDL R5, [R1+0xd84] ;  /* 0x000d840001057983 */ /* 0x000ea80000100800 */
[----:B------:R-:W2:Y:S04]  /*48430*/  LDL R4, [R1+0xd88] ;  /* 0x000d880001047983 */ /* 0x000ea80000100800 */
[----:B0-----:R-:W2:Y:S04]  /*48440*/  LDL R87, [R1+0xd80] ;  /* 0x000d800001577983 */ /* 0x001ea80000100800 */
[----:B------:R-:W2:Y:S04]  /*48450*/  LDL.LU.64 R8, [R1+0x1af0] ;  /* 0x001af00001087983 */ /* 0x000ea80000300a00 */
[----:B------:R-:W2:Y:S04]  /*48460*/  LDL R86, [R1+0xd8c] ;  /* 0x000d8c0001567983 */ /* 0x000ea80000100800 */
[----:B------:R-:W2:Y:S04]  /*48470*/  LDL R63, [R1+0xd90] ;  /* 0x000d9000013f7983 */ /* 0x000ea80000100800 */
[----:B---3--:R0:W-:Y:S04]  /*48480*/  STL.64 [R1+0x1ac0], R54 ;  /* 0x001ac03601007387 */ /* 0x0081e80000100a00 */
[----:B------:R-:W3:Y:S04]  /*48490*/  LDL R31, [R1+0xdbc] ;  /* 0x000dbc00011f7983 */ /* 0x000ee80000100800 */
[----:B------:R-:W3:Y:S04]  /*484a0*/  LDL R28, [R1+0xdc0] ;  /* 0x000dc000011c7983 */ /* 0x000ee80000100800 */
[----:B0-----:R-:W3:Y:S04]  /*484b0*/  LDL R55, [R1+0xd7c] ;  /* 0x000d7c0001377983 */ /* 0x001ee80000100800 */
[----:B------:R-:W3:Y:S04]  /*484c0*/  LDL.LU.64 R6, [R1+0x1ae8] ;  /* 0x001ae80001067983 */ /* 0x000ee80000300a00 */
[----:B----4-:R0:W-:Y:S04]  /*484d0*/  STL.64 [R1+0x1ac8], R22 ;  /* 0x001ac81601007387 */ /* 0x0101e80000100a00 */
[----:B0-----:R-:W4:Y:S04]  /*484e0*/  LDL R23, [R1+0xdc4] ;  /* 0x000dc40001177983 */ /* 0x001f280000100800 */
[----:B------:R-:W4:Y:S01]  /*484f0*/  LDL R22, [R1+0xdc8] ;  /* 0x000dc80001167983 */ /* 0x000f220000100800 */
[----:B------:R-:W-:Y:S01]  /*48500*/  PRMT R84, RZ, 0x7610, R84 ;  /* 0x00007610ff547816 */ /* 0x000fe20000000054 */
[----:B--2---:R-:W-:Y:S01]  /*48510*/  @!P4 IMAD.MOV.U32 R54, RZ, RZ, R87 ;  /* 0x000000ffff36c224 */ /* 0x004fe200078e0057 */
[----:B------:R-:W-:-:S02]  /*48520*/  PRMT R20, RZ, 0x7610, R20 ;  /* 0x00007610ff147816 */ /* 0x000fc40000000014 */
[----:B------:R-:W-:Y:S02]  /*48530*/  PRMT R85, RZ, 0x7610, R85 ;  /* 0x00007610ff557816 */ /* 0x000fe40000000055 */
[----:B------:R-:W-:Y:S02]  /*48540*/  PRMT R52, RZ, 0x7610, R52 ;  /* 0x00007610ff347816 */ /* 0x000fe40000000034 */
[----:B------:R-:W-:-:S04]  /*48550*/  PRMT R53, RZ, 0x7610, R53 ;  /* 0x00007610ff357816 */ /* 0x000fc80000000035 */
[----:B------:R-:W2:Y:S04]  /*48560*/  @!P4 LDG.E.U16 R52, desc[UR20][R4.64] ;  /* 0x000000140434c981 */ /* 0x000ea8000c1e1500 */
[----:B------:R-:W2:Y:S04]  /*48570*/  LDL R5, [R1+0xdcc] ;  /* 0x000dcc0001057983 */ /* 0x000ea80000100800 */
[----:B------:R-:W2:Y:S04]  /*48580*/  LDL R4, [R1+0xdd0] ;  /* 0x000dd00001047983 */ /* 0x000ea80000100800 */
[----:B---3--:R0:W3:Y:S02]  /*48590*/  @!P4 LDG.E.U16 R84, desc[UR20][R54.64] ;  /* 0x000000143654c981 */ /* 0x0080e4000c1e1500 */
[----:B0-----:R-:W-:-:S02]  /*485a0*/  @!P4 IMAD.MOV.U32 R54, RZ, RZ, R63 ;  /* 0x000000ffff36c224 */ /* 0x001fc400078e003f */
[----:B------:R-:W-:-:S05]  /*485b0*/  @!P4 IMAD.MOV.U32 R55, RZ, RZ, R86 ;  /* 0x000000ffff37c224 */ /* 0x000fca00078e0056 */
[----:B------:R0:W3:Y:S02]  /*485c0*/  @!P4 LDG.E.U16 R20, desc[UR20][R54.64] ;  /* 0x000000143614c981 */ /* 0x0000e4000c1e1500 */
[----:B0-----:R-:W-:Y:S02]  /*485d0*/  @!P4 IMAD.MOV.U32 R54, RZ, RZ, R28 ;  /* 0x000000ffff36c224 */ /* 0x001fe400078e001c */
[----:B----4-:R-:W4:Y:S01]  /*485e0*/  @!P4 LDG.E.U16 R53, desc[UR20][R22.64] ;  /* 0x000000141635c981 */ /* 0x010f22000c1e1500 */
[----:B------:R-:W-:-:S03]  /*485f0*/  @!P4 IMAD.MOV.U32 R55, RZ, RZ, R31 ;  /* 0x000000ffff37c224 */ /* 0x000fc600078e001f */
[----:B------:R-:W3:Y:S04]  /*48600*/  LDL R31, [R1+0xdfc] ;  /* 0x000dfc00011f7983 */ /* 0x000ee80000100800 */
[----:B------:R-:W3:Y:S04]  /*48610*/  @!P4 LDG.E.U16 R85, desc[UR20][R54.64] ;  /* 0x000000143655c981 */ /* 0x000ee8000c1e1500 */
[----:B------:R-:W4:Y:S01]  /*48620*/  LDL R28, [R1+0xe00] ;  /* 0x000e0000011c7983 */ /* 0x000f220000100800 */
[----:B------:R-:W-:-:S06]  /*48630*/  PRMT R21, RZ, 0x7610, R21 ;  /* 0x00007610ff157816 */ /* 0x000fcc0000000015 */
[----:B--2---:R-:W2:Y:S04]  /*48640*/  @!P4 LDG.E.U16 R21, desc[UR20][R4.64] ;  /* 0x000000140415c981 */ /* 0x004ea8000c1e1500 */
[----:B---3--:R-:W-:Y:S04]  /*48650*/  STL.64 [R1+0x1ad0], R84 ;  /* 0x001ad05401007387 */ /* 0x008fe80000100a00 */
[----:B------:R-:W3:Y:S04]  /*48660*/  LDL R23, [R1+0xe04] ;  /* 0x000e040001177983 */ /* 0x000ee80000100800 */
[----:B------:R-:W3:Y:S04]  /*48670*/  LDL R22, [R1+0xe08] ;  /* 0x000e080001167983 */ /* 0x000ee80000100800 */
[----:B----4-:R0:W-:Y:S04]  /*48680*/  STL.64 [R1+0x1ad8], R52 ;  /* 0x001ad83401007387 */ /* 0x0101e80000100a00 */
[----:B------:R-:W4:Y:S04]  /*48690*/  LDL R5, [R1+0xe44] ;  /* 0x000e440001057983 */ /* 0x000f280000100800 */
[----:B------:R-:W2:Y:S04]  /*486a0*/  LDL R4, [R1+0xe48] ;  /* 0x000e480001047983 */ /* 0x000ea80000100800 */
[----:B0-----:R-:W2:Y:S04]  /*486b0*/  LDL R53, [R1+0xe3c] ;  /* 0x000e3c0001357983 */ /* 0x001ea80000100800 */
[----:B------:R-:W2:Y:S01]  /*486c0*/  LDL R52, [R1+0xe40] ;  /* 0x000e400001347983 */ /* 0x000ea20000100800 */
[----:B------:R-:W-:-:S02]  /*486d0*/  @!P4 IMAD.MOV.U32 R84, RZ, RZ, R28 ;  /* 0x000000ffff54c224 */ /* 0x000fc400078e001c */
[----:B------:R-:W-:Y:S01]  /*486e0*/  @!P4 IMAD.MOV.U32 R85, RZ, RZ, R31 ;  /* 0x000000ffff55c224 */ /* 0x000fe200078e001f */
[----:B------:R-:W4:Y:S04]  /*486f0*/  LDL R28, [R1+0xe50] ;  /* 0x000e5000011c7983 */ /* 0x000f280000100800 */
[----:B------:R-:W4:Y:S01]  /*48700*/  LDL R31, [R1+0xe4c] ;  /* 0x000e4c00011f7983 */ /* 0x000f220000100800 */
[----:B------:R-:W-:Y:S02]  /*48710*/  PRMT R50, RZ, 0x7610, R50 ;  /* 0x00007610ff327816 */ /* 0x000fe40000000032 */
[----:B------:R-:W-:Y:S01]  /*48720*/  PRMT R83, RZ, 0x7610, R83 ;  /* 0x00007610ff537816 */ /* 0x000fe20000000053 */
[----:B------:R-:W4:Y:S01]  /*48730*/  LDL R55, [R1+0xe0c] ;  /* 0x000e0c0001377983 */ /* 0x000f220000100800 */
[----:B------:R-:W-:-:S02]  /*48740*/  PRMT R51, RZ, 0x7610, R51 ;  /* 0x00007610ff337816 */ /* 0x000fc40000000033 */
[----:B------:R-:W-:Y:S01]  /*48750*/  PRMT R19, RZ, 0x7610, R19 ;  /* 0x00007610ff137816 */ /* 0x000fe20000000013 */
[----:B------:R-:W4:Y:S01]  /*48760*/  LDL R54, [R1+0xe10] ;  /* 0x000e100001367983 */ /* 0x000f220000100800 */
[----:B------:R-:W-:Y:S02]  /*48770*/  PRMT R80, RZ, 0x7610, R80 ;  /* 0x00007610ff507816 */ /* 0x000fe40000000050 */
[----:B------:R-:W-:Y:S01]  /*48780*/  PRMT R48, RZ, 0x7610, R48 ;  /* 0x00007610ff307816 */ /* 0x000fe20000000030 */
[----:B------:R-:W4:Y:S01]  /*48790*/  LDL R87, [R1+0xab4] ;  /* 0x000ab40001577983 */ /* 0x000f220000100800 */
[----:B------:R-:W-:Y:S02]  /*487a0*/  PRMT R82, RZ, 0x7610, R82 ;  /* 0x00007610ff527816 */ /* 0x000fe40000000052 */
[----:B------:R-:W-:Y:S01]  /*487b0*/  PRMT R49, RZ, 0x7610, R49 ;  /* 0x00007610ff317816 */ /* 0x000fe20000000031 */
[----:B------:R-:W4:Y:S04]  /*487c0*/  LDL R86, [R1+0xab8] ;  /* 0x000ab80001567983 */ /* 0x000f280000100800 */
[----:B------:R-:W4:Y:S04]  /*487d0*/  @!P4 LDG.E.U16 R82, desc[UR20][R84.64] ;  /* 0x000000145452c981 */ /* 0x000f28000c1e1500 */
[----:B---3--:R-:W3:Y:S04]  /*487e0*/  @!P4 LDG.E.U16 R50, desc[UR20][R22.64] ;  /* 0x000000141632c981 */ /* 0x008ee8000c1e1500 */
[----:B------:R-:W3:Y:S04]  /*487f0*/  LDL R23, [R1+0xe7c] ;  /* 0x000e7c0001177983 */ /* 0x000ee80000100800 */
[----:B------:R-:W3:Y:S04]  /*48800*/  LDL R22, [R1+0xe80] ;  /* 0x000e800001167983 */ /* 0x000ee80000100800 */
[----:B--2---:R0:W2:Y:S02]  /*48810*/  @!P4 LDG.E.U16 R83, desc[UR20][R52.64] ;  /* 0x000000143453c981 */ /* 0x0040a4000c1e1500 */
[----:B0-----:R-:W-:-:S02]  /*48820*/  @!P4 IMAD.MOV.U32 R52, RZ, RZ, R4 ;  /* 0x000000ffff34c224 */ /* 0x001fc400078e0004 */
[----:B----4-:R-:W-:Y:S01]  /*48830*/  @!P4 IMAD.MOV.U32 R53, RZ, RZ, R5 ;  /* 0x000000ffff35c224 */ /* 0x010fe200078e0005 */
[----:B------:R-:W4:Y:S04]  /*48840*/  LDL R4, [R1+0xe88] ;  /* 0x000e880001047983 */ /* 0x000f280000100800 */
[----:B------:R-:W4:Y:S04]  /*48850*/  LDL R5, [R1+0xe84] ;  /* 0x000e840001057983 */ /* 0x000f280000100800 */
[----:B------:R0:W2:Y:S02]  /*48860*/  @!P4 LDG.E.U16 R51, desc[UR20][R52.64] ;  /* 0x000000143433c981 */ /* 0x0000a4000c1e1500 */
[----:B0-----:R-:W-:-:S02]  /*48870*/  @!P4 IMAD.MOV.U32 R52, RZ, RZ, R28 ;  /* 0x000000ffff34c224 */ /* 0x001fc400078e001c */
[----:B------:R-:W-:Y:S01]  /*48880*/  @!P4 IMAD.MOV.U32 R53, RZ, RZ, R31 ;  /* 0x000000ffff35c224 */ /* 0x000fe200078e001f */
[----:B------:R-:W2:Y:S04]  /*48890*/  LDL R28, [R1+0xe90] ;  /* 0x000e9000011c7983 */ /* 0x000ea80000100800 */
[----:B------:R-:W2:Y:S04]  /*488a0*/  LDL R31, [R1+0xe8c] ;  /* 0x000e8c00011f7983 */ /* 0x000ea80000100800 */
[----:B------:R-:W2:Y:S04]  /*488b0*/  @!P4 LDG.E.U16 R19, desc[UR20][R52.64] ;  /* 0x000000143413c981 */ /* 0x000ea8000c1e1500 */
[----:B------:R-:W2:Y:S04]  /*488c0*/  LDL R53, [R1+0xec4] ;  /* 0x000ec40001357983 */ /* 0x000ea80000100800 */
[----:B------:R-:W2:Y:S04]  /*488d0*/  LDL R52, [R1+0xec8] ;  /* 0x000ec80001347983 */ /* 0x000ea80000100800 */
[----:B---3--:R-:W3:Y:S04]  /*488e0*/  @!P4 LDG.E.U16 R80, desc[UR20][R22.64] ;  /* 0x000000141650c981 */ /* 0x008ee8000c1e1500 */
[----:B------:R-:W3:Y:S04]  /*488f0*/  LDL R23, [R1+0xecc] ;  /* 0x000ecc0001177983 */ /* 0x000ee80000100800 */
[----:B------:R-:W3:Y:S04]  /*48900*/  LDL R22, [R1+0xed0] ;  /* 0x000ed00001167983 */ /* 0x000ee80000100800 */
[----:B----4-:R-:W4:Y:S04]  /*48910*/  @!P4 LDG.E.U16 R48, desc[UR20][R4.64] ;  /* 0x000000140430c981 */ /* 0x010f28000c1e1500 */
[----:B------:R-:W4:Y:S04]  /*48920*/  LDL R5, [R1+0xef4] ;  /* 0x000ef40001057983 */ /* 0x000f280000100800 */
[----:B------:R-:W4:Y:S01]  /*48930*/  LDL R4, [R1+0xef8] ;  /* 0x000ef80001047983 */ /* 0x000f220000100800 */
[----:B--2---:R-:W-:-:S03]  /*48940*/  @!P4 IMAD.MOV.U32 R84, RZ, RZ, R28 ;  /* 0x000000ffff54c224 */ /* 0x004fc600078e001c */
[----:B------:R-:W2:Y:S01]  /*48950*/  LDL R28, [R1+0xf00] ;  /* 0x000f0000011c7983 */ /* 0x000ea20000100800 */
[----:B------:R-:W-:-:S03]  /*48960*/  @!P4 IMAD.MOV.U32 R85, RZ, RZ, R31 ;  /* 0x000000ffff55c224 */ /* 0x000fc600078e001f */
[----:B------:R-:W2:Y:S01]  /*48970*/  LDL R31, [R1+0xefc] ;  /* 0x000efc00011f7983 */ /* 0x000ea20000100800 */
[----:B------:R-:W-:-:S03]  /*48980*/  PRMT R17, RZ, 0x7610, R17 ;  /* 0x00007610ff117816 */ /* 0x000fc60000000011 */
[----:B------:R3:W2:Y:S02]  /*48990*/  @!P4 LDG.E.U16 R49, desc[UR20][R52.64] ;  /* 0x000000143431c981 */ /* 0x0006a4000c1e1500 */
[----:B---3--:R-:W-:Y:S02]  /*489a0*/  @!P4 IMAD.MOV.U32 R53, RZ, RZ, R23 ;  /* 0x000000ffff35c224 */ /* 0x008fe400078e0017 */
[----:B------:R-:W3:Y:S01]  /*489b0*/  LDL R23, [R1+0xf04] ;  /* 0x000f040001177983 */ /* 0x000ee20000100800 */
[----:B------:R-:W-:-:S03]  /*489c0*/  @!P4 IMAD.MOV.U32 R52, RZ, RZ, R22 ;  /* 0x000000ffff34c224 */ /* 0x000fc600078e0016 */
[----:B------:R-:W3:Y:S04]  /*489d0*/  LDL R22, [R1+0xf08] ;  /* 0x000f080001167983 */ /* 0x000ee80000100800 */
[----:B------:R4:W3:Y:S02]  /*489e0*/  @!P4 LDG.E.U16 R17, desc[UR20][R52.64] ;  /* 0x000000143411c981 */ /* 0x0008e4000c1e1500 */
[----:B----4-:R-:W-:Y:S02]  /*489f0*/  @!P4 IMAD.MOV.U32 R53, RZ, RZ, R5 ;  /* 0x000000ffff35c224 */ /* 0x010fe400078e0005 */
[----:B------:R-:W4:Y:S01]  /*48a00*/  LDL R5, [R1+0xf0c] ;  /* 0x000f0c0001057983 */ /* 0x000f220000100800 */
[----:B------:R-:W-:-:S03]  /*48a10*/  @!P4 IMAD.MOV.U32 R52, RZ, RZ, R4 ;  /* 0x000000ffff34c224 */ /* 0x000fc600078e0004 */
[----:B------:R-:W4:Y:S01]  /*48a20*/  LDL R4, [R1+0xf10] ;  /* 0x000f100001047983 */ /* 0x000f220000100800 */
[----:B------:R-:W-:Y:S02]  /*48a30*/  PRMT R57, RZ, 0x7610, R57 ;  /* 0x00007610ff397816 */ /* 0x000fe40000000039 */
[----:B------:R-:W-:-:S04]  /*48a40*/  PRMT R78, RZ, 0x7610, R78 ;  /* 0x00007610ff4e7816 */ /* 0x000fc8000000004e */
[----:B------:R2:W4:Y:S02]  /*48a50*/  @!P4 LDG.E.U16 R57, desc[UR20][R52.64] ;  /* 0x000000143439c981 */ /* 0x000524000c1e1500 */
[----:B--2---:R-:W-:Y:S01]  /*48a60*/  @!P4 IMAD.MOV.U32 R52, RZ, RZ, R28 ;  /* 0x000000ffff34c224 */ /* 0x004fe200078e001c */
[----:B------:R-:W-:Y:S01]  /*48a70*/  @!P4 MOV R53, R31 ;  /* 0x0000001f0035c202 */ /* 0x000fe20000000f00 */
[----:B------:R-:W2:Y:S04]  /*48a80*/  LDL R28, [R1+0xf48] ;  /* 0x000f4800011c7983 */ /* 0x000ea80000100800 */
[----:B------:R-:W2:Y:S04]  /*48a90*/  @!P4 LDG.E.U16 R78, desc[UR20][R52.64] ;  /* 0x00000014344ec981 */ /* 0x000ea8000c1e1500 */
[----:B------:R-:W2:Y:S04]  /*48aa0*/  LDL R31, [R1+0xf44] ;  /* 0x000f4400011f7983 */ /* 0x000ea80000100800 */
[----:B------:R-:W2:Y:S04]  /*48ab0*/  LDL R53, [R1+0xf3c] ;  /* 0x000f3c0001357983 */ /* 0x000ea80000100800 */
[----:B------:R-:W2:Y:S01]  /*48ac0*/  LDL R52, [R1+0xf40] ;  /* 0x000f400001347983 */ /* 0x000ea20000100800 */
[----:B------:R-:W-:-:S02]  /*48ad0*/  PRMT R46, RZ, 0x7610, R46 ;  /* 0x00007610ff2e7816 */ /* 0x000fc4000000002e */
[----:B------:R-:W-:-:S04]  /*48ae0*/  PRMT R14, RZ, 0x7610, R14 ;  /* 0x00007610ff0e7816 */ /* 0x000fc8000000000e */
[----:B---3--:R-:W3:Y:S04]  /*48af0*/  @!P4 LDG.E.U16 R46, desc[UR20][R22.64] ;  /* 0x00000014162ec981 */ /* 0x008ee8000c1e1500 */
[----:B------:R-:W3:Y:S04]  /*48b00*/  LDL R23, [R1+0xf4c] ;  /* 0x000f4c0001177983 */ /* 0x000ee80000100800 */
[----:B------:R-:W3:Y:S04]  /*48b10*/  LDL R22, [R1+0xf50] ;  /* 0x000f500001167983 */ /* 0x000ee80000100800 */
[----:B----4-:R-:W4:Y:S04]  /*48b20*/  @!P4 LDG.E.U16 R14, desc[UR20][R4.64] ;  /* 0x00000014040ec981 */ /* 0x010f28000c1e1500 */
[----:B------:R-:W4:Y:S04]  /*48b30*/  LDL R5, [R1+0xf74] ;  /* 0x000f740001057983 */ /* 0x000f280000100800 */
[----:B------:R-:W4:Y:S01]  /*48b40*/  LDL R4, [R1+0xf78] ;  /* 0x000f780001047983 */ /* 0x000f220000100800 */
[----:B------:R-:W-:-:S02]  /*48b50*/  PRMT R79, RZ, 0x7610, R79 ;  /* 0x00007610ff4f7816 */ /* 0x000fc4000000004f */
[----:B------:R-:W-:Y:S02]  /*48b60*/  PRMT R47, RZ, 0x7610, R47 ;  /* 0x00007610ff2f7816 */ /* 0x000fe4000000002f */
[----:B------:R-:W-:Y:S02]  /*48b70*/  PRMT R15, RZ, 0x7610, R15 ;  /* 0x00007610ff0f7816 */ /* 0x000fe4000000000f */
[----:B--2---:R0:W2:Y:S02]  /*48b80*/  @!P4 LDG.E.U16 R79, desc[UR20][R52.64] ;  /* 0x00000014344fc981 */ /* 0x0040a4000c1e1500 */
[----:B0-----:R-:W-:Y:S02]  /*48b90*/  @!P4 IMAD.MOV.U32 R52, RZ, RZ, R28 ;  /* 0x000000ffff34c224 */ /* 0x001fe400078e001c */
[----:B------:R-:W-:Y:S01]  /*48ba0*/  @!P4 IMAD.MOV.U32 R53, RZ, RZ, R31 ;  /* 0x000000ffff35c224 */ /* 0x000fe200078e001f */
[----:B------:R-:W2:Y:S04]  /*48bb0*/  LDL R28, [R1+0xf80] ;  /* 0x000f8000011c7983 */ /* 0x000ea80000100800 */
[----:B------:R-:W2:Y:S01]  /*48bc0*/  LDL R31, [R1+0xf7c] ;  /* 0x000f7c00011f7983 */ /* 0x000ea20000100800 */
[----:B------:R-:W-:-:S03]  /*48bd0*/  PRMT R24, RZ, 0x7610, R24 ;  /* 0x00007610ff187816 */ /* 0x000fc60000000018 */
[----:B------:R3:W2:Y:S02]  /*48be0*/  @!P4 LDG.E.U16 R47, desc[UR20][R52.64] ;  /* 0x00000014342fc981 */ /* 0x0006a4000c1e1500 */
[----:B---3--:R-:W-:Y:S02]  /*48bf0*/  @!P4 IMAD.MOV.U32 R53, RZ, RZ, R23 ;  /* 0x000000ffff35c224 */ /* 0x008fe400078e0017 */
[----:B------:R-:W3:Y:S01]  /*48c00*/  LDL R23, [R1+0xf84] ;  /* 0x000f840001177983 */ /* 0x000ee20000100800 */
[----:B------:R-:W-:-:S03]  /*48c10*/  @!P4 IMAD.MOV.U32 R52, RZ, RZ, R22 ;  /* 0x000000ffff34c224 */ /* 0x000fc600078e0016 */
[----:B------:R-:W3:Y:S04]  /*48c20*/  LDL R22, [R1+0xf88] ;  /* 0x000f880001167983 */ /* 0x000ee80000100800 */
[----:B------:R-:W3:Y:S04]  /*48c30*/  @!P4 LDG.E.U16 R15, desc[UR20][R52.64] ;  /* 0x00000014340fc981 */ /* 0x000ee8000c1e1500 */
[----:B------:R-:W3:Y:S04]  /*48c40*/  LDL R53, [R1+0xfb4] ;  /* 0x000fb40001357983 */ /* 0x000ee80000100800 */
[----:B------:R-:W3:Y:S04]  /*48c50*/  LDL R52, [R1+0xfb8] ;  /* 0x000fb80001347983 */ /* 0x000ee80000100800 */
[----:B----4-:R-:W4:Y:S04]  /*48c60*/  @!P4 LDG.E.U16 R24, desc[UR20][R4.64] ;  /* 0x000000140418c981 */ /* 0x010f28000c1e1500 */
[----:B------:R-:W4:Y:S04]  /*48c70*/  LDL R5, [R1+0xfbc] ;  /* 0x000fbc0001057983 */ /* 0x000f280000100800 */
[----:B------:R-:W4:Y:S01]  /*48c80*/  LDL R4, [R1+0xfc0] ;  /* 0x000fc00001047983 */ /* 0x000f220000100800 */
[----:B------:R-:W-:-:S06]  /*48c90*/  PRMT R16, RZ, 0x7610, R16 ;  /* 0x00007610ff107816 */ /* 0x000fcc0000000010 */
[----:B------:R2:W4:Y:S01]  /*48ca0*/  @!P4 LDG.E.U16 R16, desc[UR20][R84.64] ;  /* 0x000000145410c981 */ /* 0x000522000c1e1500 */
[----:B------:R-:W-:Y:S01]  /*48cb0*/  PRMT R44, RZ, 0x7610, R44 ;  /* 0x00007610ff2c7816 */ /* 0x000fe2000000002c */
[----:B--2---:R-:W-:Y:S02]  /*48cc0*/  @!P4 IMAD.MOV.U32 R84, RZ, RZ, R28 ;  /* 0x000000ffff54c224 */ /* 0x004fe400078e001c */
[----:B------:R-:W2:Y:S01]  /*48cd0*/  LDL R28, [R1+0xfc8] ;  /* 0x000fc800011c7983 */ /* 0x000ea20000100800 */
[----:B------:R-:W-:-:S03]  /*48ce0*/  @!P4 IMAD.MOV.U32 R85, RZ, RZ, R31 ;  /* 0x000000ffff55c224 */ /* 0x000fc600078e001f */
[----:B------:R-:W2:Y:S01]  /*48cf0*/  LDL R31, [R1+0xfc4] ;  /* 0x000fc400011f7983 */ /* 0x000ea20000100800 */
[----:B------:R-:W-:-:S03]  /*48d00*/  PRMT R56, RZ, 0x7610, R56 ;  /* 0x00007610ff387816 */ /* 0x000fc60000000038 */
[----:B---3--:R-:W3:Y:S04]  /*48d10*/  @!P4 LDG.E.U16 R44, desc[UR20][R22.64] ;  /* 0x00000014162cc981 */ /* 0x008ee8000c1e1500 */
[----:B------:R-:W3:Y:S04]  /*48d20*/  LDL R23, [R1+0xfcc] ;  /* 0x000fcc0001177983 */ /* 0x000ee80000100800 */
[----:B------:R-:W3:Y:S04]  /*48d30*/  LDL R22, [R1+0xfd0] ;  /* 0x000fd00001167983 */ /* 0x000ee80000100800 */
[----:B------:R4:W3:Y:S02]  /*48d40*/  @!P4 LDG.E.U16 R56, desc[UR20][R52.64] ;  /* 0x000000143438c981 */ /* 0x0008e4000c1e1500 */
[----:B----4-:R-:W-:-:S02]  /*48d50*/  @!P4 IMAD.MOV.U32 R53, RZ, RZ, R5 ;  /* 0x000000ffff35c224 */ /* 0x010fc400078e0005 */
[----:B------:R-:W4:Y:S01]  /*48d60*/  LDL R5, [R1+0xff4] ;  /* 0x000ff40001057983 */ /* 0x000f220000100800 */
[----:B------:R-:W-:-:S03]  /*48d70*/  @!P4 IMAD.MOV.U32 R52, RZ, RZ, R4 ;  /* 0x000000ffff34c224 */ /* 0x000fc600078e0004 */
        /* <DEDUP_REMOVED lines=8> */
[----:B------:R-:W-:Y:S02]  /*48e00*/  PRMT R13, RZ, 0x7610, R13 ;  /* 0x00007610ff0d7816 */ /* 0x000fe4000000000d */
[----:B------:R-:W-:Y:S01]  /*48e10*/  PRMT R88, RZ, 0x7610, R88 ;  /* 0x00007610ff587816 */ /* 0x000fe20000000058 */
        /* <DEDUP_REMOVED lines=9> */
[----:B------:R-:W-:-:S06]  /*48eb0*/  PRMT R76, RZ, 0x7610, R76 ;  /* 0x00007610ff4c7816 */ /* 0x000fcc000000004c */
[----:B------:R2:W4:Y:S02]  /*48ec0*/  @!P4 LDG.E.U16 R76, desc[UR20][R84.64] ;  /* 0x00000014544cc981 */ /* 0x000524000c1e1500 */
[----:B--2---:R-:W-:Y:S02]  /*48ed0*/  @!P4 IMAD.MOV.U32 R84, RZ, RZ, R28 ;  /* 0x000000ffff54c224 */ /* 0x004fe400078e001c */
[----:B------:R-:W-:Y:S01]  /*48ee0*/  @!P4 IMAD.MOV.U32 R85, RZ, RZ, R31 ;  /* 0x000000ffff55c224 */ /* 0x000fe200078e001f */
[----:B------:R-:W2:Y:S04]  /*48ef0*/  LDL R28, [R1+0x10b8] ;  /* 0x0010b800011c7983 */ /* 0x000ea80000100800 */
[----:B------:R-:W2:Y:S01]  /*48f00*/  LDL R31, [R1+0x10b4] ;  /* 0x0010b400011f7983 */ /* 0x000ea20000100800 */
[----:B------:R-:W-:-:S02]  /*48f10*/  PRMT R18, RZ, 0x7610, R18 ;  /* 0x00007610ff127816 */ /* 0x000fc40000000012 */
[----:B------:R-:W-:Y:S02]  /*48f20*/  PRMT R10, RZ, 0x7610, R10 ;  /* 0x00007610ff0a7816 */ /* 0x000fe4000000000a */
[----:B------:R-:W-:Y:S02]  /*48f30*/  PRMT R27, RZ, 0x7610, R27 ;  /* 0x00007610ff1b7816 */ /* 0x000fe4000000001b */
[----:B------:R-:W2:Y:S04]  /*48f40*/  @!P4 LDG.E.U16 R18, desc[UR20][R54.64] ;  /* 0x000000143612c981 */ /* 0x000ea8000c1e1500 */
[----:B------:R3:W2:Y:S04]  /*48f50*/  @!P4 LDG.E.U16 R10, desc[UR20][R52.64] ;  /* 0x00000014340ac981 */ /* 0x0006a8000c1e1500 */
[----:B------:R-:W2:Y:S04]  /*48f60*/  LDL R55, [R1+0xebc] ;  /* 0x000ebc0001377983 */ /* 0x000ea80000100800 */
[----:B------:R-:W2:Y:S01]  /*48f70*/  LDL R54, [R1+0xec0] ;  /* 0x000ec00001367983 */ /* 0x000ea20000100800 */
[----:B---3--:R-:W-:-:S03]  /*48f80*/  @!P4 IMAD.MOV.U32 R53, RZ, RZ, R23 ;  /* 0x000000ffff35c224 */ /* 0x008fc600078e0017 */
        /* <DEDUP_REMOVED lines=11> */
[----:B--2---:R-:W-:Y:S02]  /*49040*/  @!P4 IMAD.MOV.U32 R52, RZ, RZ, R28 ;  /* 0x000000ffff34c224 */ /* 0x004fe400078e001c */
[----:B------:R-:W2:Y:S01]  /*49050*/  LDL R28, [R1+0x11f8] ;  /* 0x0011f800011c7983 */ /* 0x000ea20000100800 */
[----:B------:R-:W-:-:S03]  /*49060*/  @!P4 IMAD.MOV.U32 R53, RZ, RZ, R31 ;  /* 0x000000ffff35c224 */ /* 0x000fc600078e001f */
[----:B------:R-:W2:Y:S04]  /*49070*/  LDL R31, [R1+0x11f4] ;  /* 0x0011f400011f7983 */ /* 0x000ea80000100800 */
[----:B------:R-:W2:Y:S01]  /*49080*/  @!P4 LDG.E.U16 R3, desc[UR20][R52.64] ;  /* 0x000000143403c981 */ /* 0x000ea2000c1e1500 */
[----:B------:R-:W-:Y:S02]  /*49090*/  PRMT R81, RZ, 0x7610, R81 ;  /* 0x00007610ff517816 */ /* 0x000fe40000000051 */
[----:B------:R-:W-:Y:S01]  /*490a0*/  PRMT R26, RZ, 0x7610, R26 ;  /* 0x00007610ff1a7816 */ /* 0x000fe2000000001a */
[----:B------:R-:W2:Y:S04]  /*490b0*/  LDL R53, [R1+0x11b4] ;  /* 0x0011b40001357983 */ /* 0x000ea80000100800 */
[----:B------:R-:W2:Y:S01]  /*490c0*/  LDL R52, [R1+0x11b8] ;  /* 0x0011b80001347983 */ /* 0x000ea20000100800 */
[----:B------:R-:W-:-:S03]  /*490d0*/  PRMT R58, RZ, 0x7610, R58 ;  /* 0x00007610ff3a7816 */ /* 0x000fc6000000003a */
        /* <DEDUP_REMOVED lines=12> */
[----:B------:R-:W-:Y:S02]  /*491a0*/  PRMT R61, RZ, 0x7610, R61 ;  /* 0x00007610ff3d7816 */ /* 0x000fe4000000003d */
[----:B------:R-:W-:Y:S01]  /*491b0*/  PRMT R30, RZ, 0x7610, R30 ;  /* 0x00007610ff1e7816 */ /* 0x000fe2000000001e */
[----:B--2---:R0:W2:Y:S02]  /*491c0*/  @!P4 LDG.E.U16 R29, desc[UR20][R52.64] ;  /* 0x00000014341dc981 */ /* 0x0040a4000c1e1500 */
        /* <DEDUP_REMOVED lines=20> */
[----:B------:R-:W-:Y:S02]  /*49310*/  PRMT R12, RZ, 0x7610, R12 ;  /* 0x00007610ff0c7816 */ /* 0x000fe4000000000c */
[----:B------:R-:W-:Y:S02]  /*49320*/  PRMT R75, RZ, 0x7610, R75 ;  /* 0x00007610ff4b7816 */ /* 0x000fe4000000004b */
[----:B------:R-:W-:Y:S01]  /*49330*/  PRMT R73, RZ, 0x7610, R73 ;  /* 0x00007610ff497816 */ /* 0x000fe20000000049 */
[----:B--2---:R-:W-:Y:S02]  /*49340*/  @!P4 IMAD.MOV.U32 R84, RZ, RZ, R28 ;  /* 0x000000ffff54c224 */ /* 0x004fe400078e001c */
[----:B------:R-:W2:Y:S01]  /*49350*/  LDL R28, [R1+0x1140] ;  /* 0x00114000011c7983 */ /* 0x000ea20000100800 */
[----:B------:R-:W-:-:S03]  /*49360*/  @!P4 IMAD.MOV.U32 R85, RZ, RZ, R31 ;  /* 0x000000ffff55c224 */ /* 0x000fc600078e001f */
[----:B------:R-:W2:Y:S04]  /*49370*/  LDL R31, [R1+0x113c] ;  /* 0x00113c00011f7983 */ /* 0x000ea80000100800 */
[----:B------:R-:W2:Y:S04]  /*49380*/  @!P4 LDG.E.U16 R12, desc[UR20][R54.64] ;  /* 0x00000014360cc981 */ /* 0x000ea8000c1e1500 */
[----:B------:R-:W2:Y:S04]  /*49390*/  LDL R55, [R1+0x1004] ;  /* 0x0010040001377983 */ /* 0x000ea80000100800 */
[----:B------:R-:W2:Y:S04]  /*493a0*/  LDL R54, [R1+0x1008] ;  /* 0x0010080001367983 */ /* 0x000ea80000100800 */
        /* <DEDUP_REMOVED lines=10> */
[----:B------:R-:W-:Y:S02]  /*49450*/  PRMT R42, RZ, 0x7610, R42 ;  /* 0x00007610ff2a7816 */ /* 0x000fe4000000002a */
        /* <DEDUP_REMOVED lines=22> */
[----:B------:R-:W-:Y:S01]  /*495c0*/  PRMT R67, RZ, 0x7610, R67 ;  /* 0x00007610ff437816 */ /* 0x000fe20000000043 */
[----:B--2---:R-:W-:Y:S02]  /*495d0*/  @!P4 IMAD.MOV.U32 R84, RZ, RZ, R28 ;  /* 0x000000ffff54c224 */ /* 0x004fe400078e001c */
[----:B------:R-:W-:Y:S01]  /*495e0*/  @!P4 IMAD.MOV.U32 R85, RZ, RZ, R31 ;  /* 0x000000ffff55c224 */ /* 0x000fe200078e001f */
[----:B------:R-:W2:Y:S04]  /*495f0*/  LDL R28, [R1+0x1088] ;  /* 0x00108800011c7983 */ /* 0x000ea80000100800 */
        /* <DEDUP_REMOVED lines=17> */
[----:B------:R2:W4:Y:S01]  /*49710*/  @!P4 LDG.E.U16 R43, desc[UR20][R52.64] ;  /* 0x00000014342bc981 */ /* 0x000522000c1e1500 */
[----:B------:R-:W-:Y:S02]  /*49720*/  PRMT R72, RZ, 0x7610, R72 ;  /* 0x00007610ff487816 */ /* 0x000fe40000000048 */
[----:B------:R-:W-:Y:S01]  /*49730*/  PRMT R41, RZ, 0x7610, R41 ;  /* 0x00007610ff297816 */ /* 0x000fe20000000029 */
[----:B--2---:R-:W-:Y:S02]  /*49740*/  @!P4 IMAD.MOV.U32 R52, RZ, RZ, R28 ;  /* 0x000000ffff34c224 */ /* 0x004fe400078e001c */
[----:B------:R-:W2:Y:S01]  /*49750*/  LDL R28, [R1+0x11c8] ;  /* 0x0011c800011c7983 */ /* 0x000ea20000100800 */
[----:B------:R-:W-:-:S03]  /*49760*/  @!P4 IMAD.MOV.U32 R53, RZ, RZ, R31 ;  /* 0x000000ffff35c224 */ /* 0x000fc600078e001f */
[----:B------:R-:W2:Y:S04]  /*49770*/  LDL R31, [R1+0x11c4] ;  /* 0x0011c400011f7983 */ /* 0x000ea80000100800 */
[----:B------:R-:W2:Y:S01]  /*49780*/  @!P4 LDG.E.U16 R40, desc[UR20][R52.64] ;  /* 0x000000143428c981 */ /* 0x000ea2000c1e1500 */
[----:B------:R-:W-:-:S03]  /*49790*/  PRMT R38, RZ, 0x7610, R38 ;  /* 0x00007610ff267816 */ /* 0x000fc60000000026 */
        /* <DEDUP_REMOVED lines=20> */
[----:B------:R3:W2:Y:S04]  /*498e0*/  @!P4 LDG.E.U16 R37, desc[UR20][R52.64] ;  /* 0x000000143425c981 */ /* 0x0006a8000c1e1500 */
[----:B------:R-:W2:Y:S04]  /*498f0*/  LDL R31, [R1+0x127c] ;  /* 0x00127c00011f7983 */ /* 0x000ea80000100800 */
[----:B------:R-:W2:Y:S04]  /*49900*/  @!P4 LDG.E.U16 R66, desc[UR20][R54.64] ;  /* 0x000000143642c981 */ /* 0x000ea8000c1e1500 */
        /* <DEDUP_REMOVED lines=15> */
[----:B------:R2:W4:Y:S01]  /*49a00*/  @!P4 LDG.E.U16 R32, desc[UR20][R84.64] ;  /* 0x000000145420c981 */ /* 0x000522000c1e1500 */
        /* <DEDUP_REMOVED lines=16> */
[----:B------:R-:W-:Y:S02]  /*49b10*/  PRMT R11, RZ, 0x7610, R11 ;  /* 0x00007610ff0b7816 */ /* 0x000fe4000000000b */
[----:B------:R-:W-:Y:S02]  /*49b20*/  PRMT R35, RZ, 0x7610, R35 ;  /* 0x00007610ff237816 */ /* 0x000fe40000000023 */
[----:B------:R-:W-:Y:S02]  /*49b30*/  PRMT R9, RZ, 0x7610, R9 ;  /* 0x00007610ff097816 */ /* 0x000fe40000000009 */
[----:B------:R-:W-:Y:S02]  /*49b40*/  PRMT R6, RZ, 0x7610, R6 ;  /* 0x00007610ff067816 */ /* 0x000fe40000000006 */
[----:B------:R-:W-:Y:S01]  /*49b50*/  PRMT R7, RZ, 0x7610, R7 ;  /* 0x00007610ff077816 */ /* 0x000fe20000000007 */
[----:B------:R-:W4:Y:S01]  /*49b60*/  @!P4 LDG.E.U16 R35, desc[UR20][R84.64] ;  /* 0x000000145423c981 */ /* 0x000f22000c1e1500 */
[----:B------:R-:W-:-:S03]  /*49b70*/  PRMT R93, RZ, 0x7610, R93 ;  /* 0x00007610ff5d7816 */ /* 0x000fc6000000005d */
[----:B------:R-:W4:Y:S04]  /*49b80*/  @!P4 LDG.E.U16 R9, desc[UR20][R52.64] ;  /* 0x000000143409c981 */ /* 0x000f28000c1e1500 */
[----:B------:R-:W4:Y:S04]  /*49b90*/  LDL R84, [R1+0x120c] ;  /* 0x00120c0001547983 */ /* 0x000f280000100800 */
[----:B------:R-:W4:Y:S04]  /*49ba0*/  LDL R52, [R1+0x11cc] ;  /* 0x0011cc0001347983 */ /* 0x000f280000100800 */
[----:B--2---:R0:W2:Y:S02]  /*49bb0*/  @!P4 LDG.E.U16 R11, desc[UR20][R54.64] ;  /* 0x00000014360bc981 */ /* 0x0040a4000c1e1500 */
[----:B0-----:R-:W-:Y:S01]  /*49bc0*/  @!P4 IMAD.MOV.U32 R54, RZ, RZ, R28 ;  /* 0x000000ffff36c224 */ /* 0x001fe200078e001c */
[----:B------:R-:W-:Y:S01]  /*49bd0*/  @!P4 MOV R55, R31 ;  /* 0x0000001f0037c202 */ /* 0x000fe20000000f00 */
[----:B------:R-:W2:Y:S04]  /*49be0*/  LDL R28, [R1+0xac8] ;  /* 0x000ac800011c7983 */ /* 0x000ea80000100800 */
[----:B------:R0:W2:Y:S04]  /*49bf0*/  @!P4 LDG.E.U16 R6, desc[UR20][R54.64] ;  /* 0x000000143606c981 */ /* 0x0000a8000c1e1500 */
[----:B------:R-:W2:Y:S04]  /*49c00*/  LDL R31, [R1+0x11d0] ;  /* 0x0011d000011f7983 */ /* 0x000ea80000100800 */
[----:B------:R-:W2:Y:S04]  /*49c10*/  LDL R55, [R1+0x1210] ;  /* 0x0012100001377983 */ /* 0x000ea80000100800 */
[----:B------:R-:W0:Y:S04]  /*49c20*/  LDL R54, [R1+0xac4] ;  /* 0x000ac40001367983 */ /* 0x000e280000100800 */
[----:B---3--:R-:W3:Y:S04]  /*49c30*/  @!P4 LDG.E.U16 R7, desc[UR20][R22.64] ;  /* 0x000000141607c981 */ /* 0x008ee8000c1e1500 */
[----:B------:R-:W3:Y:S04]  /*49c40*/  LDL R23, [R1+0xabc] ;  /* 0x000abc0001177983 */ /* 0x000ee80000100800 */
[----:B------:R-:W3:Y:S04]  /*49c50*/  LDL R22, [R1+0xac0] ;  /* 0x000ac00001167983 */ /* 0x000ee80000100800 */
[----:B----4-:R1:W4:Y:S04]  /*49c60*/  @!P4 LDG.E.U16 R93, desc[UR20][R4.64] ;  /* 0x00000014045dc981 */ /* 0x010328000c1e1500 */
[----:B------:R-:W1:Y:S04]  /*49c70*/  LDL.LU.64 R4, [R1+0x1ae0] ;  /* 0x001ae00001047983 */ /* 0x000e680000300a00 */
[----:B------:R-:W3:Y:S01]  /*49c80*/  LDL.LU R63, [R1+0x874] ;  /* 0x00087400013f7983 */ /* 0x000ee20000300800 */
[----:B------:R-:W-:-:S02]  /*49c90*/  PRMT R90, RZ, 0x7610, R90 ;  /* 0x00007610ff5a7816 */ /* 0x000fc4000000005a */
[----:B------:R-:W-:Y:S01]  /*49ca0*/  PRMT R92, RZ, 0x7610, R92 ;  /* 0x00007610ff5c7816 */ /* 0x000fe2000000005c */
[----:B------:R-:W-:Y:S02]  /*49cb0*/  @!P4 IMAD.MOV.U32 R85, RZ, RZ, R84 ;  /* 0x000000ffff55c224 */ /* 0x000fe400078e0054 */
[----:B------:R-:W-:Y:S01]  /*49cc0*/  @!P4 IMAD.MOV.U32 R53, RZ, RZ, R52 ;  /* 0x000000ffff35c224 */ /* 0x000fe200078e0034 */
[----:B------:R-:W-:-:S06]  /*49cd0*/  PRMT R91, RZ, 0x7610, R91 ;  /* 0x00007610ff5b7816 */ /* 0x000fcc000000005b */
[----:B------:R-:W4:Y:S01]  /*49ce0*/  @!P4 LDG.E.U16 R91, desc[UR20][R86.64] ;  /* 0x00000014565bc981 */ /* 0x000f22000c1e1500 */
[----:B--2---:R-:W-:-:S03]  /*49cf0*/  @!P4 IMAD.MOV.U32 R52, RZ, RZ, R31 ;  /* 0x000000ffff34c224 */ /* 0x004fc600078e001f */
[----:B------:R-:W2:Y:S01]  /*49d00*/  LDL.LU R31, [R1+0x868] ;  /* 0x00086800011f7983 */ /* 0x000ea20000300800 */
[----:B------:R-:W-:-:S03]  /*49d10*/  @!P4 IMAD.MOV.U32 R84, RZ, RZ, R55 ;  /* 0x000000ffff54c224 */ /* 0x000fc600078e0037 */
[----:B------:R-:W2:Y:S01]  /*49d20*/  @!P4 LDG.E.U16 R90, desc[UR20][R52.64] ;  /* 0x00000014345ac981 */ /* 0x000ea2000c1e1500 */
[----:B0-----:R-:W-:Y:S02]  /*49d30*/  @!P4 IMAD.MOV.U32 R55, RZ, RZ, R54 ;  /* 0x000000ffff37c224 */ /* 0x001fe400078e0036 */
[----:B------:R-:W-:Y:S01]  /*49d40*/  @!P4 IMAD.MOV.U32 R54, RZ, RZ, R28 ;  /* 0x000000ffff36c224 */ /* 0x000fe200078e001c */
[C---:B------:R-:W-:Y:S01]  /*49d50*/  LOP3.LUT R28, R2.reuse, 0x40, RZ, 0x3c, !PT ;  /* 0x00000040021c7812 */ /* 0x040fe200078e3cff */
[----:B------:R-:W4:Y:S04]  /*49d60*/  LDL.LU.64 R52, [R1+0x1ad8] ;  /* 0x001ad80001347983 */ /* 0x000f280000300a00 */
[----:B------:R-:W4:Y:S04]  /*49d70*/  @!P4 LDG.E.U16 R92, desc[UR20][R54.64] ;  /* 0x00000014365cc981 */ /* 0x000f28000c1e1500 */
        /* <DEDUP_REMOVED lines=14> */
[----:B------:R1:W-:Y:S01]  /*49e60*/  STS.U16 [R28+UR4+0x37a00], R30 ;  /* 0x037a001e1c007988 */ /* 0x0003e20008000404 */
[----:B0-----:R-:W-:-:S03]  /*49e70*/  LOP3.LUT R64, R2, 0x50, RZ, 0x3c, !PT ;  /* 0x0000005002407812 */ /* 0x001fc600078e3cff */
[----:B------:R0:W-:Y:S01]  /*49e80*/  STS.U16 [R28+UR4+0x37e00], R60 ;  /* 0x037e003c1c007988 */ /* 0x0001e20008000404 */
[----:B-1----:R-:W-:Y:S02]  /*49e90*/  PRMT R5, RZ, 0x7610, R5 ;  /* 0x00007610ff057816 */ /* 0x002fe40000000005 */
[----:B------:R-:W-:-:S04]  /*49ea0*/  PRMT R4, RZ, 0x7610, R4 ;  /* 0x00007610ff047816 */ /* 0x000fc80000000004 */
[----:B------:R-:W4:Y:S04]  /*49eb0*/  @!P4 LDG.E.U16 R5, desc[UR20][R84.64] ;  /* 0x000000145405c981 */ /* 0x000f28000c1e1500 */
[----:B---3--:R-:W3:Y:S04]  /*49ec0*/  @!P4 LDG.E.U16 R4, desc[UR20][R22.64] ;  /* 0x000000141604c981 */ /* 0x008ee8000c1e1500 */
[----:B------:R-:W3:Y:S04]  /*49ed0*/  LDL.LU.64 R84, [R1+0x1ad0] ;  /* 0x001ad00001547983 */ /* 0x000ee80000300a00 */
[----:B------:R-:W3:Y:S04]  /*49ee0*/  LDL.LU.64 R22, [R1+0x1ac8] ;  /* 0x001ac80001167983 */ /* 0x000ee80000300a00 */
[----:B------:R-:W3:Y:S04]  /*49ef0*/  LDL.LU.64 R54, [R1+0x1ac0] ;  /* 0x001ac00001367983 */ /* 0x000ee80000300a00 */
[----:B------:R-:W3:Y:S04]  /*49f00*/  LDL.LU.64 R86, [R1+0x1ab8] ;  /* 0x001ab80001567983 */ /* 0x000ee80000300a00 */
        /* <DEDUP_REMOVED lines=16> */
[----:B------:R0:W-:Y:S04]  /*4a010*/  STS.U16 [R64+UR4+0x30280], R63 ;  /* 0x0302803f40007988 */ /* 0x0001e80008000404 */
[----:B0-----:R-:W3:Y:S04]  /*4a020*/  LDL.LU R63, [R1+0x1a74] ;  /* 0x001a7400013f7983 */ /* 0x001ee80000300800 */
[----:B--2---:R0:W-:Y:S04]  /*4a030*/  STS.U16 [R64+UR4+0x30680], R31 ;  /* 0x0306801f40007988 */ /* 0x0041e80008000404 */
[----:B0-----:R-:W2:Y:S04]  /*4a040*/  LDL.LU R31, [R1+0x1a70] ;  /* 0x001a7000011f7983 */ /* 0x001ea80000300800 */
        /* <DEDUP_REMOVED lines=9> */
[----:B------:R1:W-:Y:S04]  /*4a0e0*/  STS.U16 [R64+UR4+0x32280], R86 ;  /* 0x0322805640007988 */ /* 0x0003e80008000404 */
[----:B------:R1:W-:Y:S04]  /*4a0f0*/  STS.U16 [R64+UR4+0x32680], R87 ;  /* 0x0326805740007988 */ /* 0x0003e80008000404 */
[----:B0-----:R0:W5:Y:S04]  /*4a100*/  LDL.LU R3, [R1+0x1a60] ;  /* 0x001a600001037983 */ /* 0x0011680000300800 */
[----:B------:R0:W-:Y:S04]  /*4a110*/  STS.U16 [R64+UR4+0x32a80], R84 ;  /* 0x032a805440007988 */ /* 0x0001e80008000404 */
[----:B-1----:R1:W5:Y:S04]  /*4a120*/  LDL.LU R88, [R1+0x1a5c] ;  /* 0x001a5c0001587983 */ /* 0x0023680000300800 */
[----:B------:R0:W-:Y:S04]  /*4a130*/  STS.U16 [R64+UR4+0x32e80], R85 ;  /* 0x032e805540007988 */ /* 0x0001e80008000404 */
[----:B------:R1:W5:Y:S04]  /*4a140*/  LDL.LU R89, [R1+0x1a58] ;  /* 0x001a580001597983 */ /* 0x0003680000300800 */
[----:B------:R0:W-:Y:S04]  /*4a150*/  STS.U16 [R64+UR4+0x33280], R82 ;  /* 0x0332805240007988 */ /* 0x0001e80008000404 */
[----:B------:R1:W5:Y:S04]  /*4a160*/  LDL.LU R86, [R1+0x1a54] ;  /* 0x001a540001567983 */ /* 0x0003680000300800 */
[----:B------:R0:W-:Y:S04]  /*4a170*/  STS.U16 [R64+UR4+0x33680], R83 ;  /* 0x0336805340007988 */ /* 0x0001e80008000404 */
[----:B------:R1:W5:Y:S04]  /*4a180*/  LDL.LU R87, [R1+0x1a50] ;  /* 0x001a500001577983 */ /* 0x0003680000300800 */
[----:B------:R1:W-:Y:S04]  /*4a190*/  STS.U16 [R64+UR4+0x33a80], R80 ;  /* 0x033a805040007988 */ /* 0x0003e80008000404 */
[----:B0-----:R0:W5:Y:S04]  /*4a1a0*/  LDL.LU R84, [R1+0x1a4c] ;  /* 0x001a4c0001547983 */ /* 0x0011680000300800 */
[----:B------:R0:W-:Y:S04]  /*4a1b0*/  STS.U16 [R64+UR4+0x33e80], R81 ;  /* 0x033e805140007988 */ /* 0x0001e80008000404 */
[----:B------:R0:W5:Y:S04]  /*4a1c0*/  LDL.LU R85, [R1+0x1a48] ;  /* 0x001a480001557983 */ /* 0x0001680000300800 */
[----:B------:R0:W-:Y:S04]  /*4a1d0*/  STS.U16 [R64+UR4+0x34280], R78 ;  /* 0x0342804e40007988 */ /* 0x0001e80008000404 */
[----:B------:R0:W5:Y:S04]  /*4a1e0*/  LDL.LU R82, [R1+0x1a44] ;  /* 0x001a440001527983 */ /* 0x0001680000300800 */
[----:B------:R0:W-:Y:S04]  /*4a1f0*/  STS.U16 [R64+UR4+0x34680], R79 ;  /* 0x0346804f40007988 */ /* 0x0001e80008000404 */
[----:B------:R0:W5:Y:S04]  /*4a200*/  LDL.LU R83, [R1+0x1a40] ;  /* 0x001a400001537983 */ /* 0x0001680000300800 */
[----:B------:R0:W-:Y:S04]  /*4a210*/  STS.U16 [R64+UR4+0x34a80], R76 ;  /* 0x034a804c40007988 */ /* 0x0001e80008000404 */
[----:B-1----:R1:W5:Y:S04]  /*4a220*/  LDL.LU R80, [R1+0x1a3c] ;  /* 0x001a3c0001507983 */ /* 0x0023680000300800 */
        /* <DEDUP_REMOVED lines=14> */
[----:B------:R-:W-:Y:S04]  /*4a310*/  STS.U16 [R64+UR4+0x36a80], R68 ;  /* 0x036a804440007988 */ /* 0x000fe80008000404 */
[----:B------:R0:W5:Y:S04]  /*4a320*/  LDL.LU R72, [R1+0x1a1c] ;  /* 0x001a1c0001487983 */ /* 0x0001680000300800 */
[----:B------:R-:W-:Y:S04]  /*4a330*/  STS.U16 [R64+UR4+0x36e80], R69 ;  /* 0x036e804540007988 */ /* 0x000fe80008000404 */
[----:B------:R0:W5:Y:S04]  /*4a340*/  LDL.LU R73, [R1+0x1a18] ;  /* 0x001a180001497983 */ /* 0x0001680000300800 */
[----:B------:R4:W-:Y:S04]  /*4a350*/  STS.U16 [R64+UR4+0x37280], R32 ;  /* 0x0372802040007988 */ /* 0x0009e80008000404 */
[----:B-1----:R1:W5:Y:S04]  /*4a360*/  LDL.LU R70, [R1+0x1a14] ;  /* 0x001a140001467983 */ /* 0x0023680000300800 */
[----:B0-----:R1:W5:Y:S01]  /*4a370*/  LDL.LU R71, [R1+0x1a10] ;  /* 0x001a100001477983 */ /* 0x0013620000300800 */
[----:B----4-:R-:W-:-:S03]  /*4a380*/  LOP3.LUT R32, R2, 0x60, RZ, 0x3c, !PT ;  /* 0x0000006002207812 */ /* 0x010fc600078e3cff */
[----:B------:R1:W5:Y:S04]  /*4a390*/  LDL.LU R68, [R1+0x1a0c] ;  /* 0x001a0c0001447983 */ /* 0x0003680000300800 */
[----:B------:R0:W-:Y:S04]  /*4a3a0*/  STS.U16 [R64+UR4+0x37680], R66 ;  /* 0x0376804240007988 */ /* 0x0001e80008000404 */
[----:B------:R1:W5:Y:S04]  /*4a3b0*/  LDL.LU R69, [R1+0x1a08] ;  /* 0x001a080001457983 */ /* 0x0003680000300800 */
[----:B------:R4:W-:Y:S04]  /*4a3c0*/  STS.U16 [R64+UR4+0x37a80], R67 ;  /* 0x037a804340007988 */ /* 0x0009e80008000404 */
[----:B0-----:R1:W5:Y:S04]  /*4a3d0*/  LDL.LU R66, [R1+0x1a04] ;  /* 0x001a040001427983 */ /* 0x0013680000300800 */
[----:B------:R0:W-:Y:S04]  /*4a3e0*/  STS.U16 [R64+UR4+0x37e80], R65 ;  /* 0x037e804140007988 */ /* 0x0001e80008000404 */
[----:B----4-:R1:W5:Y:S04]  /*4a3f0*/  LDL.LU R67, [R1+0x1a00] ;  /* 0x001a000001437983 */ /* 0x0103680000300800 */
[----:B0-----:R1:W5:Y:S04]  /*4a400*/  LDL.LU R64, [R1+0x19fc] ;  /* 0x0019fc0001407983 */ /* 0x0013680000300800 */
[----:B------:R1:W5:Y:S04]  /*4a410*/  LDL.LU R65, [R1+0x19f8] ;  /* 0x0019f80001417983 */ /* 0x0003680000300800 */
[----:B---3--:R0:W-:Y:S04]  /*4a420*/  STS.U16 [R32+UR4+0x30300], R62 ;  /* 0x0303003e20007988 */ /* 0x0081e80008000404 */
[----:B--2---:R2:W-:Y:S04]  /*4a430*/  STS.U16 [R32+UR4+0x30700], R63 ;  /* 0x0307003f20007988 */ /* 0x0045e80008000404 */
[----:B------:R3:W-:Y:S04]  /*4a440*/  STS.U16 [R32+UR4+0x30b00], R60 ;  /* 0x030b003c20007988 */ /* 0x0007e80008000404 */
[----:B0-----:R1:W5:Y:S04]  /*4a450*/  LDL.LU R62, [R1+0x19f4] ;  /* 0x0019f400013e7983 */ /* 0x0013680000300800 */
[----:B------:R0:W-:Y:S04]  /*4a460*/  STS.U16 [R32+UR4+0x30f00], R61 ;  /* 0x030f003d20007988 */ /* 0x0001e80008000404 */
[----:B--2---:R1:W5:Y:S04]  /*4a470*/  LDL.LU R63, [R1+0x19f0] ;  /* 0x0019f000013f7983 */ /* 0x0043680000300800 */
[----:B------:R2:W-:Y:S04]  /*4a480*/  STS.U16 [R32+UR4+0x31300], R58 ;  /* 0x0313003a20007988 */ /* 0x0005e80008000404 */
[----:B---3--:R1:W5:Y:S04]  /*4a490*/  LDL.LU R60, [R1+0x19ec] ;  /* 0x0019ec00013c7983 */ /* 0x0083680000300800 */
        /* <DEDUP_REMOVED lines=48> */
[----:B0-----:R1:W5:Y:S01]  /*4a7a0*/  LDL.LU R37, [R1+0x1988] ;  /* 0x0019880001257983 */ /* 0x0013620000300800 */
[----:B--2---:R-:W-:-:S03]  /*4a7b0*/  LOP3.LUT R0, R2, 0x70, RZ, 0x3c, !PT ;  /* 0x0000007002007812 */ /* 0x004fc600078e3cff */
[----:B------:R0:W-:Y:S04]  /*4a7c0*/  STS.U16 [R32+UR4+0x37700], R34 ;  /* 0x0377002220007988 */ /* 0x0001e80008000404 */
[----:B------:R2:W-:Y:S04]  /*4a7d0*/  STS.U16 [R32+UR4+0x37b00], R35 ;  /* 0x037b002320007988 */ /* 0x0005e80008000404 */
[----:B------:R3:W-:Y:S04]  /*4a7e0*/  STS.U16 [R32+UR4+0x37f00], R33 ;  /* 0x037f002120007988 */ /* 0x0007e80008000404 */
[----:B0-----:R1:W5:Y:S04]  /*4a7f0*/  LDL.LU R34, [R1+0x1984] ;  /* 0x0019840001227983 */ /* 0x0013680000300800 */
[----:B--2---:R1:W5:Y:S04]  /*4a800*/  LDL.LU R35, [R1+0x1980] ;  /* 0x0019800001237983 */ /* 0x0043680000300800 */
[----:B---3--:R1:W5:Y:S04]  /*4a810*/  LDL.LU R32, [R1+0x197c] ;  /* 0x00197c0001207983 */ /* 0x0083680000300800 */
[----:B------:R1:W5:Y:S04]  /*4a820*/  LDL.LU R33, [R1+0x1978] ;  /* 0x0019780001217983 */ /* 0x0003680000300800 */
[----:B------:R0:W-:Y:S04]  /*4a830*/  STS.U16 [R0+UR4+0x30380], R30 ;  /* 0x0303801e00007988 */ /* 0x0001e80008000404 */
[----:B------:R2:W-:Y:S04]  /*4a840*/  STS.U16 [R0+UR4+0x30780], R31 ;  /* 0x0307801f00007988 */ /* 0x0005e80008000404 */
[----:B------:R3:W-:Y:S04]  /*4a850*/  STS.U16 [R0+UR4+0x30b80], R28 ;  /* 0x030b801c00007988 */ /* 0x0007e80008000404 */
[----:B0-----:R1:W5:Y:S04]  /*4a860*/  LDL.LU R30, [R1+0x1974] ;  /* 0x00197400011e7983 */ /* 0x0013680000300800 */
[----:B--2---:R1:W5:Y:S04]  /*4a870*/  LDL.LU R31, [R1+0x1970] ;  /* 0x00197000011f7983 */ /* 0x0043680000300800 */
[----:B---3--:R1:W5:Y:S04]  /*4a880*/  LDL.LU R28, [R1+0x196c] ;  /* 0x00196c00011c7983 */ /* 0x0083680000300800 */
        /* <DEDUP_REMOVED lines=55> */
[----:B0-----:R1:W5:Y:S01]  /*4ac00*/  LDL.LU R0, [R1+0x18fc] ;  /* 0x0018fc0001007983 */ /* 0x0013620000300800 */
[----:B------:R-:W-:-:S05]  /*4ac10*/  LOP3.LUT R92, R2, 0x70, RZ, 0x3c, !PT ;  /* 0x00000070025c7812 */ /* 0x000fca00078e3cff */
[----:B------:R1:W-:Y:S01]  /*4ac20*/  STS.U16 [R92+UR4+0x37f80], R91 ;  /* 0x037f805b5c007988 */ /* 0x0003e20008000404 */
[----:B------:R0:W-:Y:S06]  /*4ac30*/  MEMBAR.ALL.CTA ;  /* 0x0000000000007992 */ /* 0x0001ec0000008000 */
[----:B0-----:R-:W0:Y:S01]  /*4ac40*/  FENCE.VIEW.ASYNC.S ;  /* 0x00000000000073c6 */ /* 0x001e220000000000 */
[----:B------:R-:W-:-:S04]  /*4ac50*/  ULEA UR8, UR9, UR4, 0x3 ;  /* 0x0000000409087291 */ /* 0x000fc8000f8e18ff */
[----:B------:R-:W-:Y:S01]  /*4ac60*/  UIADD3 UR8, UPT, UPT, UR8, 0x40000, URZ ;  /* 0x0004000008087890 */ /* 0x000fe2000fffe0ff */
[----:B0-----:R-:W-:Y:S06]  /*4ac70*/  BAR.SYNC.DEFER_BLOCKING 0x0 ;  /* 0x0000000000007b1d */ /* 0x001fec0000010000 */
[----:B-1----:R-:W-:Y:S05]  /*4ac80*/  @P0 BRA `(.L_x_9) ;  /* 0x0000000000bc0947 */ /* 0x002fea0003800000 */
[----:B------:R-:W-:Y:S01]  /*4ac90*/  UMOV UR68, 0x0 ;  /* 0x0000000000447882 */ /* 0x000fe20000000000 */
        /* <DEDUP_REMOVED lines=9> */
[----:B------:R-:W-:Y:S01]  /*4ad30*/  UTCHMMA gdesc[UR12], gdesc[UR16], tmem[UR5], tmem[UR70], idesc[UR71], UPT ;  /* 0x00ff46100c0075ea */ /* 0x000fe2000b800005 */
[----:B------:R-:W-:Y:S01]  /*4ad40*/  UMOV UR62, 0x0 ;  /* 0x00000000003e7882 */ /* 0x000fe20000000000 */
[----:B------:R-:W-:Y:S01]  /*4ad50*/  UMOV UR63, 0x8408490 ;  /* 0x08408490003f7882 */ /* 0x000fe20000000000 */
[----:B------:R-:W-:-:S02]  /*4ad60*/  UIADD3 UR76, UPT, UPT, UR5, 0x100, URZ ;  /* 0x00000100054c7890 */ /* 0x000fc4000fffe0ff */
[----:B------:R-:W-:Y:S01]  /*4ad70*/  UTCHMMA gdesc[UR18], gdesc[UR22], tmem[UR5], tmem[UR60], idesc[UR61], UPT ;  /* 0x00ff3c16120075ea */ /* 0x000fe2000b800005 */
[----:B------:R-:W-:Y:S01]  /*4ad80*/  UMOV UR64, 0x0 ;  /* 0x0000000000407882 */ /* 0x000fe20000000000 */
[----:B------:R-:W-:Y:S01]  /*4ad90*/  UMOV UR65, 0x8408490 ;  /* 0x0840849000417882 */ /* 0x000fe20000000000 */
[----:B------:R-:W-:Y:S02]  /*4ada0*/  UIADD3 UR77, UPT, UPT, UR5, 0x100, URZ ;  /* 0x00000100054d7890 */ /* 0x000fe4000fffe0ff */
[----:B------:R1:W-:Y:S01]  /*4adb0*/  UTCHMMA gdesc[UR24], gdesc[UR26], tmem[UR5], tmem[UR72], idesc[UR73], UPT ;  /* 0x00ff481a180075ea */ /* 0x0003e2000b800005 */
[----:B------:R-:W-:Y:S01]  /*4adc0*/  UMOV UR74, 0x0 ;  /* 0x00000000004a7882 */ /* 0x000fe20000000000 */
[----:B------:R-:W-:Y:S01]  /*4add0*/  UMOV UR75, 0x8408490 ;  /* 0x08408490004b7882 */ /* 0x000fe20000000000 */
[----:B0-----:R-:W-:Y:S02]  /*4ade0*/  UIADD3 UR15, UPT, UPT, UR5, 0x100, URZ ;  /* 0x00000100050f7890 */ /* 0x001fe4000fffe0ff */
[----:B------:R-:W-:Y:S01]  /*4adf0*/  UTCHMMA gdesc[UR28], gdesc[UR30], tmem[UR5], tmem[UR62], idesc[UR63], UPT ;  /* 0x00ff3e1e1c0075ea */ /* 0x000fe2000b800005 */
[----:B------:R-:W-:Y:S01]  /*4ae00*/  UTCHMMA gdesc[UR32], gdesc[UR34], tmem[UR5], tmem[UR64], idesc[UR65], UPT ;  /* 0x00ff4022200075ea */ /* 0x000fe2000b800005 */
[----:B------:R0:W-:Y:S01]  /*4ae10*/  UTCHMMA gdesc[UR36], gdesc[UR38], tmem[UR5], tmem[UR74], idesc[UR75], UPT ;  /* 0x00ff4a26240075ea */ /* 0x0001e2000b800005 */
[----:B------:R-:W-:Y:S01]  /*4ae20*/  UMOV UR66, 0x0 ;  /* 0x0000000000427882 */ /* 0x000fe20000000000 */
[----:B------:R-:W-:Y:S01]  /*4ae30*/  UMOV UR67, 0x8408490 ;  /* 0x0840849000437882 */ /* 0x000fe20000000000 */
[----:B-1----:R-:W-:-:S02]  /*4ae40*/  UIADD3 UR72, UPT, UPT, UR5, 0x100, URZ ;  /* 0x0000010005487890 */ /* 0x002fc4000fffe0ff */
[----:B------:R-:W-:Y:S01]  /*4ae50*/  UTCHMMA gdesc[UR40], gdesc[UR42], tmem[UR5], tmem[UR66], idesc[UR67], UPT ;  /* 0x00ff422a280075ea */ /* 0x000fe2000b800005 */
[----:B------:R-:W-:Y:S01]  /*4ae60*/  UIADD3 UR73, UPT, UPT, UR5, 0x100, URZ ;  /* 0x0000010005497890 */ /* 0x000fe2000fffe0ff */
[----:B------:R-:W-:Y:S01]  /*4ae70*/  UTCHMMA gdesc[UR44], gdesc[UR10], tmem[UR76], tmem[UR68], idesc[UR69], UPT ;  /* 0x00ff440a2c0075ea */ /* 0x000fe2000b80004c */
[----:B------:R1:W-:Y:S01]  /*4ae80*/  UTCHMMA gdesc[UR46], gdesc[UR16], tmem[UR77], tmem[UR70], idesc[UR71], UPT ;  /* 0x00ff46102e0075ea */ /* 0x0003e2000b80004d */
[----:B------:R2:W-:Y:S01]  /*4ae90*/  UTCHMMA gdesc[UR48], gdesc[UR22], tmem[UR15], tmem[UR60], idesc[UR61], UPT ;  /* 0x00ff3c16300075ea */ /* 0x0005e2000b80000f */
[----:B0-----:R-:W-:Y:S02]  /*4aea0*/  UIADD3 UR74, UPT, UPT, UR5, 0x100, URZ ;  /* 0x00000100054a7890 */ /* 0x001fe4000fffe0ff */
[----:B------:R-:W-:Y:S01]  /*4aeb0*/  UIADD3 UR75, UPT, UPT, UR5, 0x100, URZ ;  /* 0x00000100054b7890 */ /* 0x000fe2000fffe0ff */
[----:B------:R2:W-:Y:S02]  /*4aec0*/  UTCHMMA gdesc[UR50], gdesc[UR26], tmem[UR72], tmem[UR62], idesc[UR63], UPT ;  /* 0x00ff3e1a320075ea */ /* 0x0005e4000b800048 */
[----:B------:R2:W-:Y:S01]  /*4aed0*/  UTCHMMA gdesc[UR52], gdesc[UR30], tmem[UR73], tmem[UR64], idesc[UR65], UPT ;  /* 0x00ff401e340075ea */ /* 0x0005e2000b800049 */
[----:B-1----:R-:W-:Y:S01]  /*4aee0*/  UMOV UR70, UR8 ;  /* 0x0000000800467c82 */ /* 0x002fe20008000000 */
[----:B------:R-:W-:-:S02]  /*4aef0*/  UMOV UR71, URZ ;  /* 0x000000ff00477c82 */ /* 0x000fc40008000000 */
[----:B------:R2:W-:Y:S01]  /*4af00*/  UTCHMMA gdesc[UR54], gdesc[UR34], tmem[UR74], tmem[UR66], idesc[UR67], UPT ;  /* 0x00ff4222360075ea */ /* 0x0005e2000b80004a */
[----:B------:R-:W-:Y:S01]  /*4af10*/  UMOV UR77, UR70 ;  /* 0x00000046004d7c82 */ /* 0x000fe20008000000 */
[----:B------:R-:W-:Y:S01]  /*4af20*/  UMOV UR70, 0x0 ;  /* 0x0000000000467882 */ /* 0x000fe20000000000 */
[----:B------:R-:W-:Y:S01]  /*4af30*/  UMOV UR71, 0x8408490 ;  /* 0x0840849000477882 */ /* 0x000fe20000000000 */
[----:B------:R2:W-:Y:S01]  /*4af40*/  UTCHMMA gdesc[UR56], gdesc[UR38], tmem[UR75], tmem[UR68], idesc[UR69], UPT ;  /* 0x00ff4426380075ea */ /* 0x0005e2000b80004b */
[----:B------:R2:W-:Y:S01]  /*4af50*/  UTCHMMA gdesc[UR58], gdesc[UR42], tmem[UR76], tmem[UR70], idesc[UR71], UPT ;  /* 0x00ff462a3a0075ea */ /* 0x0005e2000b80004c */
[----:B------:R2:W-:Y:S01]  /*4af60*/  UTCBAR [UR77], URZ ;  /* 0x000000ff4d0073e9 */ /* 0x0005e200080000ff */
[----:B------:R-:W-:Y:S01]  /*4af70*/  NOP ;  /* 0x0000000000007918 */ /* 0x000fe20000000000 */
.L_x_9:
[----:B------:R-:W3:Y:S04]  /*4af80*/  LDL R92, [R1+0x1568] ;  /* 0x00156800015c7983 */ /* 0x000ee80000100800 */
[----:B------:R-:W3:Y:S01]  /*4af90*/  LDL R91, [R1+0xa58] ;  /* 0x000a5800015b7983 */ /* 0x000ee20000100800 */
[----:B------:R-:W-:Y:S01]  /*4afa0*/  UIADD3 UR9, UPT, UPT, UR9, 0x1, URZ ;  /* 0x0000000109097890 */ /* 0x000fe2000fffe0ff */
[----:B--2---:R-:W-:-:S03]  /*4afb0*/  UMOV UR60, UR7 ;  /* 0x00000007003c7c82 */ /* 0x004fc60008000000 */
[----:B------:R-:W-:-:S04]  /*4afc0*/  UISETP.GT.AND UP1, UPT, UR9, 0x1, UPT ;  /* 0x000000010900788c */ /* 0x000fc8000bf24270 */
[----:B------:R-:W-:Y:S02]  /*4afd0*/  USEL UR15, URZ, 0x1, !UP1 ;  /* 0x00000001ff0f7887 */ /* 0x000fe4000c800000 */
[----:B------:R-:W-:Y:S02]  /*4afe0*/  USEL UR9, UR9, URZ, !UP1 ;  /* 0x000000ff09097287 */ /* 0x000fe4000c800000 */
[----:B------:R-:W-:-:S07]  /*4aff0*/  ULOP3.LUT UR15, UR7, UR15, URZ, 0x3c, !UPT ;  /* 0x0000000f070f7292 */ /* 0x000fce000f8e3cff */
[----:B------:R-:W-:Y:S01]  /*4b000*/  UMOV UR7, UR15 ;  /* 0x0000000f00077c82 */ /* 0x000fe20008000000 */
[----:B---3--:R-:W-:-:S13]  /*4b010*/  ISETP.NE.U32.AND P2, PT, R91, R92, PT ;  /* 0x0000005c5b00720c */ /* 0x008fda0003f45070 */
[----:B------:R-:W-:Y:S05]  /*4b020*/  @P2 BRA `(.L_x_10) ;  /* 0xfffffddc00f82947 */ /* 0x000fea000383ffff */
.L_x_7:
[----:B------:R-:W0:Y:S01]  /*4b030*/  LDC R91, c[0x0][0x3a0] ;  /* 0x0000e800ff5b7b82 */ /* 0x000e220000000800 */
[----:B------:R-:W2:Y:S01]  /*4b040*/  LDCU.64 UR30, c[0x0][0x398] ;  /* 0x00007300ff1e77ac */ /* 0x000ea20008000a00 */
[----:B0-----:R-:W-:Y:S02]  /*4b050*/  VIADD R92, R91, 0x7f ;  /* 0x0000007f5b5c7836 */ /* 0x001fe40000000000 */
[----:B------:R-:W2:Y:S03]  /*4b060*/  LDL.LU R91, [R1+0x1570] ;  /* 0x00157000015b7983 */ /* 0x000ea60000300800 */
[----:B------:R-:W-:Y:S02]  /*4b070*/  ISETP.GE.AND P0, PT, R92, 0x80, PT ;  /* 0x000000805c00780c */ /* 0x000fe40003f06270 */
[----:B--2---:R-:W-:-:S11]  /*4b080*/  ISETP.GE.AND P3, PT, R91, UR31, PT ;  /* 0x0000001f5b007c0c */ /* 0x004fd6000bf66270 */
[----:B------:R-:W-:Y:S05]  /*4b090*/  @!P0 BRA `(.L_x_11) ;  /* 0x0000000000108947 */ /* 0x000fea0003800000 */
[----:B------:R-:W-:-:S06]  /*4b0a0*/  USHF.L.U32 UR60, UR60, 0x1f, URZ ;  /* 0x0000001f3c3c7899 */ /* 0x000fcc00080006ff */
[----:B-----5:R-:W-:-:S04]  /*4b0b0*/  IMAD.U32 R0, RZ, RZ, UR60 ;  /* 0x0000003cff007e24 */ /* 0x020fc8000f8e00ff */
[----:B------:R-:W0:Y:S02]  /*4b0c0*/  SYNCS.PHASECHK.TRANS64.TRYWAIT P0, [UR8], R0 ;  /* 0x00000000ff0075a7 */ /* 0x000e240008001108 */
[----:B0-----:R-:W-:Y:S05]  /*4b0d0*/  @!P0 BRA `(.L_x_12) ;  /* 0x0000012c004c8947 */ /* 0x001fea0003800000 */
.L_x_11:
[----:B------:R-:W-:Y:S06]  /*4b0e0*/  BAR.SYNC.DEFER_BLOCKING 0x0 ;  /* 0x0000000000007b1d */ /* 0x000fec0000010000 */
[----:B------:R-:W0:Y:S01]  /*4b0f0*/  LDCU.128 UR8, c[0x0][0x390] ;  /* 0x00007200ff0877ac */ /* 0x000e220008000c00 */
[----:B-----5:R2:W-:Y:S01]  /*4b100*/  STL [R1+0x19b8], R84 ;  /* 0x0019b85401007387 */ /* 0x0205e20000100800 */
[----:B------:R-:W3:Y:S03]  /*4b110*/  LDCU.64 UR32, c[0x0][0x398] ;  /* 0x00007300ff2077ac */ /* 0x000ee60008000a00 */
[----:B------:R-:W-:Y:S01]  /*4b120*/  STL [R1+0x19b4], R83 ;  /* 0x0019b45301007387 */ /* 0x000fe20000100800 */
[----:B------:R-:W4:Y:S03]  /*4b130*/  LDCU UR28, c[0x0][0x3b8] ;  /* 0x00007700ff1c77ac */ /* 0x000f260008000800 */
[----:B------:R1:W-:Y:S01]  /*4b140*/  STL [R1+0x19b0], R82 ;  /* 0x0019b05201007387 */ /* 0x0003e20000100800 */
[----:B------:R-:W0:Y:S03]  /*4b150*/  LDCU.64 UR26, c[0x0][0x398] ;  /* 0x00007300ff1a77ac */ /* 0x000e260008000a00 */
[----:B------:R0:W-:Y:S01]  /*4b160*/  STL [R1+0x19ac], R81 ;  /* 0x0019ac5101007387 */ /* 0x0001e20000100800 */
[----:B------:R-:W0:Y:S01]  /*4b170*/  LDCU.64 UR14, c[0x0][0x398] ;  /* 0x00007300ff0e77ac */ /* 0x000e220008000a00 */
[----:B------:R-:W0:Y:S02]  /*4b180*/  @!P1 SYNCS.CCTL.IV [UR4+0x40000] ;  /* 0x04000000ff0099b1 */ /* 0x000e240008000004 */
[----:B0-----:R-:W-:Y:S06]  /*4b190*/  BAR.SYNC.DEFER_BLOCKING 0x0 ;  /* 0x0000000000007b1d */ /* 0x001fec0000010000 */
[----:B------:R-:W0:Y:S01]  /*4b1a0*/  LDCU.64 UR12, c[0x0][0x398] ;  /* 0x00007300ff0c77ac */ /* 0x000e220008000a00 */
[----:B------:R-:W2:Y:S01]  /*4b1b0*/  LDTM.x64 R4, tmem[UR6] ;  /* 0x00000006000479ee */ /* 0x000ea20008340000 */
[----:B------:R0:W-:Y:S01]  /*4b1c0*/  STL [R1+0x19a8], R80 ;  /* 0x0019a85001007387 */ /* 0x0001e20000100800 */
[----:B------:R-:W0:Y:S03]  /*4b1d0*/  LDCU.64 UR24, c[0x0][0x398] ;  /* 0x00007300ff1877ac */ /* 0x000e260008000a00 */
[----:B------:R0:W-:Y:S01]  /*4b1e0*/  STL [R1+0x19a4], R79 ;  /* 0x0019a44f01007387 */ /* 0x0001e20000100800 */
[----:B------:R-:W0:Y:S03]  /*4b1f0*/  LDCU.64 UR22, c[0x0][0x398] ;  /* 0x00007300ff1677ac */ /* 0x000e260008000a00 */
[----:B------:R-:W-:Y:S01]  /*4b200*/  STL [R1+0x19a0], R78 ;  /* 0x0019a04e01007387 */ /* 0x000fe20000100800 */
[----:B------:R-:W0:Y:S03]  /*4b210*/  LDCU.64 UR18, c[0x0][0x398] ;  /* 0x00007300ff1277ac */ /* 0x000e260008000a00 */
[----:B------:R0:W-:Y:S01]  /*4b220*/  STL [R1+0x199c], R77 ;  /* 0x00199c4d01007387 */ /* 0x0001e20000100800 */
[----:B------:R-:W3:Y:S01]  /*4b230*/  LDCU.64 UR16, c[0x0][0x398] ;  /* 0x00007300ff1077ac */ /* 0x000ee20008000a00 */
[----:B------:R-:W3:Y:S02]  /*4b240*/  @!P1 SYNCS.CCTL.IV [UR4+0x40008] ;  /* 0x04000800ff0099b1 */ /* 0x000ee40008000004 */
[----:B------:R0:W-:Y:S01]  /*4b250*/  STL [R1+0x1998], R76 ;  /* 0x0019984c01007387 */ /* 0x0001e20000100800 */
[----:B------:R-:W3:Y:S03]  /*4b260*/  LDCU UR4, c[0x0][0x39c] ;  /* 0x00007380ff0477ac */ /* 0x000ee60008000800 */
[----:B------:R0:W-:Y:S01]  /*4b270*/  STL [R1+0x1994], R75 ;  /* 0x0019944b01007387 */ /* 0x0001e20000100800 */
[----:B------:R-:W3:Y:S01]  /*4b280*/  LDCU UR77, c[0x0][0x39c] ;  /* 0x00007380ff4d77ac */ /* 0x000ee20008000800 */
[----:B--2---:R-:W-:-:S02]  /*4b290*/  IMAD.MOV.U32 R84, RZ, RZ, R67 ;  /* 0x000000ffff547224 */ /* 0x004fc400078e0043 */
[----:B------:R2:W-:Y:S01]  /*4b2a0*/  STL [R1+0x1990], R74 ;  /* 0x0019904a01007387 */ /* 0x0005e20000100800 */
[----:B-1----:R-:W-:Y:S01]  /*4b2b0*/  IMAD.MOV.U32 R82, RZ, RZ, R66 ;  /* 0x000000ffff527224 */ /* 0x002fe200078e0042 */
[----:B------:R-:W1:Y:S01]  /*4b2c0*/  LDCU UR50, c[0x0][0x398] ;  /* 0x00007300ff3277ac */ /* 0x000e620008000800 */
[----:B------:R-:W-:Y:S01]  /*4b2d0*/  IMAD.MOV.U32 R81, RZ, RZ, R65 ;  /* 0x000000ffff517224 */ /* 0x000fe200078e0041 */
[----:B------:R2:W-:Y:S01]  /*4b2e0*/  STL [R1+0x198c], R73 ;  /* 0x00198c4901007387 */ /* 0x0005e20000100800 */
[----:B0-----:R-:W-:Y:S01]  /*4b2f0*/  IMAD.MOV.U32 R80, RZ, RZ, R64 ;  /* 0x000000ffff507224 */ /* 0x001fe200078e0040 */
[----:B------:R-:W0:Y:S01]  /*4b300*/  LDCU UR49, c[0x0][0x39c] ;  /* 0x00007380ff3177ac */ /* 0x000e220008000800 */
[----:B------:R-:W-:Y:S01]  /*4b310*/  IMAD.MOV.U32 R79, RZ, RZ, R63 ;  /* 0x000000ffff4f7224 */ /* 0x000fe200078e003f */
[----:B------:R3:W-:Y:S01]  /*4b320*/  STL [R1+0x1988], R72 ;  /* 0x0019884801007387 */ /* 0x0007e20000100800 */
[----:B------:R-:W-:Y:S01]  /*4b330*/  IMAD.MOV.U32 R77, RZ, RZ, R62 ;  /* 0x000000ffff4d7224 */ /* 0x000fe200078e003e */
[----:B------:R-:W0:Y:S01]  /*4b340*/  LDCU UR65, c[0x0][0x39c] ;  /* 0x00007380ff4177ac */ /* 0x000e220008000800 */
[----:B------:R-:W-:Y:S01]  /*4b350*/  IMAD.MOV.U32 R76, RZ, RZ, R57 ;  /* 0x000000ffff4c7224 */ /* 0x000fe200078e0039 */
[----:B------:R1:W-:Y:S01]  /*4b360*/  STL [R1+0x1984], R71 ;  /* 0x0019844701007387 */ /* 0x0003e20000100800 */
[----:B------:R-:W-:Y:S01]  /*4b370*/  IMAD.MOV.U32 R75, RZ, RZ, R56 ;  /* 0x000000ffff4b7224 */ /* 0x000fe200078e0038 */
[----:B------:R-:W0:Y:S01]  /*4b380*/  LDCU UR48, c[0x0][0x398] ;  /* 0x00007300ff3077ac */ /* 0x000e220008000800 */
[----:B--2---:R-:W-:Y:S01]  /*4b390*/  IMAD.MOV.U32 R74, RZ, RZ, R55 ;  /* 0x000000ffff4a7224 */ /* 0x004fe200078e0037 */
[----:B------:R2:W-:Y:S01]  /*4b3a0*/  STL [R1+0x1980], R70 ;  /* 0x0019804601007387 */ /* 0x0005e20000100800 */
[----:B------:R-:W-:Y:S01]  /*4b3b0*/  IMAD.MOV.U32 R73, RZ, RZ, R54 ;  /* 0x000000ffff497224 */ /* 0x000fe200078e0036 */
[----:B------:R-:W0:Y:S01]  /*4b3c0*/  LDCU UR64, c[0x0][0x39c] ;  /* 0x00007380ff4077ac */ /* 0x000e220008000800 */
[----:B---3--:R-:W-:Y:S01]  /*4b3d0*/  IMAD.MOV.U32 R72, RZ, RZ, R53 ;  /* 0x000000ffff487224 */ /* 0x008fe200078e0035 */
[----:B------:R3:W-:Y:S01]  /*4b3e0*/  STL [R1+0x197c], R69 ;  /* 0x00197c4501007387 */ /* 0x0007e20000100800 */
[----:B-1----:R-:W-:Y:S01]  /*4b3f0*/  IMAD.MOV.U32 R71, RZ, RZ, R52 ;  /* 0x000000ffff477224 */ /* 0x002fe200078e0034 */
[----:B------:R-:W1:Y:S02]  /*4b400*/  LDCU UR47, c[0x0][0x39c] ;  /* 0x00007380ff2f77ac */ /* 0x000e640008000800 */
[----:B------:R4:W-:Y:S01]  /*4b410*/  STL [R1+0x1978], R68 ;  /* 0x0019784401007387 */ /* 0x0009e20000100800 */
[----:B--2---:R-:W-:Y:S01]  /*4b420*/  IMAD.MOV.U32 R70, RZ, RZ, R51 ;  /* 0x000000ffff467224 */ /* 0x004fe200078e0033 */
[----:B------:R-:W2:Y:S02]  /*4b430*/  LDCU UR63, c[0x0][0x398] ;  /* 0x00007300ff3f77ac */ /* 0x000ea40008000800 */
[----:B------:R-:W-:Y:S01]  /*4b440*/  STL [R1+0x1930], R3 ;  /* 0x0019300301007387 */ /* 0x000fe20000100800 */
[----:B---3--:R-:W-:Y:S01]  /*4b450*/  IMAD.MOV.U32 R69, RZ, RZ, R50 ;  /* 0x000000ffff457224 */ /* 0x008fe200078e0032 */
[----:B------:R-:W3:Y:S02]  /*4b460*/  LDCU UR38, c[0x0][0x39c] ;  /* 0x00007380ff2677ac */ /* 0x000ee40008000800 */
[----:B------:R-:W-:Y:S01]  /*4b470*/  STL [R1+0x192c], R0 ;  /* 0x00192c0001007387 */ /* 0x000fe20000100800 */
[----:B----4-:R-:W-:Y:S01]  /*4b480*/  IMAD.MOV.U32 R68, RZ, RZ, R49 ;  /* 0x000000ffff447224 */ /* 0x010fe200078e0031 */
[----:B------:R-:W4:Y:S02]  /*4b490*/  LDCU UR62, c[0x0][0x398] ;  /* 0x00007300ff3e77ac */ /* 0x000f240008000800 */
[----:B------:R-:W-:Y:S01]  /*4b4a0*/  STL [R1+0x1928], R93 ;  /* 0x0019285d01007387 */ /* 0x000fe20000100800 */
[----:B------:R-:W0:Y:S03]  /*4b4b0*/  LDCU UR61, c[0x0][0x398] ;  /* 0x00007300ff3d77ac */ /* 0x000e260008000800 */
[----:B------:R-:W-:Y:S01]  /*4b4c0*/  STL.64 [R1+0x300], R4 ;  /* 0x0003000401007387 */ /* 0x000fe20000100a00 */
        /* <DEDUP_REMOVED lines=43> */
[----:B------:R-:W-:Y:S01]  /*4b780*/  STL [R1+0x3b0], R48 ;  /* 0x0003b03001007387 */ /* 0x000fe20000100800 */
[----:B------:R-:W0:Y:S03]  /*4b790*/  LDCU UR72, c[0x0][0x39c] ;  /* 0x00007380ff4877ac */ /* 0x000e260008000800 */
[----:B------:R-:W-:Y:S01]  /*4b7a0*/  STL.64 [R1+0x3d8], R58 ;  /* 0x0003d83a01007387 */ /* 0x000fe20000100a00 */
[----:B------:R-:W0:Y:S03]  /*4b7b0*/  LDCU UR40, c[0x0][0x398] ;  /* 0x00007300ff2877ac */ /* 0x000e260008000800 */
[----:B------:R1:W-:Y:S01]  /*4b7c0*/  STL.64 [R1+0x3e0], R60 ;  /* 0x0003e03c01007387 */ /* 0x0003e20000100a00 */
[----:B------:R-:W0:Y:S01]  /*4b7d0*/  LDCU UR71, c[0x0][0x39c] ;  /* 0x00007380ff4777ac */ /* 0x000e220008000800 */
[----:B------:R-:W0:Y:S01]  /*4b7e0*/  LDCU UR52, c[0x0][0x398] ;  /* 0x00007300ff3477ac */ /* 0x000e220008000800 */
[----:B------:R-:W0:Y:S01]  /*4b7f0*/  LDCU UR34, c[0x0][0x39c] ;  /* 0x00007380ff2277ac */ /* 0x000e220008000800 */
[----:B-1----:R-:W1:Y:S01]  /*4b800*/  LDTM.x64 R4, tmem[UR6+0x40] ;  /* 0x00004006000479ee */ /* 0x002e620008340000 */
[----:B------:R-:W0:Y:S01]  /*4b810*/  LDCU UR53, c[0x0][0x398] ;  /* 0x00007300ff3577ac */ /* 0x000e220008000800 */
[----:B------:R-:W0:Y:S01]  /*4b820*/  LDCU UR70, c[0x0][0x398] ;  /* 0x00007300ff4677ac */ /* 0x000e220008000800 */
[----:B------:R-:W0:Y:S01]  /*4b830*/  LDCU UR69, c[0x0][0x398] ;  /* 0x00007300ff4577ac */ /* 0x000e220008000800 */
[----:B------:R-:W0:Y:S01]  /*4b840*/  LDCU UR68, c[0x0][0x398] ;  /* 0x00007300ff4477ac */ /* 0x000e220008000800 */
[----:B------:R-:W0:Y:S01]  /*4b850*/  LDCU UR51, c[0x0][0x398] ;  /* 0x00007300ff3377ac */ /* 0x000e220008000800 */
[----:B------:R-:W0:Y:S01]  /*4b860*/  LDCU UR39, c[0x0][0x398] ;  /* 0x00007300ff2777ac */ /* 0x000e220008000800 */
[----:B-1----:R-:W-:Y:S01]  /*4b870*/  STL.64 [R1+0x200], R4 ;  /* 0x0002000401007387 */ /* 0x002fe20000100a00 */
[----:B------:R-:W1:Y:S03]  /*4b880*/  LDCU UR67, c[0x0][0x398] ;  /* 0x00007300ff4377ac */ /* 0x000e660008000800 */
[----:B------:R-:W-:Y:S01]  /*4b890*/  STL.64 [R1+0x208], R6 ;  /* 0x0002080601007387 */ /* 0x000fe20000100a00 */
[----:B------:R-:W0:Y:S03]  /*4b8a0*/  LDCU UR66, c[0x0][0x398] ;  /* 0x00007300ff4277ac */ /* 0x000e260008000800 */
        /* <DEDUP_REMOVED lines=29> */
[----:B------:R0:W-:Y:S02]  /*4ba80*/  STL.64 [R1+0x2f8], R66 ;  /* 0x0002f84201007387 */ /* 0x0001e40000100a00 */
[----:B0-----:R-:W0:Y:S02]  /*4ba90*/  LDTM.x64 R4, tmem[UR6+0x80] ;  /* 0x00008006000479ee */ /* 0x001e240008340000 */
[----:B0-----:R-:W-:Y:S04]  /*4baa0*/  STL.64 [R1+0x100], R4 ;  /* 0x0001000401007387 */ /* 0x001fe80000100a00 */
        /* <DEDUP_REMOVED lines=32> */
[----:B0-----:R-:W-:Y:S01]  /*4bcb0*/  STL [R1], R4 ;  /* 0x0000000401007387 */ /* 0x001fe20000100800 */
[----:B------:R-:W-:-:S02]  /*4bcc0*/  IMAD.MOV.U32 R3, RZ, RZ, R9 ;  /* 0x000000ffff037224 */ /* 0x000fc400078e0009 */
[----:B------:R-:W-:Y:S01]  /*4bcd0*/  IMAD.MOV.U32 R0, RZ, RZ, R8 ;  /* 0x000000ffff007224 */ /* 0x000fe200078e0008 */
[----:B------:R-:W-:Y:S01]  /*4bce0*/  STL [R1+0xc], R7 ;  /* 0x00000c0701007387 */ /* 0x000fe20000100800 */
[----:B------:R-:W-:Y:S02]  /*4bcf0*/  IMAD.MOV.U32 R93, RZ, RZ, R6 ;  /* 0x000000ffff5d7224 */ /* 0x000fe400078e0006 */
[----:B------:R-:W-:Y:S01]  /*4bd00*/  IMAD.MOV.U32 R2, RZ, RZ, R5 ;  /* 0x000000ffff027224 */ /* 0x000fe200078e0005 */
        /* <DEDUP_REMOVED lines=29> */
[----:B------:R-:W-:Y:S04]  /*4bee0*/  STL [R1+0x1940], R2 ;  /* 0x0019400201007387 */ /* 0x000fe80000100800 */
[----:B------:R1:W-:Y:S01]  /*4bef0*/  STL [R1+0x193c], R93 ;  /* 0x00193c5d01007387 */ /* 0x0003e20000100800 */
[----:B0-----:R-:W0:Y:S03]  /*4bf00*/  LDTM.x64 R4, tmem[UR6+0x100] ;  /* 0x00010006000479ee */ /* 0x001e260008340000 */
[----:B-1----:R-:W2:Y:S04]  /*4bf10*/  LDL.LU R93, [R1+0x3d8] ;  /* 0x0003d800015d7983 */ /* 0x002ea80000300800 */
[----:B------:R-:W-:Y:S04]  /*4bf20*/  STL [R1+0x1938], R0 ;  /* 0x0019380001007387 */ /* 0x000fe80000100800 */
[----:B------:R-:W-:Y:S04]  /*4bf30*/  STL [R1+0x1974], R0 ;  /* 0x0019740001007387 */ /* 0x000fe80000100800 */
[----:B------:R-:W-:Y:S01]  /*4bf40*/  STL [R1+0x1934], R3 ;  /* 0x0019340301007387 */ /* 0x000fe20000100800 */
[----:B0-----:R-:W-:-:S02]  /*4bf50*/  F2FP.BF16.F32.PACK_AB R83, R67, R84 ;  /* 0x000000544353723e */ /* 0x001fc400000010ff */
[----:B------:R-:W-:Y:S01]  /*4bf60*/  F2FP.BF16.F32.PACK_AB R66, R66, R82 ;  /* 0x000000524242723e */ /* 0x000fe200000010ff */
[----:B------:R0:W3:Y:S01]  /*4bf70*/  LDL.LU R84, [R1+0x19b8] ;  /* 0x0019b80001547983 */ /* 0x0000e20000300800 */
[----:B------:R-:W-:-:S03]  /*4bf80*/  F2FP.BF16.F32.PACK_AB R65, R65, R81 ;  /* 0x000000514141723e */ /* 0x000fc600000010ff */
[----:B------:R1:W-:Y:S01]  /*4bf90*/  STL [R1+0x3fc], R83 ;  /* 0x0003fc5301007387 */ /* 0x0003e20000100800 */
[----:B------:R-:W-:-:S03]  /*4bfa0*/  F2FP.BF16.F32.PACK_AB R64, R64, R80 ;  /* 0x000000504040723e */ /* 0x000fc600000010ff */
[----:B-1----:R0:W3:Y:S04]  /*4bfb0*/  LDL.LU R83, [R1+0x19b4] ;  /* 0x0019b40001537983 */ /* 0x0020e80000300800 */
[----:B------:R0:W3:Y:S04]  /*4bfc0*/  LDL.LU R82, [R1+0x19b0] ;  /* 0x0019b00001527983 */ /* 0x0000e80000300800 */
[----:B------:R1:W-:Y:S04]  /*4bfd0*/  STL [R1+0x3f8], R66 ;  /* 0x0003f84201007387 */ /* 0x0003e80000100800 */
[----:B-1----:R-:W3:Y:S04]  /*4bfe0*/  LDL.LU R66, [R1+0x3dc] ;  /* 0x0003dc0001427983 */ /* 0x002ee80000300800 */
[----:B------:R0:W4:Y:S04]  /*4bff0*/  LDL.LU R81, [R1+0x19ac] ;  /* 0x0019ac0001517983 */ /* 0x0001280000300800 */
[----:B------:R1:W-:Y:S04]  /*4c000*/  STL [R1+0x3f4], R65 ;  /* 0x0003f44101007387 */ /* 0x0003e80000100800 */
[----:B-1----:R-:W4:Y:S04]  /*4c010*/  LDL.LU R65, [R1+0x3e0] ;  /* 0x0003e00001417983 */ /* 0x002f280000300800 */
[----:B------:R0:W4:Y:S04]  /*4c020*/  LDL.LU R80, [R1+0x19a8] ;  /* 0x0019a80001507983 */ /* 0x0001280000300800 */
[----:B------:R1:W-:Y:S04]  /*4c030*/  STL [R1+0x3f0], R64 ;  /* 0x0003f04001007387 */ /* 0x0003e80000100800 */
[----:B-1----:R-:W4:Y:S01]  /*4c040*/  LDL.LU R64, [R1+0x3e4] ;  /* 0x0003e40001407983 */ /* 0x002f220000300800 */
[----:B------:R-:W-:-:S02]  /*4c050*/  F2FP.BF16.F32.PACK_AB R78, R63, R79 ;  /* 0x0000004f3f4e723e */ /* 0x000fc400000010ff */
[----:B------:R-:W-:Y:S01]  /*4c060*/  F2FP.BF16.F32.PACK_AB R63, R62, R77 ;  /* 0x0000004d3e3f723e */ /* 0x000fe200000010ff */
[----:B------:R0:W4:Y:S04]  /*4c070*/  LDL.LU R79, [R1+0x19a4] ;  /* 0x0019a400014f7983 */ /* 0x0001280000300800 */
[----:B------:R1:W-:Y:S04]  /*4c080*/  STL [R1+0x3ec], R78 ;  /* 0x0003ec4e01007387 */ /* 0x0003e80000100800 */
[----:B-1----:R0:W4:Y:S04]  /*4c090*/  LDL.LU R78, [R1+0x19a0] ;  /* 0x0019a000014e7983 */ /* 0x0021280000300800 */
[----:B------:R0:W4:Y:S04]  /*4c0a0*/  LDL.LU R77, [R1+0x199c] ;  /* 0x00199c00014d7983 */ /* 0x0001280000300800 */
[----:B------:R-:W-:Y:S01]  /*4c0b0*/  STL [R1+0x3e8], R63 ;  /* 0x0003e83f01007387 */ /* 0x000fe20000100800 */
[----:B------:R-:W-:-:S02]  /*4c0c0*/  F2FP.BF16.F32.PACK_AB R57, R57, R76 ;  /* 0x0000004c3939723e */ /* 0x000fc400000010ff */
[----:B------:R-:W-:Y:S02]  /*4c0d0*/  F2FP.BF16.F32.PACK_AB R56, R56, R75 ;  /* 0x0000004b3838723e */ /* 0x000fe400000010ff */
[----:B------:R-:W-:Y:S02]  /*4c0e0*/  F2FP.BF16.F32.PACK_AB R55, R55, R74 ;  /* 0x0000004a3737723e */ /* 0x000fe400000010ff */
[----:B------:R-:W-:Y:S02]  /*4c0f0*/  F2FP.BF16.F32.PACK_AB R54, R54, R73 ;  /* 0x000000493636723e */ /* 0x000fe400000010ff */
[----:B------:R-:W-:Y:S02]  /*4c100*/  F2FP.BF16.F32.PACK_AB R53, R53, R72 ;  /* 0x000000483535723e */ /* 0x000fe400000010ff */
[----:B------:R-:W-:Y:S02]  /*4c110*/  F2FP.BF16.F32.PACK_AB R52, R52, R71 ;  /* 0x000000473434723e */ /* 0x000fe400000010ff */
[----:B------:R-:W-:-:S02]  /*4c120*/  F2FP.BF16.F32.PACK_AB R51, R51, R70 ;  /* 0x000000463333723e */ /* 0x000fc400000010ff */
[----:B------:R-:W-:Y:S02]  /*4c130*/  F2FP.BF16.F32.PACK_AB R50, R50, R69 ;  /* 0x000000453232723e */ /* 0x000fe400000010ff */
[----:B--2---:R-:W-:Y:S02]  /*4c140*/  F2FP.BF16.F32.PACK_AB R2, R58, R93 ;  /* 0x0000005d3a02723e */ /* 0x004fe400000010ff */
[----:B---3--:R-:W-:Y:S02]  /*4c150*/  F2FP.BF16.F32.PACK_AB R67, R59, R66 ;  /* 0x000000423b43723e */ /* 0x008fe400000010ff */
[----:B----4-:R-:W-:Y:S02]  /*4c160*/  F2FP.BF16.F32.PACK_AB R62, R60, R65 ;  /* 0x000000413c3e723e */ /* 0x010fe400000010ff */
[----:B------:R-:W2:Y:S01]  /*4c170*/  LDL.LU R60, [R1+0x388] ;  /* 0x00038800013c7983 */ /* 0x000ea20000300800 */
[----:B------:R-:W-:-:S05]  /*4c180*/  F2FP.BF16.F32.PACK_AB R61, R61, R64 ;  /* 0x000000403d3d723e */ /* 0x000fca00000010ff */
[----:B------:R1:W-:Y:S04]  /*4c190*/  STL [R1+0x3e4], R61 ;  /* 0x0003e43d01007387 */ /* 0x0003e80000100800 */
[----:B-1----:R-:W3:Y:S04]  /*4c1a0*/  LDL.LU R61, [R1+0x384] ;  /* 0x00038400013d7983 */ /* 0x002ee80000300800 */
[----:B------:R1:W-:Y:S04]  /*4c1b0*/  STL [R1+0x3e0], R62 ;  /* 0x0003e03e01007387 */ /* 0x0003e80000100800 */
[----:B-1----:R-:W4:Y:S04]  /*4c1c0*/  LDL.LU R62, [R1+0x380] ;  /* 0x00038000013e7983 */ /* 0x002f280000300800 */
[----:B------:R-:W4:Y:S04]  /*4c1d0*/  LDL.LU R63, [R1+0x37c] ;  /* 0x00037c00013f7983 */ /* 0x000f280000300800 */
[----:B------:R-:W4:Y:S04]  /*4c1e0*/  LDL.LU R64, [R1+0x378] ;  /* 0x0003780001407983 */ /* 0x000f280000300800 */
[----:B------:R-:W4:Y:S04]  /*4c1f0*/  LDL.LU R65, [R1+0x374] ;  /* 0x0003740001417983 */ /* 0x000f280000300800 */
[----:B------:R-:W4:Y:S04]  /*4c200*/  LDL.LU R59, [R1+0x38c] ;  /* 0x00038c00013b7983 */ /* 0x000f280000300800 */
[----:B------:R-:W4:Y:S04]  /*4c210*/  LDL.LU R66, [R1+0x370] ;  /* 0x0003700001427983 */ /* 0x000f280000300800 */
[----:B------:R1:W-:Y:S04]  /*4c220*/  STL [R1+0x3dc], R67 ;  /* 0x0003dc4301007387 */ /* 0x0003e80000100800 */
[----:B-1----:R-:W4:Y:S04]  /*4c230*/  LDL.LU R67, [R1+0x36c] ;  /* 0x00036c0001437983 */ /* 0x002f280000300800 */
[----:B------:R-:W4:Y:S04]  /*4c240*/  LDL.LU R58, [R1+0x390] ;  /* 0x00039000013a7983 */ /* 0x000f280000300800 */
[----:B------:R-:W4:Y:S04]  /*4c250*/  LDL.LU R93, [R1+0x368] ;  /* 0x00036800015d7983 */ /* 0x000f280000300800 */
[----:B------:R1:W-:Y:S04]  /*4c260*/  STL [R1+0x3d8], R2 ;  /* 0x0003d80201007387 */ /* 0x0003e80000100800 */
[----:B-1----:R-:W4:Y:S04]  /*4c270*/  LDL.LU R2, [R1+0x364] ;  /* 0x0003640001027983 */ /* 0x002f280000300800 */
[----:B------:R0:W4:Y:S04]  /*4c280*/  LDL.LU R76, [R1+0x1998] ;  /* 0x00199800014c7983 */ /* 0x0001280000300800 */
        /* <DEDUP_REMOVED lines=22> */
[----:B-1----:R-:W4:Y:S01]  /*4c3f0*/  LDL.LU R50, [R1+0x3b0] ;  /* 0x0003b00001327983 */ /* 0x002f220000300800 */
[----:B------:R-:W-:-:S03]  /*4c400*/  F2FP.BF16.F32.PACK_AB R49, R49, R68 ;  /* 0x000000443131723e */ /* 0x000fc600000010ff */
[----:B------:R0:W4:Y:S04]  /*4c410*/  LDL.LU R68, [R1+0x1978] ;  /* 0x0019780001447983 */ /* 0x0001280000300800 */
[----:B------:R-:W-:Y:S01]  /*4c420*/  STL [R1+0x3b4], R49 ;  /* 0x0003b43101007387 */ /* 0x000fe20000100800 */
[----:B--2---:R-:W-:Y:S02]  /*4c430*/  F2FP.BF16.F32.PACK_AB R38, R38, R60 ;  /* 0x0000003c2626723e */ /* 0x004fe400000010ff */
[----:B---3--:R-:W-:Y:S02]  /*4c440*/  F2FP.BF16.F32.PACK_AB R37, R37, R61 ;  /* 0x0000003d2525723e */ /* 0x008fe400000010ff */
[----:B----4-:R-:W-:Y:S02]  /*4c450*/  F2FP.BF16.F32.PACK_AB R36, R36, R62 ;  /* 0x0000003e2424723e */ /* 0x010fe400000010ff */
        /* <DEDUP_REMOVED lines=16> */
[----:B------:R-:W-:-:S05]  /*4c560*/  F2FP.BF16.F32.PACK_AB R48, R48, R50 ;  /* 0x000000323030723e */ /* 0x000fca00000010ff */
        /* <DEDUP_REMOVED lines=14> */
[----:B-1----:R-:W2:Y:S04]  /*4c650*/  LDL.LU R45, [R1+0x360] ;  /* 0x00036000012d7983 */ /* 0x002ea80000300800 */
[----:B------:R-:W-:Y:S04]  /*4c660*/  STL [R1+0x378], R34 ;  /* 0x0003782201007387 */ /* 0x000fe80000100800 */
[----:B------:R-:W-:Y:S04]  /*4c670*/  STL [R1+0x374], R33 ;  /* 0x0003742101007387 */ /* 0x000fe80000100800 */
[----:B------:R-:W3:Y:S04]  /*4c680*/  LDL.LU R46, [R1+0x35c] ;  /* 0x00035c00012e7983 */ /* 0x000ee80000300800 */
[----:B------:R-:W-:Y:S04]  /*4c690*/  STL [R1+0x370], R32 ;  /* 0x0003702001007387 */ /* 0x000fe80000100800 */
        /* <DEDUP_REMOVED lines=26> */
[----:B-1----:R-:W4:Y:S04]  /*4c840*/  LDL.LU R0, [R1+0x2fc] ;  /* 0x0002fc0001007983 */ /* 0x002f280000300800 */
[----:B------:R-:W4:Y:S01]  /*4c850*/  LDL.LU R3, [R1+0x2f8] ;  /* 0x0002f80001037983 */ /* 0x000f220000300800 */
[----:B--2---:R-:W-:-:S05]  /*4c860*/  F2FP.BF16.F32.PACK_AB R92, R28, R45 ;  /* 0x0000002d1c5c723e */ /* 0x004fca00000010ff */
[----:B------:R-:W-:Y:S01]  /*4c870*/  STL [R1+0x1924], R92 ;  /* 0x0019245c01007387 */ /* 0x000fe20000100800 */
[----:B---3--:R-:W-:-:S03]  /*4c880*/  F2FP.BF16.F32.PACK_AB R91, R27, R46 ;  /* 0x0000002e1b5b723e */ /* 0x008fc600000010ff */
[----:B------:R-:W-:Y:S04]  /*4c890*/  STL [R1+0x1970], R92 ;  /* 0x0019705c01007387 */ /* 0x000fe80000100800 */
[----:B------:R1:W-:Y:S01]  /*4c8a0*/  STL [R1+0x1944], R91 ;  /* 0x0019445b01007387 */ /* 0x0003e20000100800 */
[----:B----4-:R-:W-:-:S03]  /*4c8b0*/  F2FP.BF16.F32.PACK_AB R90, R26, R47 ;  /* 0x0000002f1a5a723e */ /* 0x010fc600000010ff */
[----:B-1----:R-:W2:Y:S01]  /*4c8c0*/  LDL.LU R91, [R1+0x2d0] ;  /* 0x0002d000015b7983 */ /* 0x002ea20000300800 */
[----:B------:R-:W-:-:S03]  /*4c8d0*/  F2FP.BF16.F32.PACK_AB R89, R25, R48 ;  /* 0x000000301959723e */ /* 0x000fc600000010ff */
[----:B------:R1:W-:Y:S01]  /*4c8e0*/  STL [R1+0x1948], R90 ;  /* 0x0019485a01007387 */ /* 0x0003e20000100800 */
[----:B------:R-:W-:-:S03]  /*4c8f0*/  F2FP.BF16.F32.PACK_AB R88, R24, R49 ;  /* 0x000000311858723e */ /* 0x000fc600000010ff */
[----:B-1----:R-:W3:Y:S01]  /*4c900*/  LDL.LU R90, [R1+0x2d4] ;  /* 0x0002d400015a7983 */ /* 0x002ee20000300800 */
[----:B------:R-:W-:-:S03]  /*4c910*/  F2FP.BF16.F32.PACK_AB R87, R23, R50 ;  /* 0x000000321757723e */ /* 0x000fc600000010ff */
[----:B------:R1:W-:Y:S01]  /*4c920*/  STL [R1+0x194c], R89 ;  /* 0x00194c5901007387 */ /* 0x0003e20000100800 */
[----:B------:R-:W-:Y:S02]  /*4c930*/  F2FP.BF16.F32.PACK_AB R86, R22, R51 ;  /* 0x000000331656723e */ /* 0x000fe400000010ff */
[----:B------:R-:W-:Y:S01]  /*4c940*/  F2FP.BF16.F32.PACK_AB R85, R21, R52 ;  /* 0x000000341555723e */ /* 0x000fe200000010ff */
[----:B-1----:R-:W4:Y:S01]  /*4c950*/  LDL.LU R89, [R1+0x2d8] ;  /* 0x0002d80001597983 */ /* 0x002f220000300800 */
[----:B------:R-:W-:-:S03]  /*4c960*/  F2FP.BF16.F32.PACK_AB R84, R20, R53 ;  /* 0x000000351454723e */ /* 0x000fc600000010ff */
[----:B------:R1:W-:Y:S01]  /*4c970*/  STL [R1+0x1950], R88 ;  /* 0x0019505801007387 */ /* 0x0003e20000100800 */
[----:B------:R-:W-:Y:S02]  /*4c980*/  F2FP.BF16.F32.PACK_AB R83, R19, R54 ;  /* 0x000000361353723e */ /* 0x000fe400000010ff */
[----:B------:R-:W-:Y:S01]  /*4c990*/  F2FP.BF16.F32.PACK_AB R82, R18, R55 ;  /* 0x000000371252723e */ /* 0x000fe200000010ff */
[----:B-1----:R-:W4:Y:S04]  /*4c9a0*/  LDL.LU R88, [R1+0x2dc] ;  /* 0x0002dc0001587983 */ /* 0x002f280000300800 */
[----:B------:R1:W-:Y:S04]  /*4c9b0*/  STL [R1+0x1954], R87 ;  /* 0x0019545701007387 */ /* 0x0003e80000100800 */
        /* <DEDUP_REMOVED lines=10> */
[----:B-1----:R-:W4:Y:S01]  /*4ca60*/  LDL.LU R82, [R1+0x2f4] ;  /* 0x0002f40001527983 */ /* 0x002f220000300800 */
[----:B------:R-:W-:-:S02]  /*4ca70*/  F2FP.BF16.F32.PACK_AB R81, R17, R56 ;  /* 0x000000381151723e */ /* 0x000fc400000010ff */
[----:B------:R-:W-:Y:S02]  /*4ca80*/  F2FP.BF16.F32.PACK_AB R80, R16, R57 ;  /* 0x000000391050723e */ /* 0x000fe400000010ff */
[----:B------:R-:W-:Y:S01]  /*4ca90*/  F2FP.BF16.F32.PACK_AB R79, R15, R58 ;  /* 0x0000003a0f4f723e */ /* 0x000fe200000010ff */
[----:B------:R-:W-:Y:S01]  /*4caa0*/  STL [R1+0x196c], R81 ;  /* 0x00196c5101007387 */ /* 0x000fe20000100800 */
        /* <DEDUP_REMOVED lines=10> */
[----:B------:R-:W-:Y:S01]  /*4cb50*/  F2FP.BF16.F32.PACK_AB R68, R4, R2 ;  /* 0x000000020444723e */ /* 0x000fe200000010ff */
[----:B------:R-:W4:Y:S01]  /*4cb60*/  LDL.LU R93, [R1+0x2cc] ;  /* 0x0002cc00015d7983 */ /* 0x000f220000300800 */
[----:B------:R-:W1:Y:S03]  /*4cb70*/  LDTM.x64 R4, tmem[UR6+0x140] ;  /* 0x00014006000479ee */ /* 0x000e660008340000 */
[----:B------:R-:W4:Y:S01]  /*4cb80*/  LDL.LU R2, [R1+0x2c8] ;  /* 0x0002c80001027983 */ /* 0x000f220000300800 */
[----:B-1----:R-:W-:-:S03]  /*4cb90*/  F2FP.BF16.F32.PACK_AB R92, R67, R0 ;  /* 0x00000000435c723e */ /* 0x002fc600000010ff */
[----:B------:R0:W4:Y:S04]  /*4cba0*/  LDL.LU R0, [R1+0x1974] ;  /* 0x0019740001007983 */ /* 0x0001280000300800 */
[----:B------:R1:W-:Y:S04]  /*4cbb0*/  STL [R1+0x2fc], R92 ;  /* 0x0002fc5c01007387 */ /* 0x0003e80000100800 */
[----:B-1----:R-:W4:Y:S01]  /*4cbc0*/  LDL.LU R92, [R1+0x2c4] ;  /* 0x0002c400015c7983 */ /* 0x002f220000300800 */
[----:B------:R-:W-:-:S03]  /*4cbd0*/  F2FP.BF16.F32.PACK_AB R81, R66, R3 ;  /* 0x000000034251723e */ /* 0x000fc600000010ff */
[----:B------:R-:W4:Y:S04]  /*4cbe0*/  LDL.LU R66, [R1+0x2bc] ;  /* 0x0002bc0001427983 */ /* 0x000f280000300800 */
[----:B------:R-:W4:Y:S04]  /*4cbf0*/  LDL.LU R3, [R1+0x2b8] ;  /* 0x0002b80001037983 */ /* 0x000f280000300800 */
[----:B------:R-:W-:Y:S01]  /*4cc00*/  STL [R1+0x2f8], R81 ;  /* 0x0002f85101007387 */ /* 0x000fe20000100800 */
[----:B--2---:R-:W-:Y:S02]  /*4cc10*/  F2FP.BF16.F32.PACK_AB R56, R56, R91 ;  /* 0x0000005b3838723e */ /* 0x004fe400000010ff */
[----:B---3--:R-:W-:-:S02]  /*4cc20*/  F2FP.BF16.F32.PACK_AB R57, R57, R90 ;  /* 0x0000005a3939723e */ /* 0x008fc400000010ff */
[----:B----4-:R-:W-:Y:S02]  /*4cc30*/  F2FP.BF16.F32.PACK_AB R58, R58, R89 ;  /* 0x000000593a3a723e */ /* 0x010fe400000010ff */
[----:B------:R-:W-:Y:S02]  /*4cc40*/  F2FP.BF16.F32.PACK_AB R59, R59, R88 ;  /* 0x000000583b3b723e */ /* 0x000fe400000010ff */
[----:B------:R-:W-:Y:S02]  /*4cc50*/  F2FP.BF16.F32.PACK_AB R60, R60, R87 ;  /* 0x000000573c3c723e */ /* 0x000fe400000010ff */
[----:B------:R-:W-:Y:S02]  /*4cc60*/  F2FP.BF16.F32.PACK_AB R61, R61, R86 ;  /* 0x000000563d3d723e */ /* 0x000fe400000010ff */
[----:B------:R-:W-:Y:S02]  /*4cc70*/  F2FP.BF16.F32.PACK_AB R62, R62, R85 ;  /* 0x000000553e3e723e */ /* 0x000fe400000010ff */
[----:B------:R-:W-:-:S02]  /*4cc80*/  F2FP.BF16.F32.PACK_AB R63, R63, R84 ;  /* 0x000000543f3f723e */ /* 0x000fc400000010ff */
[----:B------:R-:W-:Y:S02]  /*4cc90*/  F2FP.BF16.F32.PACK_AB R64, R64, R83 ;  /* 0x000000534040723e */ /* 0x000fe400000010ff */
[----:B------:R-:W-:Y:S02]  /*4cca0*/  F2FP.BF16.F32.PACK_AB R67, R65, R82 ;  /* 0x000000524143723e */ /* 0x000fe400000010ff */
[----:B------:R-:W2:Y:S04]  /*4ccb0*/  LDL.LU R65, [R1+0x2c0] ;  /* 0x0002c00001417983 */ /* 0x000ea80000300800 */
[----:B------:R-:W3:Y:S04]  /*4ccc0*/  LDL.LU R82, [R1+0x2b4] ;  /* 0x0002b40001527983 */ /* 0x000ee80000300800 */
[----:B------:R1:W-:Y:S04]  /*4ccd0*/  STL [R1+0x2f4], R67 ;  /* 0x0002f44301007387 */ /* 0x0003e80000100800 */
[----:B-1----:R-:W4:Y:S04]  /*4cce0*/  LDL.LU R67, [R1+0x2b0] ;  /* 0x0002b00001437983 */ /* 0x002f280000300800 */
[----:B------:R-:W4:Y:S04]  /*4ccf0*/  LDL.LU R83, [R1+0x2ac] ;  /* 0x0002ac0001537983 */ /* 0x000f280000300800 */
[----:B------:R-:W-:Y:S04]  /*4cd00*/  STL [R1+0x2f0], R64 ;  /* 0x0002f04001007387 */ /* 0x000fe80000100800 */
[----:B------:R-:W4:Y:S04]  /*4cd10*/  LDL.LU R81, [R1+0x2a8] ;  /* 0x0002a80001517983 */ /* 0x000f280000300800 */
[----:B------:R-:W4:Y:S04]  /*4cd20*/  LDL.LU R84, [R1+0x2a4] ;  /* 0x0002a40001547983 */ /* 0x000f280000300800 */
[----:B------:R-:W-:Y:S04]  /*4cd30*/  STL [R1+0x2ec], R63 ;  /* 0x0002ec3f01007387 */ /* 0x000fe80000100800 */
        /* <DEDUP_REMOVED lines=12> */
[----:B------:R-:W4:Y:S01]  /*4ce00*/  LDL.LU R91, [R1+0x288] ;  /* 0x00028800015b7983 */ /* 0x000f220000300800 */
[----:B------:R-:W-:-:S03]  /*4ce10*/  F2FP.BF16.F32.PACK_AB R55, R55, R93 ;  /* 0x0000005d3737723e */ /* 0x000fc600000010ff */
        /* <DEDUP_REMOVED lines=8> */
[----:B------:R-:W-:Y:S02]  /*4cea0*/  F2FP.BF16.F32.PACK_AB R51, R51, R66 ;  /* 0x000000423333723e */ /* 0x000fe400000010ff */
[----:B------:R-:W-:Y:S01]  /*4ceb0*/  F2FP.BF16.F32.PACK_AB R50, R50, R3 ;  /* 0x000000033232723e */ /* 0x000fe200000010ff */
[----:B------:R-:W-:Y:S01]  /*4cec0*/  STL [R1+0x2c4], R53 ;  /* 0x0002c43501007387 */ /* 0x000fe20000100800 */
[----:B--2---:R-:W-:Y:S02]  /*4ced0*/  F2FP.BF16.F32.PACK_AB R52, R52, R65 ;  /* 0x000000413434723e */ /* 0x004fe400000010ff */
[----:B---3--:R-:W-:-:S03]  /*4cee0*/  F2FP.BF16.F32.PACK_AB R49, R49, R82 ;  /* 0x000000523131723e */ /* 0x008fc600000010ff */
[----:B------:R-:W-:Y:S04]  /*4cef0*/  STL [R1+0x2c0], R52 ;  /* 0x0002c03401007387 */ /* 0x000fe80000100800 */
[----:B------:R-:W2:Y:S04]  /*4cf00*/  LDL.LU R3, [R1+0x278] ;  /* 0x0002780001037983 */ /* 0x000ea80000300800 */
[----:B------:R-:W-:Y:S04]  /*4cf10*/  STL [R1+0x2bc], R51 ;  /* 0x0002bc3301007387 */ /* 0x000fe80000100800 */
[----:B------:R-:W-:Y:S01]  /*4cf20*/  STL [R1+0x2b8], R50 ;  /* 0x0002b83201007387 */ /* 0x000fe20000100800 */
[----:B----4-:R-:W-:-:S03]  /*4cf30*/  F2FP.BF16.F32.PACK_AB R48, R48, R67 ;  /* 0x000000433030723e */ /* 0x010fc600000010ff */
[----:B------:R-:W3:Y:S01]  /*4cf40*/  LDL.LU R82, [R1+0x274] ;  /* 0x0002740001527983 */ /* 0x000ee20000300800 */
[----:B------:R-:W-:-:S03]  /*4cf50*/  F2FP.BF16.F32.PACK_AB R47, R47, R83 ;  /* 0x000000532f2f723e */ /* 0x000fc600000010ff */
[----:B------:R-:W-:Y:S04]  /*4cf60*/  STL [R1+0x2b4], R49 ;  /* 0x0002b43101007387 */ /* 0x000fe80000100800 */
[----:B------:R-:W4:Y:S01]  /*4cf70*/  LDL.LU R83, [R1+0x270] ;  /* 0x0002700001537983 */ /* 0x000f220000300800 */
[----:B------:R-:W-:-:S03]  /*4cf80*/  F2FP.BF16.F32.PACK_AB R46, R46, R81 ;  /* 0x000000512e2e723e */ /* 0x000fc600000010ff */
[----:B------:R-:W-:Y:S01]  /*4cf90*/  STL [R1+0x2b0], R48 ;  /* 0x0002b03001007387 */ /* 0x000fe20000100800 */
[----:B------:R-:W-:-:S03]  /*4cfa0*/  F2FP.BF16.F32.PACK_AB R45, R45, R84 ;  /* 0x000000542d2d723e */ /* 0x000fc600000010ff */
[----:B------:R-:W-:Y:S04]  /*4cfb0*/  STL [R1+0x2ac], R47 ;  /* 0x0002ac2f01007387 */ /* 0x000fe80000100800 */
[----:B------:R-:W4:Y:S01]  /*4cfc0*/  LDL.LU R84, [R1+0x26c] ;  /* 0x00026c0001547983 */ /* 0x000f220000300800 */
[----:B------:R-:W-:-:S03]  /*4cfd0*/  F2FP.BF16.F32.PACK_AB R44, R44, R85 ;  /* 0x000000552c2c723e */ /* 0x000fc600000010ff */
[----:B------:R-:W-:Y:S04]  /*4cfe0*/  STL [R1+0x2a8], R46 ;  /* 0x0002a82e01007387 */ /* 0x000fe80000100800 */
[----:B------:R-:W-:Y:S01]  /*4cff0*/  STL [R1+0x2a4], R45 ;  /* 0x0002a42d01007387 */ /* 0x000fe20000100800 */
[----:B------:R-:W-:-:S03]  /*4d000*/  F2FP.BF16.F32.PACK_AB R43, R43, R86 ;  /* 0x000000562b2b723e */ /* 0x000fc600000010ff */
[----:B------:R-:W4:Y:S04]  /*4d010*/  LDL.LU R85, [R1+0x268] ;  /* 0x0002680001557983 */ /* 0x000f280000300800 */
        /* <DEDUP_REMOVED lines=25> */
[----:B------:R-:W4:Y:S04]  /*4d1b0*/  LDL.LU R65, [R1+0x244] ;  /* 0x0002440001417983 */ /* 0x000f280000300800 */
[----:B------:R-:W4:Y:S04]  /*4d1c0*/  LDL.LU R66, [R1+0x240] ;  /* 0x0002400001427983 */ /* 0x000f280000300800 */
[----:B------:R-:W-:Y:S04]  /*4d1d0*/  STL [R1+0x27c], R35 ;  /* 0x00027c2301007387 */ /* 0x000fe80000100800 */
[----:B------:R-:W4:Y:S01]  /*4d1e0*/  LDL.LU R92, [R1+0x23c] ;  /* 0x00023c00015c7983 */ /* 0x000f220000300800 */
[----:B--2---:R-:W-:-:S03]  /*4d1f0*/  F2FP.BF16.F32.PACK_AB R34, R34, R3 ;  /* 0x000000032222723e */ /* 0x004fc600000010ff */
[----:B------:R-:W2:Y:S04]  /*4d200*/  LDL.LU R3, [R1+0x238] ;  /* 0x0002380001037983 */ /* 0x000ea80000300800 */
[----:B------:R-:W-:Y:S04]  /*4d210*/  STL [R1+0x278], R34 ;  /* 0x0002782201007387 */ /* 0x000fe80000100800 */
[----:B------:R-:W2:Y:S01]  /*4d220*/  LDL.LU R67, [R1+0x234] ;  /* 0x0002340001437983 */ /* 0x000ea20000300800 */
[----:B---3--:R-:W-:-:S03]  /*4d230*/  F2FP.BF16.F32.PACK_AB R33, R33, R82 ;  /* 0x000000522121723e */ /* 0x008fc600000010ff */
[----:B------:R-:W3:Y:S04]  /*4d240*/  LDL.LU R81, [R1+0x230] ;  /* 0x0002300001517983 */ /* 0x000ee80000300800 */
[----:B------:R-:W-:Y:S01]  /*4d250*/  STL [R1+0x274], R33 ;  /* 0x0002742101007387 */ /* 0x000fe20000100800 */
[----:B----4-:R-:W-:-:S03]  /*4d260*/  F2FP.BF16.F32.PACK_AB R32, R32, R83 ;  /* 0x000000532020723e */ /* 0x010fc600000010ff */
[----:B------:R-:W4:Y:S04]  /*4d270*/  LDL.LU R82, [R1+0x22c] ;  /* 0x00022c0001527983 */ /* 0x000f280000300800 */
[----:B------:R-:W4:Y:S01]  /*4d280*/  LDL.LU R83, [R1+0x228] ;  /* 0x0002280001537983 */ /* 0x000f220000300800 */
[----:B------:R-:W-:-:S03]  /*4d290*/  F2FP.BF16.F32.PACK_AB R31, R31, R84 ;  /* 0x000000541f1f723e */ /* 0x000fc600000010ff */
[----:B------:R-:W-:Y:S04]  /*4d2a0*/  STL [R1+0x270], R32 ;  /* 0x0002702001007387 */ /* 0x000fe80000100800 */
[----:B------:R-:W4:Y:S04]  /*4d2b0*/  LDL.LU R84, [R1+0x224] ;  /* 0x0002240001547983 */ /* 0x000f280000300800 */
[----:B------:R-:W-:Y:S01]  /*4d2c0*/  STL [R1+0x26c], R31 ;  /* 0x00026c1f01007387 */ /* 0x000fe20000100800 */
[----:B------:R-:W-:-:S03]  /*4d2d0*/  F2FP.BF16.F32.PACK_AB R30, R30, R85 ;  /* 0x000000551e1e723e */ /* 0x000fc600000010ff */
        /* <DEDUP_REMOVED lines=27> */
[----:B------:R-:W-:Y:S01]  /*4d490*/  STL [R1+0x244], R21 ;  /* 0x0002441501007387 */ /* 0x000fe20000100800 */
[----:B------:R-:W-:-:S03]  /*4d4a0*/  F2FP.BF16.F32.PACK_AB R19, R19, R92 ;  /* 0x0000005c1313723e */ /* 0x000fc600000010ff */
[----:B------:R-:W4:Y:S01]  /*4d4b0*/  LDL.LU R92, [R1+0x1fc] ;  /* 0x0001fc00015c7983 */ /* 0x000f220000300800 */
[----:B------:R-:W-:-:S05]  /*4d4c0*/  F2FP.BF16.F32.PACK_AB R20, R20, R66 ;  /* 0x000000421414723e */ /* 0x000fca00000010ff */
[----:B------:R-:W-:Y:S04]  /*4d4d0*/  STL [R1+0x240], R20 ;  /* 0x0002401401007387 */ /* 0x000fe80000100800 */
[----:B------:R-:W-:Y:S01]  /*4d4e0*/  STL [R1+0x23c], R19 ;  /* 0x00023c1301007387 */ /* 0x000fe20000100800 */
[----:B--2---:R-:W-:-:S03]  /*4d4f0*/  F2FP.BF16.F32.PACK_AB R18, R18, R3 ;  /* 0x000000031212723e */ /* 0x004fc600000010ff */
[----:B------:R-:W2:Y:S01]  /*4d500*/  LDL.LU R3, [R1+0x1f8] ;  /* 0x0001f80001037983 */ /* 0x000ea20000300800 */
[----:B------:R-:W-:-:S03]  /*4d510*/  F2FP.BF16.F32.PACK_AB R17, R17, R67 ;  /* 0x000000431111723e */ /* 0x000fc600000010ff */
[----:B------:R-:W-:Y:S01]  /*4d520*/  STL [R1+0x238], R18 ;  /* 0x0002381201007387 */ /* 0x000fe20000100800 */
[----:B---3--:R-:W-:-:S03]  /*4d530*/  F2FP.BF16.F32.PACK_AB R16, R16, R81 ;  /* 0x000000511010723e */ /* 0x008fc600000010ff */
[----:B------:R-:W3:Y:S04]  /*4d540*/  LDL.LU R81, [R1+0x1f4] ;  /* 0x0001f40001517983 */ /* 0x000ee80000300800 */
[----:B------:R-:W-:Y:S01]  /*4d550*/  STL [R1+0x234], R17 ;  /* 0x0002341101007387 */ /* 0x000fe20000100800 */
[----:B----4-:R-:W-:-:S03]  /*4d560*/  F2FP.BF16.F32.PACK_AB R15, R15, R82 ;  /* 0x000000520f0f723e */ /* 0x010fc600000010ff */
[----:B------:R-:W-:Y:S01]  /*4d570*/  STL [R1+0x230], R16 ;  /* 0x0002301001007387 */ /* 0x000fe20000100800 */
[----:B------:R-:W-:-:S03]  /*4d580*/  F2FP.BF16.F32.PACK_AB R14, R14, R83 ;  /* 0x000000530e0e723e */ /* 0x000fc600000010ff */
[----:B------:R-:W4:Y:S04]  /*4d590*/  LDL.LU R82, [R1+0x1f0] ;  /* 0x0001f00001527983 */ /* 0x000f280000300800 */
[----:B------:R-:W-:Y:S01]  /*4d5a0*/  STL [R1+0x22c], R15 ;  /* 0x00022c0f01007387 */ /* 0x000fe20000100800 */
[----:B------:R-:W-:-:S03]  /*4d5b0*/  F2FP.BF16.F32.PACK_AB R13, R13, R84 ;  /* 0x000000540d0d723e */ /* 0x000fc600000010ff */
[----:B------:R-:W-:Y:S04]  /*4d5c0*/  STL [R1+0x228], R14 ;  /* 0x0002280e01007387 */ /* 0x000fe80000100800 */
[----:B------:R-:W3:Y:S01]  /*4d5d0*/  LDL.LU R83, [R1+0x1ec] ;  /* 0x0001ec0001537983 */ /* 0x000ee20000300800 */
        /* <DEDUP_REMOVED lines=26> */
[----:B------:R-:W3:Y:S04]  /*4d780*/  LDL.LU R2, [R1+0x1c8] ;  /* 0x0001c80001027983 */ /* 0x000ee80000300800 */
[----:B------:R-:W3:Y:S04]  /*4d790*/  LDL.LU R93, [R1+0x1c4] ;  /* 0x0001c400015d7983 */ /* 0x000ee80000300800 */
[----:B------:R1:W-:Y:S02]  /*4d7a0*/  STL [R1+0x200], R4 ;  /* 0x0002000401007387 */ /* 0x0003e40000100800 */
[----:B-1----:R-:W1:Y:S02]  /*4d7b0*/  LDTM.x64 R4, tmem[UR6+0x180] ;  /* 0x00018006000479ee */ /* 0x002e640008340000 */
[----:B-1----:R-:W-:-:S02]  /*4d7c0*/  F2FP.BF16.F32.PACK_AB R0, R67, R92 ;  /* 0x0000005c4300723e */ /* 0x002fc400000010ff */
[----:B------:R0:W3:Y:S04]  /*4d7d0*/  LDL.LU R92, [R1+0x1970] ;  /* 0x00197000015c7983 */ /* 0x0000e80000300800 */
[----:B------:R1:W-:Y:S04]  /*4d7e0*/  STL [R1+0x1fc], R0 ;  /* 0x0001fc0001007387 */ /* 0x0003e80000100800 */
[----:B-1----:R-:W3:Y:S01]  /*4d7f0*/  LDL.LU R0, [R1+0x1c0] ;  /* 0x0001c00001007983 */ /* 0x002ee20000300800 */
[----:B--2---:R-:W-:-:S03]  /*4d800*/  F2FP.BF16.F32.PACK_AB R66, R66, R3 ;  /* 0x000000034242723e */ /* 0x004fc600000010ff */
[----:B------:R-:W2:Y:S04]  /*4d810*/  LDL.LU R3, [R1+0x1bc] ;  /* 0x0001bc0001037983 */ /* 0x000ea80000300800 */
[----:B------:R1:W-:Y:S04]  /*4d820*/  STL [R1+0x1f8], R66 ;  /* 0x0001f84201007387 */ /* 0x0003e80000100800 */
[----:B-1----:R-:W2:Y:S01]  /*4d830*/  LDL.LU R66, [R1+0x1ac] ;  /* 0x0001ac0001427983 */ /* 0x002ea20000300800 */
[----:B----4-:R-:W-:Y:S02]  /*4d840*/  F2FP.BF16.F32.PACK_AB R64, R64, R82 ;  /* 0x000000524040723e */ /* 0x010fe400000010ff */
[----:B---3--:R-:W-:-:S02]  /*4d850*/  F2FP.BF16.F32.PACK_AB R63, R63, R83 ;  /* 0x000000533f3f723e */ /* 0x008fc400000010ff */
        /* <DEDUP_REMOVED lines=11> */
[----:B------:R-:W3:Y:S04]  /*4d910*/  LDL.LU R81, [R1+0x196c] ;  /* 0x00196c0001517983 */ /* 0x000ee80000300800 */
[----:B------:R-:W4:Y:S04]  /*4d920*/  LDL.LU R65, [R1+0x180] ;  /* 0x0001800001417983 */ /* 0x000f280000300800 */
[----:B------:R1:W-:Y:S04]  /*4d930*/  STL [R1+0x1f4], R92 ;  /* 0x0001f45c01007387 */ /* 0x0003e80000100800 */
[----:B-1----:R-:W3:Y:S04]  /*4d940*/  LDL.LU R92, [R1+0x17c] ;  /* 0x00017c00015c7983 */ /* 0x002ee80000300800 */
[----:B------:R-:W3:Y:S04]  /*4d950*/  LDL.LU R82, [R1+0x1968] ;  /* 0x0019680001527983 */ /* 0x000ee80000300800 */
        /* <DEDUP_REMOVED lines=21> */
[----:B------:R1:W-:Y:S01]  /*4dab0*/  STL [R1+0x1d4], R57 ;  /* 0x0001d43901007387 */ /* 0x0003e20000100800 */
[----:B------:R-:W-:-:S03]  /*4dac0*/  F2FP.BF16.F32.PACK_AB R52, R52, R0 ;  /* 0x000000003434723e */ /* 0x000fc600000010ff */
        /* <DEDUP_REMOVED lines=13> */
[----:B------:R-:W4:Y:S04]  /*4dba0*/  LDL.LU R0, [R1+0x1938] ;  /* 0x0019380001007983 */ /* 0x000f280000300800 */
[----:B------:R1:W-:Y:S04]  /*4dbb0*/  STL [R1+0x1c0], R52 ;  /* 0x0001c03401007387 */ /* 0x0003e80000100800 */
[----:B-1----:R-:W4:Y:S01]  /*4dbc0*/  LDL.LU R52, [R1+0x1b8] ;  /* 0x0001b80001347983 */ /* 0x002f220000300800 */
[----:B--2---:R-:W-:-:S03]  /*4dbd0*/  F2FP.BF16.F32.PACK_AB R51, R51, R3 ;  /* 0x000000033333723e */ /* 0x004fc600000010ff */
[----:B------:R-:W2:Y:S01]  /*4dbe0*/  LDL.LU R3, [R1+0x1934] ;  /* 0x0019340001037983 */ /* 0x000ea20000300800 */
[----:B------:R-:W-:-:S03]  /*4dbf0*/  F2FP.BF16.F32.PACK_AB R47, R47, R66 ;  /* 0x000000422f2f723e */ /* 0x000fc600000010ff */
[----:B------:R-:W-:Y:S01]  /*4dc00*/  STL [R1+0x1bc], R51 ;  /* 0x0001bc3301007387 */ /* 0x000fe20000100800 */
[----:B---3--:R-:W-:Y:S02]  /*4dc10*/  F2FP.BF16.F32.PACK_AB R49, R49, R53 ;  /* 0x000000353131723e */ /* 0x008fe400000010ff */
[----:B----4-:R-:W-:-:S05]  /*4dc20*/  F2FP.BF16.F32.PACK_AB R50, R50, R52 ;  /* 0x000000343232723e */ /* 0x010fca00000010ff */
[----:B------:R-:W-:Y:S04]  /*4dc30*/  STL [R1+0x1b8], R50 ;  /* 0x0001b83201007387 */ /* 0x000fe80000100800 */
[----:B------:R-:W-:Y:S04]  /*4dc40*/  STL [R1+0x1b4], R49 ;  /* 0x0001b43101007387 */ /* 0x000fe80000100800 */
[----:B------:R-:W3:Y:S01]  /*4dc50*/  LDL.LU R66, [R1+0x178] ;  /* 0x0001780001427983 */ /* 0x000ee20000300800 */
[----:B------:R-:W-:Y:S02]  /*4dc60*/  F2FP.BF16.F32.PACK_AB R48, R48, R54 ;  /* 0x000000363030723e */ /* 0x000fe400000010ff */
[----:B------:R-:W-:-:S02]  /*4dc70*/  F2FP.BF16.F32.PACK_AB R46, R46, R55 ;  /* 0x000000372e2e723e */ /* 0x000fc400000010ff */
[----:B------:R-:W-:Y:S01]  /*4dc80*/  F2FP.BF16.F32.PACK_AB R45, R45, R56 ;  /* 0x000000382d2d723e */ /* 0x000fe200000010ff */
[----:B------:R-:W-:Y:S01]  /*4dc90*/  STL [R1+0x1b0], R48 ;  /* 0x0001b03001007387 */ /* 0x000fe20000100800 */
[----:B------:R-:W-:Y:S02]  /*4dca0*/  F2FP.BF16.F32.PACK_AB R44, R44, R57 ;  /* 0x000000392c2c723e */ /* 0x000fe400000010ff */
[----:B------:R-:W-:Y:S01]  /*4dcb0*/  F2FP.BF16.F32.PACK_AB R43, R43, R58 ;  /* 0x0000003a2b2b723e */ /* 0x000fe200000010ff */
[----:B------:R-:W-:Y:S01]  /*4dcc0*/  STL [R1+0x1ac], R47 ;  /* 0x0001ac2f01007387 */ /* 0x000fe20000100800 */
[----:B------:R-:W-:Y:S02]  /*4dcd0*/  F2FP.BF16.F32.PACK_AB R42, R42, R59 ;  /* 0x0000003b2a2a723e */ /* 0x000fe400000010ff */
[----:B------:R-:W-:Y:S01]  /*4dce0*/  F2FP.BF16.F32.PACK_AB R41, R41, R60 ;  /* 0x0000003c2929723e */ /* 0x000fe200000010ff */
[----:B------:R-:W-:Y:S01]  /*4dcf0*/  STL [R1+0x1a8], R46 ;  /* 0x0001a82e01007387 */ /* 0x000fe20000100800 */
[----:B------:R-:W-:-:S02]  /*4dd00*/  F2FP.BF16.F32.PACK_AB R40, R40, R61 ;  /* 0x0000003d2828723e */ /* 0x000fc400000010ff */
[----:B------:R-:W-:Y:S01]  /*4dd10*/  F2FP.BF16.F32.PACK_AB R39, R39, R62 ;  /* 0x0000003e2727723e */ /* 0x000fe200000010ff */
[----:B------:R-:W-:Y:S01]  /*4dd20*/  STL [R1+0x1a4], R45 ;  /* 0x0001a42d01007387 */ /* 0x000fe20000100800 */
[----:B------:R-:W-:-:S03]  /*4dd30*/  F2FP.BF16.F32.PACK_AB R38, R38, R63 ;  /* 0x0000003f2626723e */ /* 0x000fc600000010ff */
[----:B------:R-:W-:Y:S01]  /*4dd40*/  STL [R1+0x1a0], R44 ;  /* 0x0001a02c01007387 */ /* 0x000fe20000100800 */
[----:B------:R-:W-:-:S03]  /*4dd50*/  F2FP.BF16.F32.PACK_AB R37, R37, R64 ;  /* 0x000000402525723e */ /* 0x000fc600000010ff */
[----:B------:R-:W-:Y:S01]  /*4dd60*/  STL [R1+0x19c], R43 ;  /* 0x00019c2b01007387 */ /* 0x000fe20000100800 */
[----:B------:R-:W-:-:S03]  /*4dd70*/  F2FP.BF16.F32.PACK_AB R36, R36, R65 ;  /* 0x000000412424723e */ /* 0x000fc600000010ff */
[----:B------:R-:W-:Y:S01]  /*4dd80*/  STL [R1+0x198], R42 ;  /* 0x0001982a01007387 */ /* 0x000fe20000100800 */
[----:B------:R-:W-:-:S03]  /*4dd90*/  F2FP.BF16.F32.PACK_AB R35, R35, R92 ;  /* 0x0000005c2323723e */ /* 0x000fc600000010ff */
[----:B------:R-:W-:Y:S04]  /*4dda0*/  STL [R1+0x194], R41 ;  /* 0x0001942901007387 */ /* 0x000fe80000100800 */
[----:B------:R-:W-:Y:S04]  /*4ddb0*/  STL [R1+0x190], R40 ;  /* 0x0001902801007387 */ /* 0x000fe80000100800 */
[----:B------:R-:W-:Y:S04]  /*4ddc0*/  STL [R1+0x18c], R39 ;  /* 0x00018c2701007387 */ /* 0x000fe80000100800 */
[----:B------:R1:W-:Y:S04]  /*4ddd0*/  STL [R1+0x188], R38 ;  /* 0x0001882601007387 */ /* 0x0003e80000100800 */
[----:B------:R-:W-:Y:S04]  /*4dde0*/  STL [R1+0x184], R37 ;  /* 0x0001842501007387 */ /* 0x000fe80000100800 */
[----:B-1----:R-:W4:Y:S04]  /*4ddf0*/  LDL.LU R38, [R1+0x174] ;  /* 0x0001740001267983 */ /* 0x002f280000300800 */
[----:B------:R-:W-:Y:S04]  /*4de00*/  STL [R1+0x180], R36 ;  /* 0x0001802401007387 */ /* 0x000fe80000100800 */
[----:B------:R-:W2:Y:S04]  /*4de10*/  LDL.LU R39, [R1+0x170] ;  /* 0x0001700001277983 */ /* 0x000ea80000300800 */
        /* <DEDUP_REMOVED lines=19> */
[----:B---3--:R-:W-:-:S05]  /*4df50*/  F2FP.BF16.F32.PACK_AB R34, R34, R66 ;  /* 0x000000422222723e */ /* 0x008fca00000010ff */
[----:B------:R-:W-:Y:S04]  /*4df60*/  STL [R1+0x178], R34 ;  /* 0x0001782201007387 */ /* 0x000fe80000100800 */
        /* <DEDUP_REMOVED lines=10> */
[----:B----4-:R-:W-:-:S02]  /*4e010*/  F2FP.BF16.F32.PACK_AB R33, R33, R38 ;  /* 0x000000262121723e */ /* 0x010fc400000010ff */
[----:B--2---:R-:W-:-:S03]  /*4e020*/  F2FP.BF16.F32.PACK_AB R32, R32, R39 ;  /* 0x000000272020723e */ /* 0x004fc600000010ff */
        /* <DEDUP_REMOVED lines=32> */
[----:B------:R-:W2:Y:S01]  /*4e230*/  LDL.LU R92, [R1+0xc] ;  /* 0x00000c00015c7983 */ /* 0x000ea20000300800 */
[----:B------:R-:W-:-:S03]  /*4e240*/  F2FP.BF16.F32.PACK_AB R15, R15, R55 ;  /* 0x000000370f0f723e */ /* 0x000fc600000010ff */
[----:B------:R-:W-:Y:S01]  /*4e250*/  STL [R1+0x134], R17 ;  /* 0x0001341101007387 */ /* 0x000fe20000100800 */
[----:B------:R-:W-:-:S03]  /*4e260*/  F2FP.BF16.F32.PACK_AB R14, R14, R56 ;  /* 0x000000380e0e723e */ /* 0x000fc600000010ff */
[----:B------:R-:W-:Y:S04]  /*4e270*/  STL [R1+0x130], R16 ;  /* 0x0001301001007387 */ /* 0x000fe80000100800 */
[----:B------:R-:W-:Y:S04]  /*4e280*/  STL [R1+0x12c], R15 ;  /* 0x00012c0f01007387 */ /* 0x000fe80000100800 */
[----:B------:R-:W-:Y:S01]  /*4e290*/  STL [R1+0x128], R14 ;  /* 0x0001280e01007387 */ /* 0x000fe20000100800 */
[----:B---3--:R-:W-:Y:S02]  /*4e2a0*/  F2FP.BF16.F32.PACK_AB R13, R13, R57 ;  /* 0x000000390d0d723e */ /* 0x008fe400000010ff */
        /* <DEDUP_REMOVED lines=18> */
[----:B------:R1:W-:Y:S02]  /*4e3d0*/  STL [R1+0x100], R67 ;  /* 0x0001004301007387 */ /* 0x0003e40000100800 */
[----:B-1----:R-:W1:Y:S01]  /*4e3e0*/  LDTM.x64 R4, tmem[UR6+0x1c0] ;  /* 0x0001c006000479ee */ /* 0x002e620008340000 */
[----:B------:R-:W-:Y:S01]  /*4e3f0*/  NOP ;  /* 0x0000000000007918 */ /* 0x000fe20000000000 */
[----:B------:R-:W3:Y:S01]  /*4e400*/  LDCU.64 UR6, c[0x0][0x398] ;  /* 0x00007300ff0677ac */ /* 0x000ee20008000a00 */
[----:B-1----:R-:W-:Y:S04]  /*4e410*/  STL [R1+0x1920], R58 ;  /* 0x0019203a01007387 */ /* 0x002fe80000100800 */
[----:B------:R-:W-:Y:S04]  /*4e420*/  STL [R1+0x191c], R59 ;  /* 0x00191c3b01007387 */ /* 0x000fe80000100800 */
[----:B------:R-:W-:Y:S04]  /*4e430*/  STL [R1+0x1918], R60 ;  /* 0x0019183c01007387 */ /* 0x000fe80000100800 */
[----:B------:R-:W-:Y:S04]  /*4e440*/  STL [R1+0x1914], R61 ;  /* 0x0019143d01007387 */ /* 0x000fe80000100800 */
[----:B------:R-:W-:Y:S04]  /*4e450*/  STL [R1+0x1910], R62 ;  /* 0x0019103e01007387 */ /* 0x000fe80000100800 */
[----:B------:R-:W-:Y:S01]  /*4e460*/  STL [R1+0x190c], R63 ;  /* 0x00190c3f01007387 */ /* 0x000fe20000100800 */
[----:B------:R-:W-:-:S03]  /*4e470*/  F2FP.BF16.F32.PACK_AB R9, R9, R3 ;  /* 0x000000030909723e */ /* 0x000fc600000010ff */
[----:B------:R-:W-:Y:S04]  /*4e480*/  STL [R1+0x1908], R64 ;  /* 0x0019084001007387 */ /* 0x000fe80000100800 */
[----:B------:R-:W-:Y:S04]  /*4e490*/  STL [R1+0x1904], R65 ;  /* 0x0019044101007387 */ /* 0x000fe80000100800 */
[----:B------:R-:W-:Y:S04]  /*4e4a0*/  STL [R1+0x1900], R66 ;  /* 0x0019004201007387 */ /* 0x000fe80000100800 */
[----:B------:R-:W-:Y:S04]  /*4e4b0*/  STL [R1+0x18fc], R67 ;  /* 0x0018fc4301007387 */ /* 0x000fe80000100800 */
[----:B------:R0:W4:Y:S04]  /*4e4c0*/  LDL.LU R3, [R1+0x1930] ;  /* 0x0019300001037983 */ /* 0x0001280000300800 */
[----:B------:R1:W-:Y:S01]  /*4e4d0*/  STL [R1+0x14], R9 ;  /* 0x0000140901007387 */ /* 0x0003e20000100800 */
[----:B------:R-:W-:-:S03]  /*4e4e0*/  F2FP.BF16.F32.PACK_AB R6, R6, R93 ;  /* 0x0000005d0606723e */ /* 0x000fc600000010ff */
[----:B-1----:R-:W2:Y:S01]  /*4e4f0*/  LDL R9, [R1+0x648] ;  /* 0x0006480001097983 */ /* 0x002ea20000100800 */
[----:B----4-:R-:W-:-:S03]  /*4e500*/  F2FP.BF16.F32.PACK_AB R3, R8, R0 ;  /* 0x000000000803723e */ /* 0x010fc600000010ff */
[----:B------:R0:W4:Y:S04]  /*4e510*/  LDL.LU R0, [R1+0x192c] ;  /* 0x00192c0001007983 */ /* 0x0001280000300800 */
[----:B------:R-:W3:Y:S01]  /*4e520*/  LDL.LU R93, [R1+0x1928] ;  /* 0x00192800015d7983 */ /* 0x000ee20000300800 */
[C---:B------:R-:W-:Y:S02]  /*4e530*/  PRMT R66, R3.reuse, 0x7610, R66 ;  /* 0x0000761003427816 */ /* 0x040fe40000000042 */
[----:B------:R-:W-:Y:S02]  /*4e540*/  PRMT R67, R3, 0x7632, R67 ;  /* 0x0000763203437816 */ /* 0x000fe40000000043 */
[----:B------:R-:W1:Y:S01]  /*4e550*/  LDC R3, c[0x0][0x3b4] ;  /* 0x0000ed00ff037b82 */ /* 0x000e620000000800 */
[----:B--2---:R-:W-:-:S02]  /*4e560*/  ISETP.GE.AND P0, PT, R9, UR10, PT ;  /* 0x0000000a09007c0c */ /* 0x004fc4000bf06270 */
[----:B------:R-:W-:Y:S02]  /*4e570*/  F2FP.BF16.F32.PACK_AB R7, R7, R92 ;  /* 0x0000005c0707723e */ /* 0x000fe400000010ff */
[C---:B------:R-:W-:Y:S01]  /*4e580*/  PRMT R62, R6.reuse, 0x7610, R62 ;  /* 0x00007610063e7816 */ /* 0x040fe2000000003e */
[----:B------:R-:W2:Y:S01]  /*4e590*/  LDL R92, [R1+0x64c] ;  /* 0x00064c00015c7983 */ /* 0x000ea20000100800 */
[C---:B------:R-:W-:Y:S02]  /*4e5a0*/  PRMT R64, R7.reuse, 0x7610, R64 ;  /* 0x0000761007407816 */ /* 0x040fe40000000040 */
[----:B------:R-:W-:Y:S02]  /*4e5b0*/  PRMT R65, R7, 0x7632, R65 ;  /* 0x0000763207417816 */ /* 0x000fe40000000041 */
[----:B------:R-:W-:Y:S02]  /*4e5c0*/  PRMT R63, R6, 0x7632, R63 ;  /* 0x00007632063f7816 */ /* 0x000fe4000000003f */
[----:B----4-:R-:W-:-:S04]  /*4e5d0*/  F2FP.BF16.F32.PACK_AB R0, R5, R2 ;  /* 0x000000020500723e */ /* 0x010fc800000010ff */
[C---:B------:R-:W-:Y:S02]  /*4e5e0*/  PRMT R60, R0.reuse, 0x7610, R60 ;  /* 0x00007610003c7816 */ /* 0x040fe4000000003c */
[----:B------:R-:W-:Y:S01]  /*4e5f0*/  PRMT R61, R0, 0x7632, R61 ;  /* 0x00007632003d7816 */ /* 0x000fe2000000003d */
[----:B-1----:R-:W-:Y:S01]  /*4e600*/  IMAD R0, R9, R3, RZ ;  /* 0x0000000309007224 */ /* 0x002fe200078e02ff */
[----:B---3--:R-:W-:Y:S01]  /*4e610*/  ISETP.LT.AND P0, PT, R93, UR33, !P0 ;  /* 0x000000215d007c0c */ /* 0x008fe2000c701270 */
[----:B------:R-:W1:Y:S03]  /*4e620*/  LDCU UR33, c[0x0][0x398] ;  /* 0x00007300ff2177ac */ /* 0x000e660008000800 */
[----:B------:R-:W-:Y:S01]  /*4e630*/  LEA R2, P2, R0, UR8, 0x1 ;  /* 0x0000000800027c11 */ /* 0x000fe2000f8408ff */
[----:B------:R-:W-:-:S03]  /*4e640*/  IMAD R5, R3, 0x80, R0 ;  /* 0x0000008003057824 */ /* 0x000fc600078e0200 */
[----:B------:R-:W-:Y:S01]  /*4e650*/  LEA.HI.X.SX32 R3, R0, UR9, 0x1, P2 ;  /* 0x0000000900037c11 */ /* 0x000fe200090f0eff */
[----:B------:R-:W-:-:S04]  /*4e660*/  IMAD R0, R93, UR28, RZ ;  /* 0x0000001c5d007c24 */ /* 0x000fc8000f8e02ff */
[----:B------:R-:W-:-:S05]  /*4e670*/  IMAD.WIDE R6, R0, 0x2, R2 ;  /* 0x0000000200067825 */ /* 0x000fca00078e0202 */
[----:B------:R3:W-:Y:S04]  /*4e680*/  @P0 STG.E.U16 desc[UR20][R6.64], R68 ;  /* 0x0000004406000986 */ /* 0x0007e8000c101514 */
[----:B---3--:R-:W3:Y:S01]  /*4e690*/  LDL.LU R7, [R1] ;  /* 0x0000000001077983 */ /* 0x008ee20000300800 */
[----:B------:R-:W-:Y:S01]  /*4e6a0*/  ISETP.GE.AND P0, PT, R93, UR11, PT ;  /* 0x0000000b5d007c0c */ /* 0x000fe2000bf06270 */
[----:B------:R-:W4:Y:S03]  /*4e6b0*/  LDCU.64 UR10, c[0x0][0x398] ;  /* 0x00007300ff0a77ac */ /* 0x000f260008000a00 */
[----:B--2---:R-:W-:Y:S01]  /*4e6c0*/  ISETP.LT.AND P0, PT, R92, UR6, !P0 ;  /* 0x000000065c007c0c */ /* 0x004fe2000c701270 */
[----:B------:R-:W2:Y:S01]  /*4e6d0*/  LDCU UR6, c[0x0][0x398] ;  /* 0x00007300ff0677ac */ /* 0x000ea20008000800 */
[----:B------:R-:W-:-:S02]  /*4e6e0*/  PRMT R8, R68, 0x7632, R8 ;  /* 0x0000763244087816 */ /* 0x000fc40000000008 */
[----:B---3--:R-:W-:-:S04]  /*4e6f0*/  F2FP.BF16.F32.PACK_AB R4, R4, R7 ;  /* 0x000000070404723e */ /* 0x008fc800000010ff */
[C---:B------:R-:W-:Y:S02]  /*4e700*/  PRMT R58, R4.reuse, 0x7610, R58 ;  /* 0x00007610043a7816 */ /* 0x040fe4000000003a */
[----:B------:R-:W-:Y:S02]  /*4e710*/  PRMT R59, R4, 0x7632, R59 ;  /* 0x00007632043b7816 */ /* 0x000fe4000000003b */
[----:B------:R-:W-:-:S04]  /*4e720*/  LEA R4, P1, R5, UR8, 0x1 ;  /* 0x0000000805047c11 */ /* 0x000fc8000f8208ff */
[----:B------:R-:W-:Y:S01]  /*4e730*/  LEA.HI.X.SX32 R5, R5, UR9, 0x1, P1 ;  /* 0x0000000905057c11 */ /* 0x000fe200088f0eff */
[----:B------:R-:W3:Y:S02]  /*4e740*/  LDCU.64 UR8, c[0x0][0x398] ;  /* 0x00007300ff0877ac */ /* 0x000ee40008000a00 */
[----:B------:R-:W-:-:S05]  /*4e750*/  IMAD.WIDE R6, R0, 0x2, R4 ;  /* 0x0000000200067825 */ /* 0x000fca00078e0204 */
[----:B------:R0:W-:Y:S02]  /*4e760*/  @P0 STG.E.U16 desc[UR20][R6.64], R8 ;  /* 0x0000000806000986 */ /* 0x0001e4000c101514 */
[----:B0-----:R-:W-:-:S05]  /*4e770*/  VIADD R6, R93, 0x1 ;  /* 0x000000015d067836 */ /* 0x001fca0000000000 */
[----:B------:R-:W-:Y:S01]  /*4e780*/  ISETP.GE.AND P0, PT, R6, UR4, PT ;  /* 0x0000000406007c0c */ /* 0x000fe2000bf06270 */
[----:B------:R-:W-:Y:S01]  /*4e790*/  VIADD R0, R0, UR28 ;  /* 0x0000001c00007c36 */ /* 0x000fe20008000000 */
[----:B------:R-:W0:Y:S02]  /*4e7a0*/  LDCU UR4, c[0x0][0x39c] ;  /* 0x00007380ff0477ac */ /* 0x000e240008000800 */
[----:B------:R-:W-:Y:S02]  /*4e7b0*/  ISETP.LT.AND P1, PT, R9, UR26, !P0 ;  /* 0x0000001a09007c0c */ /* 0x000fe4000c721270 */
[----:B------:R-:W-:Y:S01]  /*4e7c0*/  ISETP.LT.AND P0, PT, R92, UR14, !P0 ;  /* 0x0000000e5c007c0c */ /* 0x000fe2000c701270 */
[C---:B------:R-:W-:Y:S01]  /*4e7d0*/  IMAD.WIDE R6, R0.reuse, 0x2, R2 ;  /* 0x0000000200067825 */ /* 0x040fe200078e0202 */
[----:B------:R-:W-:Y:S01]  /*4e7e0*/  PRMT R8, R69, 0x7632, R8 ;  /* 0x0000763245087816 */ /* 0x000fe20000000008 */
[----:B------:R-:W0:Y:S01]  /*4e7f0*/  LDCU UR14, c[0x0][0x398] ;  /* 0x00007300ff0e77ac */ /* 0x000e220008000800 */
[----:B------:R-:W0:Y:S07]  /*4e800*/  LDCU UR26, c[0x0][0x398] ;  /* 0x00007300ff1a77ac */ /* 0x000e2e0008000800 */
[----:B------:R0:W-:Y:S02]  /*4e810*/  @P1 STG.E.U16 desc[UR20][R6.64], R69 ;  /* 0x0000004506001986 */ /* 0x0001e4000c101514 */
[----:B0-----:R-:W-:-:S05]  /*4e820*/  IMAD.WIDE R6, R0, 0x2, R4 ;  /* 0x0000000200067825 */ /* 0x001fca00078e0204 */
[----:B------:R0:W-:Y:S02]  /*4e830*/  @P0 STG.E.U16 desc[UR20][R6.64], R8 ;  /* 0x0000000806000986 */ /* 0x0001e4000c101514 */
[----:B0-----:R-:W-:-:S05]  /*4e840*/  VIADD R6, R93, 0x2 ;  /* 0x000000025d067836 */ /* 0x001fca0000000000 */
[----:B------:R-:W-:Y:S01]  /*4e850*/  ISETP.GE.AND P0, PT, R6, UR4, PT ;  /* 0x0000000406007c0c */ /* 0x000fe2000bf06270 */
[----:B------:R-:W-:Y:S01]  /*4e860*/  VIADD R0, R0, UR28 ;  /* 0x0000001c00007c36 */ /* 0x000fe20008000000 */
[----:B------:R-:W0:Y:S02]  /*4e870*/  LDCU UR4, c[0x0][0x39c] ;  /* 0x00007380ff0477ac */ /* 0x000e240008000800 */
[----:B------:R-:W-:Y:S02]  /*4e880*/  ISETP.LT.AND P1, PT, R9, UR12, !P0 ;  /* 0x0000000c09007c0c */ /* 0x000fe4000c721270 */
[----:B------:R-:W-:Y:S01]  /*4e890*/  ISETP.LT.AND P0, PT, R92, UR24, !P0 ;  /* 0x000000185c007c0c */ /* 0x000fe2000c701270 */
[----:B------:R-:W-:Y:S01]  /*4e8a0*/  IMAD.WIDE R6, R0, 0x2, R2 ;  /* 0x0000000200067825 */ /* 0x000fe200078e0202 */
        /* <DEDUP_REMOVED lines=11> */
[----:B---3--:R-:W-:Y:S01]  /*4e960*/  ISETP.LT.AND P0, PT, R92, UR8, !P0 ;  /* 0x000000085c007c0c */ /* 0x008fe2000c701270 */
[C---:B------:R-:W-:Y:S01]  /*4e970*/  IMAD.WIDE R6, R0.reuse, 0x2, R2 ;  /* 0x0000000200067825 */ /* 0x040fe200078e0202 */
[----:B------:R-:W-:Y:S01]  /*4e980*/  PRMT R8, R71, 0x7632, R8 ;  /* 0x0000763247087816 */ /* 0x000fe20000000008 */
[----:B------:R-:W3:Y:S01]  /*4e990*/  LDCU UR8, c[0x0][0x398] ;  /* 0x00007300ff0877ac */ /* 0x000ee20008000800 */
        /* <DEDUP_REMOVED lines=9> */
[----:B----4-:R-:W-:Y:S01]  /*4ea30*/  ISETP.LT.AND P0, PT, R92, UR10, !P0 ;  /* 0x0000000a5c007c0c */ /* 0x010fe2000c701270 */
[----:B------:R-:W-:Y:S01]  /*4ea40*/  IMAD.WIDE R6, R0, 0x2, R2 ;  /* 0x0000000200067825 */ /* 0x000fe200078e0202 */
[----:B------:R-:W-:Y:S01]  /*4ea50*/  PRMT R8, R72, 0x7632, R8 ;  /* 0x0000763248087816 */ /* 0x000fe20000000008 */
[----:B------:R-:W4:Y:S01]  /*4ea60*/  LDCU UR10, c[0x0][0x398] ;  /* 0x00007300ff0a77ac */ /* 0x000f220008000800 */
        /* <DEDUP_REMOVED lines=22> */
[----:B--2---:R-:W-:Y:S01]  /*4ebd0*/  ISETP.LT.AND P0, PT, R92, UR6, !P0 ;  /* 0x000000065c007c0c */ /* 0x004fe2000c701270 */
[----:B------:R-:W-:Y:S01]  /*4ebe0*/  IMAD.WIDE R6, R0, 0x2, R2 ;  /* 0x0000000200067825 */ /* 0x000fe200078e0202 */
[C---:B------:R-:W-:Y:S01]  /*4ebf0*/  PRMT R8, R74.reuse, 0x7610, R8 ;  /* 0x000076104a087816 */ /* 0x040fe20000000008 */
[----:B------:R-:W2:Y:S01]  /*4ec00*/  LDCU UR6, c[0x0][0x398] ;  /* 0x00007300ff0677ac */ /* 0x000ea20008000800 */
[----:B------:R-:W0:Y:S07]  /*4ec10*/  LDCU UR32, c[0x0][0x398] ;  /* 0x00007300ff2077ac */ /* 0x000e2e0008000800 */
[----:B------:R0:W-:Y:S02]  /*4ec20*/  @P1 STG.E.U16 desc[UR20][R6.64], R8 ;  /* 0x0000000806001986 */ /* 0x0001e4000c101514 */
[----:B0-----:R-:W-:Y:S01]  /*4ec30*/  PRMT R8, R74, 0x7632, R8 ;  /* 0x000076324a087816 */ /* 0x001fe20000000008 */
[----:B------:R-:W-:-:S05]  /*4ec40*/  IMAD.WIDE R6, R0, 0x2, R4 ;  /* 0x0000000200067825 */ /* 0x000fca00078e0204 */
[----:B------:R0:W-:Y:S02]  /*4ec50*/  @P0 STG.E.U16 desc[UR20][R6.64], R8 ;  /* 0x0000000806000986 */ /* 0x0001e4000c101514 */
[----:B0-----:R-:W-:-:S05]  /*4ec60*/  VIADD R6, R93, 0x7 ;  /* 0x000000075d067836 */ /* 0x001fca0000000000 */
[----:B------:R-:W-:Y:S01]  /*4ec70*/  ISETP.GE.AND P0, PT, R6, UR4, PT ;  /* 0x0000000406007c0c */ /* 0x000fe2000bf06270 */
[----:B------:R-:W-:Y:S01]  /*4ec80*/  VIADD R0, R0, UR28 ;  /* 0x0000001c00007c36 */ /* 0x000fe20008000000 */
[----:B------:R-:W0:Y:S02]  /*4ec90*/  LDCU UR4, c[0x0][0x39c] ;  /* 0x00007380ff0477ac */ /* 0x000e240008000800 */
[----:B--2---:R-:W-:Y:S02]  /*4eca0*/  ISETP.LT.AND P1, PT, R9, UR6, !P0 ;  /* 0x0000000609007c0c */ /* 0x004fe4000c721270 */
[----:B---3--:R-:W-:Y:S01]  /*4ecb0*/  ISETP.LT.AND P0, PT, R92, UR8, !P0 ;  /* 0x000000085c007c0c */ /* 0x008fe2000c701270 */
[C---:B------:R-:W-:Y:S01]  /*4ecc0*/  IMAD.WIDE R6, R0.reuse, 0x2, R2 ;  /* 0x0000000200067825 */ /* 0x040fe200078e0202 */
[C---:B------:R-:W-:Y:S01]  /*4ecd0*/  PRMT R8, R75.reuse, 0x7610, R8 ;  /* 0x000076104b087816 */ /* 0x040fe20000000008 */
[----:B------:R-:W2:Y:S01]  /*4ece0*/  LDCU UR6, c[0x0][0x398] ;  /* 0x00007300ff0677ac */ /* 0x000ea20008000800 */
[----:B------:R-:W3:Y:S07]  /*4ecf0*/  LDCU UR8, c[0x0][0x398] ;  /* 0x00007300ff0877ac */ /* 0x000eee0008000800 */
        /* <DEDUP_REMOVED lines=10> */
[----:B------:R-:W-:Y:S01]  /*4eda0*/  IMAD.WIDE R6, R0, 0x2, R2 ;  /* 0x0000000200067825 */ /* 0x000fe200078e0202 */
        /* <DEDUP_REMOVED lines=9> */
[----:B------:R-:W0:Y:S03]  /*4ee40*/  LDCU UR4, c[0x0][0x39c] ;  /* 0x00007380ff0477ac */ /* 0x000e260008000800 */
[----:B--2---:R-:W-:Y:S01]  /*4ee50*/  ISETP.LT.AND P1, PT, R9, UR6, !P0 ;  /* 0x0000000609007c0c */ /* 0x004fe2000c721270 */
[----:B------:R-:W2:Y:S01]  /*4ee60*/  LDCU UR6, c[0x0][0x398] ;  /* 0x00007300ff0677ac */ /* 0x000ea20008000800 */
[----:B------:R-:W-:Y:S02]  /*4ee70*/  IADD3 R0, PT, PT, R0, UR28, RZ ;  /* 0x0000001c00007c10 */ /* 0x000fe4000fffe0ff */
[----:B---3--:R-:W-:Y:S01]  /*4ee80*/  ISETP.LT.AND P0, PT, R92, UR8, !P0 ;  /* 0x000000085c007c0c */ /* 0x008fe2000c701270 */
[----:B------:R-:W3:Y:S01]  /*4ee90*/  LDCU UR8, c[0x0][0x398] ;  /* 0x00007300ff0877ac */ /* 0x000ee20008000800 */
[C---:B------:R-:W-:Y:S01]  /*4eea0*/  PRMT R8, R77.reuse, 0x7610, R8 ;  /* 0x000076104d087816 */ /* 0x040fe20000000008 */
[C---:B------:R-:W-:Y:S01]  /*4eeb0*/  IMAD.WIDE R6, R0.reuse, 0x2, R2 ;  /* 0x0000000200067825 */ /* 0x040fe200078e0202 */
[----:B------:R-:W3:Y:S05]  /*4eec0*/  LDL.LU R92, [R1+0x1924] ;  /* 0x00192400015c7983 */ /* 0x000eea0000300800 */
[----:B------:R0:W-:Y:S02]  /*4eed0*/  @P1 STG.E.U16 desc[UR20][R6.64], R8 ;  /* 0x0000000806001986 */ /* 0x0001e4000c101514 */
[----:B0-----:R-:W-:Y:S01]  /*4eee0*/  PRMT R8, R77, 0x7632, R8 ;  /* 0x000076324d087816 */ /* 0x001fe20000000008 */
[C---:B------:R-:W-:Y:S01]  /*4eef0*/  IMAD.WIDE R6, R0.reuse, 0x2, R4 ;  /* 0x0000000200067825 */ /* 0x040fe200078e0204 */
[----:B------:R-:W3:Y:S04]  /*4ef00*/  LDL.LU R77, [R1+0x64c] ;  /* 0x00064c00014d7983 */ /* 0x000ee80000300800 */
[----:B------:R0:W-:Y:S01]  /*4ef10*/  @P0 STG.E.U16 desc[UR20][R6.64], R8 ;  /* 0x0000000806000986 */ /* 0x0001e2000c101514 */
[----:B------:R-:W-:-:S03]  /*4ef20*/  VIADD R0, R0, UR28 ;  /* 0x0000001c00007c36 */ /* 0x000fc60008000000 */
[----:B------:R-:W4:Y:S04]  /*4ef30*/  LDL.S16 R74, [R1+0x364] ;  /* 0x00036400014a7983 */ /* 0x000f280000100600 */
[----:B------:R-:W4:Y:S01]  /*4ef40*/  LDL.LU.S16 R69, [R1+0x366] ;  /* 0x0003660001457983 */ /* 0x000f220000300600 */
[----:B0-----:R-:W-:Y:S01]  /*4ef50*/  VIADD R6, R93, 0xa ;  /* 0x0000000a5d067836 */ /* 0x001fe20000000000 */
[----:B------:R-:W-:Y:S02]  /*4ef60*/  PRMT R8, R78, 0x7610, R8 ;  /* 0x000076104e087816 */ /* 0x000fe40000000008 */
[----:B------:R-:W4:Y:S02]  /*4ef70*/  LDL.S16 R68, [R1+0x368] ;  /* 0x0003680001447983 */ /* 0x000f240000100600 */
[----:B------:R-:W-:Y:S01]  /*4ef80*/  ISETP.GE.AND P0, PT, R6, UR4, PT ;  /* 0x0000000406007c0c */ /* 0x000fe2000bf06270 */
[----:B------:R-:W-:Y:S01]  /*4ef90*/  IMAD.WIDE R6, R0, 0x2, R2 ;  /* 0x0000000200067825 */ /* 0x000fe200078e0202 */
[----:B------:R-:W0:Y:S02]  /*4efa0*/  LDCU UR4, c[0x0][0x39c] ;  /* 0x00007380ff0477ac */ /* 0x000e240008000800 */
[----:B--2---:R-:W-:-:S02]  /*4efb0*/  ISETP.LT.AND P1, PT, R9, UR6, !P0 ;  /* 0x0000000609007c0c */ /* 0x004fc4000c721270 */
[----:B------:R-:W2:Y:S01]  /*4efc0*/  LDL.LU.S16 R9, [R1+0x36a] ;  /* 0x00036a0001097983 */ /* 0x000ea20000300600 */
[----:B------:R-:W0:Y:S10]  /*4efd0*/  LDCU UR6, c[0x0][0x398] ;  /* 0x00007300ff0677ac */ /* 0x000e340008000800 */
[----:B------:R0:W-:Y:S02]  /*4efe0*/  @P1 STG.E.U16 desc[UR20][R6.64], R8 ;  /* 0x0000000806001986 */ /* 0x0001e4000c101514 */
[----:B0-----:R-:W-:-:S02]  /*4eff0*/  PRMT R8, R78, 0x7632, R8 ;  /* 0x000076324e087816 */ /* 0x001fc40000000008 */
[----:B------:R-:W2:Y:S01]  /*4f000*/  LDL.LU R78, [R1+0x648] ;  /* 0x00064800014e7983 */ /* 0x000ea20000300800 */
[----:B------:R-:W-:-:S04]  /*4f010*/  IMAD.WIDE R6, R0, 0x2, R4 ;  /* 0x0000000200067825 */ /* 0x000fc800078e0204 */
[----:B------:R-:W-:Y:S01]  /*4f020*/  VIADD R0, R0, UR28 ;  /* 0x0000001c00007c36 */ /* 0x000fe20008000000 */
[----:B---3--:R-:W-:Y:S01]  /*4f030*/  ISETP.LT.AND P0, PT, R77, UR8, !P0 ;  /* 0x000000084d007c0c */ /* 0x008fe2000c701270 */
[----:B------:R-:W0:-:S12]  /*4f040*/  LDCU UR8, c[0x0][0x398] ;  /* 0x00007300ff0877ac */ /* 0x000e180008000800 */
[----:B------:R3:W-:Y:S02]  /*4f050*/  @P0 STG.E.U16 desc[UR20][R6.64], R8 ;  /* 0x0000000806000986 */ /* 0x0007e4000c101514 */
[----:B---3--:R-:W-:-:S05]  /*4f060*/  VIADD R6, R93, 0xb ;  /* 0x0000000b5d067836 */ /* 0x008fca0000000000 */
[----:B------:R-:W-:Y:S01]  /*4f070*/  ISETP.GE.AND P0, PT, R6, UR4, PT ;  /* 0x0000000406007c0c */ /* 0x000fe2000bf06270 */
[----:B------:R-:W3:Y:S01]  /*4f080*/  LDCU UR4, c[0x0][0x39c] ;  /* 0x00007380ff0477ac */ /* 0x000ee20008000800 */
[----:B------:R-:W-:Y:S01]  /*4f090*/  PRMT R8, R79, 0x7610, R8 ;  /* 0x000076104f087816 */ /* 0x000fe20000000008 */
[----:B------:R-:W-:Y:S01]  /*4f0a0*/  IMAD.WIDE R6, R0, 0x2, R2 ;  /* 0x0000000200067825 */ /* 0x000fe200078e0202 */
[----:B--2---:R-:W-:Y:S01]  /*4f0b0*/  ISETP.LT.AND P1, PT, R78, UR6, !P0 ;  /* 0x000000064e007c0c */ /* 0x004fe2000c721270 */
[----:B------:R-:W2:Y:S01]  /*4f0c0*/  LDCU UR6, c[0x0][0x398] ;  /* 0x00007300ff0677ac */ /* 0x000ea20008000800 */
[----:B0-----:R-:W-:Y:S01]  /*4f0d0*/  ISETP.LT.AND P0, PT, R77, UR8, !P0 ;  /* 0x000000084d007c0c */ /* 0x001fe2000c701270 */
[----:B------:R-:W0:Y:S10]  /*4f0e0*/  LDCU UR8, c[0x0][0x398] ;  /* 0x00007300ff0877ac */ /* 0x000e340008000800 */
[----:B------:R0:W-:Y:S02]  /*4f0f0*/  @P1 STG.E.U16 desc[UR20][R6.64], R8 ;  /* 0x0000000806001986 */ /* 0x0001e4000c101514 */
[----:B0-----:R-:W-:Y:S01]  /*4f100*/  PRMT R8, R79, 0x7632, R8 ;  /* 0x000076324f087816 */ /* 0x001fe20000000008 */
[C---:B------:R-:W-:Y:S01]  /*4f110*/  IMAD.WIDE R6, R0.reuse, 0x2, R4 ;  /* 0x0000000200067825 */ /* 0x040fe200078e0204 */
[----:B------:R-:W4:Y:S04]  /*4f120*/  LDL.S16 R79, [R1+0x36c] ;  /* 0x00036c00014f7983 */ /* 0x000f280000100600 */
[----:B------:R0:W-:Y:S01]  /*4f130*/  @P0 STG.E.U16 desc[UR20][R6.64], R8 ;  /* 0x0000000806000986 */ /* 0x0001e2000c101514 */
[----:B------:R-:W-:-:S03]  /*4f140*/  VIADD R0, R0, UR28 ;  /* 0x0000001c00007c36 */ /* 0x000fc60008000000 */
[----:B------:R-:W4:Y:S04]  /*4f150*/  LDL.LU.S16 R76, [R1+0x36e] ;  /* 0x00036e00014c7983 */ /* 0x000f280000300600 */
[----:B------:R-:W4:Y:S01]  /*4f160*/  LDL.S16 R75, [R1+0x370] ;  /* 0x00037000014b7983 */ /* 0x000f220000100600 */
[----:B0-----:R-:W-:-:S05]  /*4f170*/  VIADD R6, R93, 0xc ;  /* 0x0000000c5d067836 */ /* 0x001fca0000000000 */
[----:B---3--:R-:W-:Y:S01]  /*4f180*/  ISETP.GE.AND P0, PT, R6, UR4, PT ;  /* 0x0000000406007c0c */ /* 0x008fe2000bf06270 */
[----:B------:R-:W0:Y:S03]  /*4f190*/  LDCU UR4, c[0x0][0x39c] ;  /* 0x00007380ff0477ac */ /* 0x000e260008000800 */
[----:B--2---:R-:W-:Y:S01]  /*4f1a0*/  ISETP.LT.AND P1, PT, R78, UR6, !P0 ;  /* 0x000000064e007c0c */ /* 0x004fe2000c721270 */
[----:B------:R-:W-:Y:S01]  /*4f1b0*/  IMAD.WIDE R6, R0, 0x2, R2 ;  /* 0x0000000200067825 */ /* 0x000fe200078e0202 */
[----:B------:R-:W-:Y:S01]  /*4f1c0*/  ISETP.LT.AND P0, PT, R77, UR8, !P0 ;  /* 0x000000084d007c0c */ /* 0x000fe2000c701270 */
[----:B------:R-:W2:Y:S01]  /*4f1d0*/  LDCU UR6, c[0x0][0x398] ;  /* 0x00007300ff0677ac */ /* 0x000ea20008000800 */
[C---:B------:R-:W-:Y:S01]  /*4f1e0*/  PRMT R8, R80.reuse, 0x7610, R8 ;  /* 0x0000761050087816 */ /* 0x040fe20000000008 */
[----:B------:R-:W3:Y:S08]  /*4f1f0*/  LDCU UR8, c[0x0][0x398] ;  /* 0x00007300ff0877ac */ /* 0x000ef00008000800 */
        /* <DEDUP_REMOVED lines=179> */
[----:B----4-:R-:W-:Y:S01]  /*4fd30*/  PRMT R8, R74, 0x7610, R8 ;  /* 0x000076104a087816 */ /* 0x010fe20000000008 */
[----:B------:R-:W2:Y:S01]  /*4fd40*/  LDCU UR6, c[0x0][0x398] ;  /* 0x00007300ff0677ac */ /* 0x000ea20008000800 */
[----:B------:R-:W3:Y:S01]  /*4fd50*/  LDL.LU.S16 R74, [R1+0x372] ;  /* 0x00037200014a7983 */ /* 0x000ee20000300600 */
[----:B------:R-:W4:Y:S06]  /*4fd60*/  LDCU UR8, c[0x0][0x398] ;  /* 0x00007300ff0877ac */ /* 0x000f2c0008000800 */
[----:B------:R0:W-:Y:S02]  /*4fd70*/  @P1 STG.E.U16 desc[UR20][R6.64], R8 ;  /* 0x0000000806001986 */ /* 0x0001e4000c101514 */
[----:B0-----:R-:W-:Y:S01]  /*4fd80*/  PRMT R8, R69, 0x7610, R8 ;  /* 0x0000761045087816 */ /* 0x001fe20000000008 */
[----:B------:R-:W-:Y:S01]  /*4fd90*/  IMAD.WIDE R6, R0, 0x2, R4 ;  /* 0x0000000200067825 */ /* 0x000fe200078e0204 */
[----:B------:R-:W3:Y:S04]  /*4fda0*/  LDL.LU R69, [R1+0x161c] ;  /* 0x00161c0001457983 */ /* 0x000ee80000300800 */
[----:B------:R0:W-:Y:S02]  /*4fdb0*/  @P0 STG.E.U16 desc[UR20][R6.64], R8 ;  /* 0x0000000806000986 */ /* 0x0001e4000c101514 */
[----:B0-----:R-:W-:-:S05]  /*4fdc0*/  VIADD R6, R93, 0x1a ;  /* 0x0000001a5d067836 */ /* 0x001fca0000000000 */
[----:B------:R-:W-:Y:S01]  /*4fdd0*/  ISETP.GE.AND P0, PT, R6, UR4, PT ;  /* 0x0000000406007c0c */ /* 0x000fe2000bf06270 */
[----:B------:R-:W-:Y:S01]  /*4fde0*/  VIADD R0, R0, UR28 ;  /* 0x0000001c00007c36 */ /* 0x000fe20008000000 */
[----:B------:R-:W-:Y:S01]  /*4fdf0*/  PRMT R8, R68, 0x7610, R8 ;  /* 0x0000761044087816 */ /* 0x000fe20000000008 */
[----:B------:R-:W0:Y:S01]  /*4fe00*/  LDCU UR4, c[0x0][0x39c] ;  /* 0x00007380ff0477ac */ /* 0x000e220008000800 */
[----:B--2---:R-:W-:Y:S01]  /*4fe10*/  ISETP.LT.AND P1, PT, R78, UR6, !P0 ;  /* 0x000000064e007c0c */ /* 0x004fe2000c721270 */
[----:B------:R-:W2:Y:S01]  /*4fe20*/  LDL.S16 R68, [R1+0x374] ;  /* 0x0003740001447983 */ /* 0x000ea20000100600 */
[----:B------:R-:W-:Y:S01]  /*4fe30*/  IMAD.WIDE R6, R0, 0x2, R2 ;  /* 0x0000000200067825 */ /* 0x000fe200078e0202 */
[----:B------:R-:W0:Y:S10]  /*4fe40*/  LDCU UR6, c[0x0][0x398] ;  /* 0x00007300ff0677ac */ /* 0x000e340008000800 */
[----:B------:R0:W-:Y:S02]  /*4fe50*/  @P1 STG.E.U16 desc[UR20][R6.64], R8 ;  /* 0x0000000806001986 */ /* 0x0001e4000c101514 */
[----:B0-----:R-:W-:-:S02]  /*4fe60*/  PRMT R8, R9, 0x7610, R8 ;  /* 0x0000761009087816 */ /* 0x001fc40000000008 */
[----:B------:R-:W2:Y:S01]  /*4fe70*/  LDL.LU.S16 R9, [R1+0x376] ;  /* 0x0003760001097983 */ /* 0x000ea20000300600 */
[----:B----4-:R-:W-:Y:S01]  /*4fe80*/  ISETP.LT.AND P0, PT, R77, UR8, !P0 ;  /* 0x000000084d007c0c */ /* 0x010fe2000c701270 */
[----:B------:R-:W-:Y:S01]  /*4fe90*/  IMAD.WIDE R6, R0, 0x2, R4 ;  /* 0x0000000200067825 */ /* 0x000fe200078e0204 */
[----:B------:R-:W0:Y:S11]  /*4fea0*/  LDCU UR8, c[0x0][0x398] ;  /* 0x00007300ff0877ac */ /* 0x000e360008000800 */
[----:B------:R4:W-:Y:S02]  /*4feb0*/  @P0 STG.E.U16 desc[UR20][R6.64], R8 ;  /* 0x0000000806000986 */ /* 0x0009e4000c101514 */
[----:B----4-:R-:W-:-:S05]  /*4fec0*/  VIADD R6, R93, 0x1b ;  /* 0x0000001b5d067836 */ /* 0x010fca0000000000 */
[----:B------:R-:W-:Y:S01]  /*4fed0*/  ISETP.GE.AND P0, PT, R6, UR4, PT ;  /* 0x0000000406007c0c */ /* 0x000fe2000bf06270 */
[----:B------:R-:W4:Y:S03]  /*4fee0*/  LDCU UR4, c[0x0][0x39c] ;  /* 0x00007380ff0477ac */ /* 0x000f260008000800 */
[----:B------:R-:W-:Y:S01]  /*4fef0*/  ISETP.LT.AND P1, PT, R78, UR6, !P0 ;  /* 0x000000064e007c0c */ /* 0x000fe2000c721270 */
[----:B------:R-:W-:Y:S01]  /*4ff00*/  VIADD R0, R0, UR28 ;  /* 0x0000001c00007c36 */ /* 0x000fe20008000000 */
[----:B0-----:R-:W-:Y:S01]  /*4ff10*/  ISETP.LT.AND P0, PT, R77, UR8, !P0 ;  /* 0x000000084d007c0c */ /* 0x001fe2000c701270 */
[----:B------:R-:W0:Y:S01]  /*4ff20*/  LDCU UR6, c[0x0][0x398] ;  /* 0x00007300ff0677ac */ /* 0x000e220008000800 */
[----:B------:R-:W-:Y:S01]  /*4ff30*/  PRMT R8, R79, 0x7610, R8 ;  /* 0x000076104f087816 */ /* 0x000fe20000000008 */
[----:B------:R-:W-:Y:S01]  /*4ff40*/  IMAD.WIDE R6, R0, 0x2, R2 ;  /* 0x0000000200067825 */ /* 0x000fe200078e0202 */
[----:B------:R-:W0:Y:S03]  /*4ff50*/  LDCU UR8, c[0x0][0x398] ;  /* 0x00007300ff0877ac */ /* 0x000e260008000800 */
[----:B------:R-:W-:-:S04]  /*4ff60*/  VIADD R93, R93, 0x1c ;  /* 0x0000001c5d5d7836 */ /* 0x000fc80000000000 */
[----:B------:R0:W-:Y:S02]  /*4ff70*/  @P1 STG.E.U16 desc[UR20][R6.64], R8 ;  /* 0x0000000806001986 */ /* 0x0001e4000c101514 */
[----:B0-----:R-:W-:Y:S01]  /*4ff80*/  PRMT R8, R76, 0x7610, R8 ;  /* 0x000076104c087816 */ /* 0x001fe20000000008 */
[----:B------:R-:W-:-:S05]  /*4ff90*/  IMAD.WIDE R6, R0, 0x2, R4 ;  /* 0x0000000200067825 */ /* 0x000fca00078e0204 */
[----:B------:R0:W-:Y:S01]  /*4ffa0*/  @P0 STG.E.U16 desc[UR20][R6.64], R8 ;  /* 0x0000000806000986 */ /* 0x0001e2000c101514 */
[----:B----4-:R-:W-:Y:S01]  /*4ffb0*/  ISETP.GE.AND P0, PT, R93, UR4, PT ;  /* 0x000000045d007c0c */ /* 0x010fe2000bf06270 */
[----:B------:R-:W4:Y:S03]  /*4ffc0*/  LDCU UR4, c[0x0][0x39c] ;  /* 0x00007380ff0477ac */ /* 0x000f260008000800 */
[----:B------:R-:W-:Y:S01]  /*4ffd0*/  ISETP.LT.AND P1, PT, R78, UR6, !P0 ;  /* 0x000000064e007c0c */ /* 0x000fe2000c721270 */
[----:B------:R-:W-:Y:S01]  /*4ffe0*/  VIADD R0, R0, UR28 ;  /* 0x0000001c00007c36 */ /* 0x000fe20008000000 */
[----:B------:R-:W1:Y:S01]  /*4fff0*/  LDCU UR6, c[0x0][0x398] ;  /* 0x00007300ff0677ac */ /* 0x000e620008000800 */
[----:B------:R-:W-:Y:S01]  /*50000*/  ISETP.LT.AND P0, PT, R77, UR8, !P0 ;  /* 0x000000084d007c0c */ /* 0x000fe2000c701270 */
[----:B------:R-:W1:Y:S01]  /*50010*/  LDCU UR8, c[0x0][0x398] ;  /* 0x00007300ff0877ac */ /* 0x000e620008000800 */
[----:B0-----:R-:W-:Y:S01]  /*50020*/  PRMT R8, R75, 0x7610, R8 ;  /* 0x000076104b087816 */ /* 0x001fe20000000008 */
[----:B------:R-:W-:-:S07]  /*50030*/  IMAD.WIDE R6, R0, 0x2, R2 ;  /* 0x0000000200067825 */ /* 0x000fce00078e0202 */
[----:B------:R0:W-:Y:S02]  /*50040*/  @P1 STG.E.U16 desc[UR20][R6.64], R8 ;  /* 0x0000000806001986 */ /* 0x0001e4000c101514 */
[----:B0-----:R-:W-:-:S04]  /*50050*/  IMAD.WIDE R6, R0, 0x2, R4 ;  /* 0x0000000200067825 */ /* 0x001fc800078e0204 */
[----:B------:R-:W-:Y:S01]  /*50060*/  VIADD R0, R0, UR28 ;  /* 0x0000001c00007c36 */ /* 0x000fe20008000000 */
[----:B---3--:R-:W-:-:S05]  /*50070*/  PRMT R8, R74, 0x7610, R8 ;  /* 0x000076104a087816 */ /* 0x008fca0000000008 */
[----:B------:R0:W-:Y:S01]  /*50080*/  @P0 STG.E.U16 desc[UR20][R6.64], R8 ;  /* 0x0000000806000986 */ /* 0x0001e2000c101514 */
[----:B----4-:R-:W-:Y:S01]  /*50090*/  ISETP.GE.AND P0, PT, R69, UR4, PT ;  /* 0x0000000445007c0c */ /* 0x010fe2000bf06270 */
[----:B0-----:R-:W-:Y:S02]  /*500a0*/  IMAD.WIDE R6, R0, 0x2, R2 ;  /* 0x0000000200067825 */ /* 0x001fe400078e0202 */
[----:B------:R-:W3:Y:S01]  /*500b0*/  LDL.LU R69, [R1+0x1574] ;  /* 0x0015740001457983 */ /* 0x000ee20000300800 */
[----:B------:R-:W0:Y:S01]  /*500c0*/  LDCU UR4, c[0x0][0x39c] ;  /* 0x00007380ff0477ac */ /* 0x000e220008000800 */
[----:B-1----:R-:W-:Y:S02]  /*500d0*/  ISETP.LT.AND P1, PT, R78, UR6, !P0 ;  /* 0x000000064e007c0c */ /* 0x002fe4000c721270 */
[----:B--2---:R-:W-:Y:S01]  /*500e0*/  PRMT R8, R68, 0x7610, R8 ;  /* 0x0000761044087816 */ /* 0x004fe20000000008 */
[----:B------:R-:W1:Y:S01]  /*500f0*/  LDCU UR6, c[0x0][0x39c] ;  /* 0x00007380ff0677ac */ /* 0x000e620008000800 */
[----:B------:R-:W2:Y:S09]  /*50100*/  LDL.LU R68, [R1+0x162c] ;  /* 0x00162c0001447983 */ /* 0x000eb20000300800 */
[----:B------:R4:W-:Y:S02]  /*50110*/  @P1 STG.E.U16 desc[UR20][R6.64], R8 ;  /* 0x0000000806001986 */ /* 0x0009e4000c101514 */
[----:B----4-:R-:W-:-:S02]  /*50120*/  PRMT R8, R9, 0x7610, R8 ;  /* 0x0000761009087816 */ /* 0x010fc40000000008 */
[----:B------:R-:W4:Y:S04]  /*50130*/  LDL.LU R9, [R1+0x1628] ;  /* 0x0016280001097983 */ /* 0x000f280000300800 */
[----:B------:R-:W4:Y:S04]  /*50140*/  LDL.S16 R79, [R1+0x378] ;  /* 0x00037800014f7983 */ /* 0x000f280000100600 */
[----:B------:R-:W4:Y:S04]  /*50150*/  LDL.LU R76, [R1+0x1634] ;  /* 0x00163400014c7983 */ /* 0x000f280000300800 */
[----:B------:R-:W4:Y:S04]  /*50160*/  LDL.LU.S16 R75, [R1+0x37a] ;  /* 0x00037a00014b7983 */ /* 0x000f280000300600 */
[----:B------:R-:W4:Y:S01]  /*50170*/  LDL.S16 R74, [R1+0x37c] ;  /* 0x00037c00014a7983 */ /* 0x000f220000100600 */
[----:B------:R-:W-:Y:S01]  /*50180*/  ISETP.LT.AND P0, PT, R77, UR8, !P0 ;  /* 0x000000084d007c0c */ /* 0x000fe2000c701270 */
[C---:B------:R-:W-:Y:S01]  /*50190*/  IMAD.WIDE R6, R0.reuse, 0x2, R4 ;  /* 0x0000000200067825 */ /* 0x040fe200078e0204 */
[----:B------:R-:W0:Y:S11]  /*501a0*/  LDCU UR8, c[0x0][0x398] ;  /* 0x00007300ff0877ac */ /* 0x000e360008000800 */
[----:B------:R0:W-:Y:S01]  /*501b0*/  @P0 STG.E.U16 desc[UR20][R6.64], R8 ;  /* 0x0000000806000986 */ /* 0x0001e2000c101514 */
[----:B------:R-:W-:-:S04]  /*501c0*/  VIADD R0, R0, UR28 ;  /* 0x0000001c00007c36 */ /* 0x000fc80008000000 */
[----:B0-----:R-:W-:Y:S01]  /*501d0*/  IMAD.WIDE R6, R0, 0x2, R2 ;  /* 0x0000000200067825 */ /* 0x001fe200078e0202 */
[----:B---3--:R-:W-:Y:S01]  /*501e0*/  ISETP.GE.AND P2, PT, R69, UR7, PT ;  /* 0x0000000745007c0c */ /* 0x008fe2000bf46270 */
[----:B------:R-:W0:Y:S01]  /*501f0*/  LDCU UR7, c[0x0][0x39c] ;  /* 0x00007380ff0777ac */ /* 0x000e220008000800 */
[----:B------:R-:W3:Y:S01]  /*50200*/  LDL.LU R69, [R1+0x163c] ;  /* 0x00163c0001457983 */ /* 0x000ee20000300800 */
[----:B--2---:R-:W-:Y:S01]  /*50210*/  ISETP.GE.AND P0, PT, R68, UR77, PT ;  /* 0x0000004d44007c0c */ /* 0x004fe2000bf06270 */
[----:B------:R-:W2:Y:S02]  /*50220*/  LDCU UR77, c[0x0][0x398] ;  /* 0x00007300ff4d77ac */ /* 0x000ea40008000800 */
[----:B------:R-:W2:Y:S01]  /*50230*/  LDL.LU.S16 R68, [R1+0x37e] ;  /* 0x00037e0001447983 */ /* 0x000ea20000300600 */
[----:B------:R-:W-:Y:S01]  /*50240*/  ISETP.LT.AND P5, PT, R78, UR50, !P0 ;  /* 0x000000324e007c0c */ /* 0x000fe2000c7a1270 */
[----:B------:R-:W0:Y:S01]  /*50250*/  LDCU UR50, c[0x0][0x398] ;  /* 0x00007300ff3277ac */ /* 0x000e220008000800 */
[----:B------:R-:W-:Y:S01]  /*50260*/  ISETP.LT.AND P0, PT, R77, UR8, !P0 ;  /* 0x000000084d007c0c */ /* 0x000fe2000c701270 */
[----:B------:R-:W0:Y:S01]  /*50270*/  LDCU UR8, c[0x0][0x39c] ;  /* 0x00007380ff0877ac */ /* 0x000e220008000800 */
[----:B----4-:R-:W-:Y:S01]  /*50280*/  ISETP.GE.AND P4, PT, R9, UR49, PT ;  /* 0x0000003109007c0c */ /* 0x010fe2000bf86270 */
[----:B------:R-:W4:Y:S01]  /*50290*/  LDCU UR49, c[0x0][0x398] ;  /* 0x00007300ff3177ac */ /* 0x000f220008000800 */
[----:B------:R-:W4:Y:S01]  /*502a0*/  LDL.S16 R9, [R1+0x380] ;  /* 0x0003800001097983 */ /* 0x000f220000100600 */
[----:B------:R-:W-:-:S02]  /*502b0*/  PRMT R8, R79, 0x7610, R8 ;  /* 0x000076104f087816 */ /* 0x000fc40000000008 */
[----:B------:R-:W-:-:S04]  /*502c0*/  ISETP.GE.AND P1, PT, R76, UR65, PT ;  /* 0x000000414c007c0c */ /* 0x000fc8000bf26270 */
[----:B------:R0:W-:Y:S01]  /*502d0*/  @P5 STG.E.U16 desc[UR20][R6.64], R8 ;  /* 0x0000000806005986 */ /* 0x0001e2000c101514 */
[----:B------:R-:W-:Y:S01]  /*502e0*/  ISETP.LT.AND P6, PT, R78, UR48, !P4 ;  /* 0x000000304e007c0c */ /* 0x000fe2000e7c1270 */
[----:B------:R-:W1:Y:S02]  /*502f0*/  LDCU UR48, c[0x0][0x398] ;  /* 0x00007300ff3077ac */ /* 0x000e640008000800 */
[----:B------:R-:W4:Y:S01]  /*50300*/  LDL.LU R76, [R1+0x164c] ;  /* 0x00164c00014c7983 */ /* 0x000f220000300800 */
[----:B------:R-:W1:Y:S01]  /*50310*/  LDCU UR65, c[0x0][0x398] ;  /* 0x00007300ff4177ac */ /* 0x000e620008000800 */
[----:B0-----:R-:W-:Y:S02]  /*50320*/  PRMT R8, R75, 0x7610, R8 ;  /* 0x000076104b087816 */ /* 0x001fe40000000008 */
[----:B------:R-:W4:Y:S01]  /*50330*/  LDL.LU.S16 R75, [R1+0x382] ;  /* 0x00038200014b7983 */ /* 0x000f220000300600 */
[----:B------:R-:W-:-:S03]  /*50340*/  IMAD.WIDE R6, R0, 0x2, R4 ;  /* 0x0000000200067825 */ /* 0x000fc600078e0204 */
[----:B------:R-:W4:Y:S04]  /*50350*/  LDL.S16 R80, [R1+0x384] ;  /* 0x0003840001507983 */ /* 0x000f280000100600 */
[----:B------:R0:W-:Y:S02]  /*50360*/  @P0 STG.E.U16 desc[UR20][R6.64], R8 ;  /* 0x0000000806000986 */ /* 0x0001e4000c101514 */
[----:B0-----:R-:W-:Y:S02]  /*50370*/  PRMT R8, R74, 0x7610, R8 ;  /* 0x000076104a087816 */ /* 0x001fe40000000008 */
[----:B------:R-:W4:Y:S01]  /*50380*/  LDL.LU R74, [R1+0x165c] ;  /* 0x00165c00014a7983 */ /* 0x000f220000300800 */
[----:B------:R-:W-:Y:S01]  /*50390*/  VIADD R0, R0, UR28 ;  /* 0x0000001c00007c36 */ /* 0x000fe20008000000 */
[C---:B------:R-:W-:Y:S01]  /*503a0*/  ISETP.LT.AND P4, PT, R77.reuse, UR14, !P4 ;  /* 0x0000000e4d007c0c */ /* 0x040fe2000e781270 */
[----:B------:R-:W0:Y:S01]  /*503b0*/  LDCU UR14, c[0x0][0x39c] ;  /* 0x00007380ff0e77ac */ /* 0x000e220008000800 */
[----:B------:R-:W4:Y:S01]  /*503c0*/  LDL.LU.S16 R79, [R1+0x386] ;  /* 0x00038600014f7983 */ /* 0x000f220000300600 */
[----:B------:R-:W-:Y:S01]  /*503d0*/  IMAD.WIDE R6, R0, 0x2, R2 ;  /* 0x0000000200067825 */ /* 0x000fe200078e0202 */
[----:B------:R-:W-:Y:S01]  /*503e0*/  ISETP.LT.AND P5, PT, R78, UR33, !P1 ;  /* 0x000000214e007c0c */ /* 0x000fe2000cfa1270 */
[----:B------:R-:W0:Y:S01]  /*503f0*/  LDCU UR33, c[0x0][0x398] ;  /* 0x00007300ff2177ac */ /* 0x000e220008000800 */
[----:B------:R-:W4:Y:S04]  /*50400*/  LDL.S16 R82, [R1+0x388] ;  /* 0x0003880001527983 */ /* 0x000f280000100600 */
[----:B------:R1:W-:Y:S01]  /*50410*/  @P6 STG.E.U16 desc[UR20][R6.64], R8 ;  /* 0x0000000806006986 */ /* 0x0003e2000c101514 */
[----:B------:R-:W-:Y:S01]  /*50420*/  ISETP.LT.AND P1, PT, R77, UR63, !P1 ;  /* 0x0000003f4d007c0c */ /* 0x000fe2000cf21270 */
[----:B------:R-:W0:Y:S01]  /*50430*/  LDCU UR63, c[0x0][0x39c] ;  /* 0x00007380ff3f77ac */ /* 0x000e220008000800 */
[----:B-1----:R-:W-:Y:S01]  /*50440*/  VIADD R6, R0, UR28 ;  /* 0x0000001c00067c36 */ /* 0x002fe20008000000 */
[----:B---3--:R-:W-:Y:S01]  /*50450*/  ISETP.GE.AND P0, PT, R69, UR64, PT ;  /* 0x0000004045007c0c */ /* 0x008fe2000bf06270 */
[----:B------:R-:W1:Y:S01]  /*50460*/  LDCU UR64, c[0x0][0x398] ;  /* 0x00007300ff4077ac */ /* 0x000e620008000800 */
[----:B--2---:R-:W-:Y:S01]  /*50470*/  PRMT R7, R68, 0x7610, R7 ;  /* 0x0000761044077816 */ /* 0x004fe20000000007 */
[----:B------:R-:W-:-:S05]  /*50480*/  IMAD.WIDE R68, R0, 0x2, R4 ;  /* 0x0000000200447825 */ /* 0x000fca00078e0204 */
[----:B------:R2:W-:Y:S01]  /*50490*/  @P4 STG.E.U16 desc[UR20][R68.64], R7 ;  /* 0x0000000744004986 */ /* 0x0005e2000c101514 */
[----:B----4-:R-:W-:Y:S01]  /*504a0*/  PRMT R0, R9, 0x7610, R0 ;  /* 0x0000761009007816 */ /* 0x010fe20000000000 */
[----:B------:R-:W-:Y:S01]  /*504b0*/  IMAD.WIDE R8, R6, 0x2, R2 ;  /* 0x0000000206087825 */ /* 0x000fe200078e0202 */
[----:B------:R-:W-:-:S04]  /*504c0*/  ISETP.GE.AND P4, PT, R76, UR47, PT ;  /* 0x0000002f4c007c0c */ /* 0x000fc8000bf86270 */
[----:B------:R3:W-:Y:S01]  /*504d0*/  @P5 STG.E.U16 desc[UR20][R8.64], R0 ;  /* 0x0000000008005986 */ /* 0x0007e2000c101514 */
[----:B------:R-:W-:Y:S01]  /*504e0*/  ISETP.LT.AND P6, PT, R78, UR10, !P0 ;  /* 0x0000000a4e007c0c */ /* 0x000fe2000c7c1270 */
[----:B------:R-:W4:Y:S02]  /*504f0*/  LDCU UR10, c[0x0][0x398] ;  /* 0x00007300ff0a77ac */ /* 0x000f240008000800 */
[----:B------:R-:W4:Y:S01]  /*50500*/  LDL.LU R76, [R1+0x1668] ;  /* 0x00166800014c7983 */ /* 0x000f220000300800 */
[----:B------:R-:W0:Y:S01]  /*50510*/  LDCU UR47, c[0x0][0x398] ;  /* 0x00007300ff2f77ac */ /* 0x000e220008000800 */
[----:B--2---:R-:W-:Y:S02]  /*50520*/  PRMT R69, R75, 0x7610, R69 ;  /* 0x000076104b457816 */ /* 0x004fe40000000045 */
[----:B------:R-:W2:Y:S01]  /*50530*/  LDL.LU.S16 R75, [R1+0x38a] ;  /* 0x00038a00014b7983 */ /* 0x000ea20000300600 */
[----:B---3--:R-:W-:-:S03]  /*50540*/  IMAD.WIDE R8, R6, 0x2, R4 ;  /* 0x0000000206087825 */ /* 0x008fc600078e0204 */
[----:B------:R-:W3:Y:S04]  /*50550*/  LDL.S16 R81, [R1+0x38c] ;  /* 0x00038c0001517983 */ /* 0x000ee80000100600 */
[----:B------:R-:W-:Y:S01]  /*50560*/  @P1 STG.E.U16 desc[UR20][R8.64], R69 ;  /* 0x0000004508001986 */ /* 0x000fe2000c101514 */
[----:B------:R-:W-:Y:S01]  /*50570*/  ISETP.GE.AND P1, PT, R74, UR38, PT ;  /* 0x000000264a007c0c */ /* 0x000fe2000bf26270 */
[----:B------:R-:W-:Y:S02]  /*50580*/  VIADD R0, R6, UR28 ;  /* 0x0000001c06007c36 */ /* 0x000fe40008000000 */
[----:B------:R-:W3:Y:S01]  /*50590*/  LDL.LU R74, [R1+0x1624] ;  /* 0x00162400014a7983 */ /* 0x000ee20000300800 */
[C---:B------:R-:W-:Y:S01]  /*505a0*/  ISETP.LT.AND P0, PT, R77.reuse, UR62, !P0 ;  /* 0x0000003e4d007c0c */ /* 0x040fe2000c701270 */
[----:B------:R-:W0:Y:S01]  /*505b0*/  LDCU UR62, c[0x0][0x39c] ;  /* 0x00007380ff3e77ac */ /* 0x000e220008000800 */
[----:B------:R-:W-:Y:S01]  /*505c0*/  PRMT R68, R80, 0x7610, R68 ;  /* 0x0000761050447816 */ /* 0x000fe20000000044 */
[----:B------:R-:W-:Y:S01]  /*505d0*/  IMAD.WIDE R6, R0, 0x2, R2 ;  /* 0x0000000200067825 */ /* 0x000fe200078e0202 */
[----:B------:R-:W-:Y:S01]  /*505e0*/  ISETP.LT.AND P5, PT, R78, UR16, !P4 ;  /* 0x000000104e007c0c */ /* 0x000fe2000e7a1270 */
[----:B------:R-:W0:Y:S03]  /*505f0*/  LDCU UR16, c[0x0][0x398] ;  /* 0x00007300ff1077ac */ /* 0x000e260008000800 */
[----:B------:R1:W-:Y:S01]  /*50600*/  @P6 STG.E.U16 desc[UR20][R6.64], R68 ;  /* 0x0000004406006986 */ /* 0x0003e2000c101514 */
[----:B------:R-:W-:Y:S01]  /*50610*/  ISETP.LT.AND P4, PT, R77, UR61, !P4 ;  /* 0x0000003d4d007c0c */ /* 0x000fe2000e781270 */
[----:B------:R-:W0:Y:S01]  /*50620*/  LDCU UR61, c[0x0][0x39c] ;  /* 0x00007380ff3d77ac */ /* 0x000e220008000800 */
[----:B------:R-:W0:Y:S01]  /*50630*/  LDCU UR38, c[0x0][0x398] ;  /* 0x00007300ff2677ac */ /* 0x000e220008000800 */
[----:B-1----:R-:W-:Y:S01]  /*50640*/  PRMT R7, R79, 0x7610, R7 ;  /* 0x000076104f077816 */ /* 0x002fe20000000007 */
[C---:B------:R-:W-:Y:S01]  /*50650*/  IMAD.WIDE R68, R0.reuse, 0x2, R4 ;  /* 0x0000000200447825 */ /* 0x040fe200078e0204 */
[----:B------:R-:W3:Y:S04]  /*50660*/  LDL.LU.S16 R79, [R1+0x38e] ;  /* 0x00038e00014f7983 */ /* 0x000ee80000300600 */
[----:B------:R-:W-:Y:S01]  /*50670*/  @P0 STG.E.U16 desc[UR20][R68.64], R7 ;  /* 0x0000000744000986 */ /* 0x000fe2000c101514 */
[----:B------:R-:W-:-:S03]  /*50680*/  VIADD R6, R0, UR28 ;  /* 0x0000001c00067c36 */ /* 0x000fc60008000000 */
[----:B------:R-:W3:Y:S01]  /*50690*/  LDL.S16 R80, [R1+0x390] ;  /* 0x0003900001507983 */ /* 0x000ee20000100600 */
[----:B------:R-:W-:Y:S01]  /*506a0*/  PRMT R0, R82, 0x7610, R0 ;  /* 0x0000761052007816 */ /* 0x000fe20000000000 */
[----:B------:R-:W-:-:S05]  /*506b0*/  IMAD.WIDE R8, R6, 0x2, R2 ;  /* 0x0000000206087825 */ /* 0x000fca00078e0202 */
[----:B------:R1:W-:Y:S02]  /*506c0*/  @P5 STG.E.U16 desc[UR20][R8.64], R0 ;  /* 0x0000000008005986 */ /* 0x0003e4000c101514 */
[----:B-1----:R-:W-:Y:S01]  /*506d0*/  IMAD.WIDE R8, R6, 0x2, R4 ;  /* 0x0000000206087825 */ /* 0x002fe200078e0204 */
[----:B----4-:R-:W-:Y:S02]  /*506e0*/  ISETP.GE.AND P0, PT, R76, UR18, PT ;  /* 0x000000124c007c0c */ /* 0x010fe4000bf06270 */
[----:B--2---:R-:W-:Y:S01]  /*506f0*/  PRMT R69, R75, 0x7610, R69 ;  /* 0x000076104b457816 */ /* 0x004fe20000000045 */
[----:B------:R-:W2:Y:S01]  /*50700*/  LDL.LU R76, [R1+0x1618] ;  /* 0x00161800014c7983 */ /* 0x000ea20000300800 */
[----:B------:R-:W-:Y:S01]  /*50710*/  ISETP.LT.AND P6, PT, R78, UR45, !P1 ;  /* 0x0000002d4e007c0c */ /* 0x000fe2000cfc1270 */
[----:B------:R-:W-:Y:S01]  /*50720*/  VIADD R0, R6, UR28 ;  /* 0x0000001c06007c36 */ /* 0x000fe20008000000 */
[----:B---3--:R-:W-:Y:S01]  /*50730*/  PRMT R68, R81, 0x7610, R68 ;  /* 0x0000761051447816 */ /* 0x008fe20000000044 */
[----:B------:R-:W3:Y:S01]  /*50740*/  LDL.LU.S16 R75, [R1+0x392] ;  /* 0x00039200014b7983 */ /* 0x000ee20000300600 */
[----:B------:R-:W-:Y:S01]  /*50750*/  ISETP.LT.AND P5, PT, R78, UR60, !P0 ;  /* 0x0000003c4e007c0c */ /* 0x000fe2000c7a1270 */
[----:B------:R-:W1:Y:S02]  /*50760*/  LDCU UR45, c[0x0][0x398] ;  /* 0x00007300ff2d77ac */ /* 0x000e640008000800 */
[----:B------:R-:W-:Y:S01]  /*50770*/  @P4 STG.E.U16 desc[UR20][R8.64], R69 ;  /* 0x0000004508004986 */ /* 0x000fe2000c101514 */
[C---:B------:R-:W-:Y:S01]  /*50780*/  ISETP.LT.AND P1, PT, R77.reuse, UR31, !P1 ;  /* 0x0000001f4d007c0c */ /* 0x040fe2000cf21270 */
[----:B------:R-:W-:Y:S01]  /*50790*/  IMAD.WIDE R6, R0, 0x2, R2 ;  /* 0x0000000200067825 */ /* 0x000fe200078e0202 */
[----:B------:R-:W4:Y:S01]  /*507a0*/  LDCU UR18, c[0x0][0x398] ;  /* 0x00007300ff1277ac */ /* 0x000f220008000800 */
[----:B------:R-:W4:Y:S01]  /*507b0*/  LDL.S16 R82, [R1+0x394] ;  /* 0x0003940001527983 */ /* 0x000f220000100600 */
[----:B------:R-:W-:Y:S01]  /*507c0*/  ISETP.LT.AND P0, PT, R77, UR59, !P0 ;  /* 0x0000003b4d007c0c */ /* 0x000fe2000c701270 */
[----:B------:R-:W0:Y:S01]  /*507d0*/  LDCU UR31, c[0x0][0x39c] ;  /* 0x00007380ff1f77ac */ /* 0x000e220008000800 */
[----:B------:R-:W0:Y:S01]  /*507e0*/  LDCU UR60, c[0x0][0x398] ;  /* 0x00007300ff3c77ac */ /* 0x000e220008000800 */
[----:B------:R-:W-:-:S02]  /*507f0*/  ISETP.GE.AND P4, PT, R74, UR46, PT ;  /* 0x0000002e4a007c0c */ /* 0x000fc4000bf86270 */
[----:B------:R-:W4:Y:S01]  /*50800*/  LDL.LU R74, [R1+0x1620] ;  /* 0x00162000014a7983 */ /* 0x000f220000300800 */
[----:B------:R-:W0:Y:S03]  /*50810*/  LDCU UR59, c[0x0][0x39c] ;  /* 0x00007380ff3b77ac */ /* 0x000e260008000800 */
[----:B------:R1:W-:Y:S01]  /*50820*/  @P6 STG.E.U16 desc[UR20][R6.64], R68 ;  /* 0x0000004406006986 */ /* 0x0003e2000c101514 */
[----:B------:R-:W0:Y:S01]  /*50830*/  LDCU UR46, c[0x0][0x398] ;  /* 0x00007300ff2e77ac */ /* 0x000e220008000800 */
[C---:B-1----:R-:W-:Y:S01]  /*50840*/  IMAD.WIDE R68, R0.reuse, 0x2, R4 ;  /* 0x0000000200447825 */ /* 0x042fe200078e0204 */
[----:B------:R-:W-:Y:S02]  /*50850*/  PRMT R7, R79, 0x7610, R7 ;  /* 0x000076104f077816 */ /* 0x000fe40000000007 */
[----:B------:R-:W4:Y:S01]  /*50860*/  LDL.LU.S16 R79, [R1+0x396] ;  /* 0x00039600014f7983 */ /* 0x000f220000300600 */
[----:B------:R-:W-:-:S03]  /*50870*/  IADD3 R6, PT, PT, R0, UR28, RZ ;  /* 0x0000001c00067c10 */ /* 0x000fc6000fffe0ff */
[----:B------:R-:W-:Y:S04]  /*50880*/  @P1 STG.E.U16 desc[UR20][R68.64], R7 ;  /* 0x0000000744001986 */ /* 0x000fe8000c101514 */
[----:B------:R-:W4:Y:S01]  /*50890*/  LDL.S16 R81, [R1+0x398] ;  /* 0x0003980001517983 */ /* 0x000f220000100600 */
[----:B------:R-:W-:Y:S01]  /*508a0*/  PRMT R0, R80, 0x7610, R0 ;  /* 0x0000761050007816 */ /* 0x000fe20000000000 */
[----:B------:R-:W-:-:S05]  /*508b0*/  IMAD.WIDE R8, R6, 0x2, R2 ;  /* 0x0000000206087825 */ /* 0x000fca00078e0202 */
[----:B------:R1:W-:Y:S02]  /*508c0*/  @P5 STG.E.U16 desc[UR20][R8.64], R0 ;  /* 0x0000000008005986 */ /* 0x0003e4000c101514 */
[----:B-1----:R-:W-:Y:S01]  /*508d0*/  IMAD.WIDE R8, R6, 0x2, R4 ;  /* 0x0000000206087825 */ /* 0x002fe200078e0204 */
[----:B--2---:R-:W-:Y:S02]  /*508e0*/  ISETP.GE.AND P1, PT, R76, UR37, PT ;  /* 0x000000254c007c0c */ /* 0x004fe4000bf26270 */
[----:B---3--:R-:W-:Y:S01]  /*508f0*/  PRMT R69, R75, 0x7610, R69 ;  /* 0x000076104b457816 */ /* 0x008fe20000000045 */
[----:B------:R-:W2:Y:S01]  /*50900*/  LDL.LU R76, [R1+0x1674] ;  /* 0x00167400014c7983 */ /* 0x000ea20000300800 */
[----:B------:R-:W-:Y:S01]  /*50910*/  ISETP.LT.AND P6, PT, R78, UR29, !P4 ;  /* 0x0000001d4e007c0c */ /* 0x000fe2000e7c1270 */
[----:B------:R-:W-:Y:S01]  /*50920*/  VIADD R0, R6, UR28 ;  /* 0x0000001c06007c36 */ /* 0x000fe20008000000 */
[----:B------:R-:W1:Y:S01]  /*50930*/  LDCU UR37, c[0x0][0x398] ;  /* 0x00007300ff2577ac */ /* 0x000e620008000800 */
[----:B------:R-:W3:Y:S01]  /*50940*/  LDL.LU.S16 R75, [R1+0x39a] ;  /* 0x00039a00014b7983 */ /* 0x000ee20000300600 */
[----:B----4-:R-:W-:-:S03]  /*50950*/  PRMT R68, R82, 0x7610, R68 ;  /* 0x0000761052447816 */ /* 0x010fc60000000044 */
[----:B------:R-:W-:Y:S01]  /*50960*/  @P0 STG.E.U16 desc[UR20][R8.64], R69 ;  /* 0x0000004508000986 */ /* 0x000fe2000c101514 */
[----:B------:R-:W-:Y:S01]  /*50970*/  ISETP.LT.AND P5, PT, R78, UR35, !P1 ;  /* 0x000000234e007c0c */ /* 0x000fe2000cfa1270 */
[----:B------:R-:W4:Y:S02]  /*50980*/  LDCU UR29, c[0x0][0x398] ;  /* 0x00007300ff1d77ac */ /* 0x000f240008000800 */
[----:B------:R-:W4:Y:S01]  /*50990*/  LDL.S16 R80, [R1+0x39c] ;  /* 0x00039c0001507983 */ /* 0x000f220000100600 */
[----:B------:R-:W-:Y:S02]  /*509a0*/  ISETP.GE.AND P0, PT, R74, UR58, PT ;  /* 0x0000003a4a007c0c */ /* 0x000fe4000bf06270 */
[C---:B------:R-:W-:Y:S01]  /*509b0*/  ISETP.LT.AND P4, PT, R77.reuse, UR36, !P4 ;  /* 0x000000244d007c0c */ /* 0x040fe2000e781270 */
[----:B------:R-:W4:Y:S01]  /*509c0*/  LDL.LU R74, [R1+0x167c] ;  /* 0x00167c00014a7983 */ /* 0x000f220000300800 */
[C---:B------:R-:W-:Y:S01]  /*509d0*/  IMAD.WIDE R6, R0.reuse, 0x2, R2 ;  /* 0x0000000200067825 */ /* 0x040fe200078e0202 */
[----:B------:R-:W-:Y:S01]  /*509e0*/  ISETP.LT.AND P1, PT, R77, UR44, !P1 ;  /* 0x0000002c4d007c0c */ /* 0x000fe2000cf21270 */
[----:B------:R-:W0:Y:S03]  /*509f0*/  LDCU UR36, c[0x0][0x39c] ;  /* 0x00007380ff2477ac */ /* 0x000e260008000800 */
[----:B------:R1:W-:Y:S01]  /*50a00*/  @P6 STG.E.U16 desc[UR20][R6.64], R68 ;  /* 0x0000004406006986 */ /* 0x0003e2000c101514 */
[----:B------:R-:W0:Y:S01]  /*50a10*/  LDCU UR44, c[0x0][0x39c] ;  /* 0x00007380ff2c77ac */ /* 0x000e220008000800 */
[----:B------:R-:W0:Y:S01]  /*50a20*/  LDCU UR35, c[0x0][0x398] ;  /* 0x00007300ff2377ac */ /* 0x000e220008000800 */
[----:B------:R-:W0:Y:S01]  /*50a30*/  LDCU UR58, c[0x0][0x398] ;  /* 0x00007300ff3a77ac */ /* 0x000e220008000800 */
[----:B-1----:R-:W-:Y:S01]  /*50a40*/  IMAD.WIDE R68, R0, 0x2, R4 ;  /* 0x0000000200447825 */ /* 0x002fe200078e0204 */
[----:B------:R-:W-:-:S02]  /*50a50*/  PRMT R7, R79, 0x7610, R7 ;  /* 0x000076104f077816 */ /* 0x000fc40000000007 */
[----:B------:R-:W4:Y:S01]  /*50a60*/  LDL.LU.S16 R79, [R1+0x39e] ;  /* 0x00039e00014f7983 */ /* 0x000f220000300600 */
[----:B------:R-:W-:-:S03]  /*50a70*/  VIADD R6, R0, UR28 ;  /* 0x0000001c00067c36 */ /* 0x000fc60008000000 */
        /* <DEDUP_REMOVED lines=60> */
[----:B-1----:R-:W-:Y:S01]  /*50e40*/  PRMT R7, R79, 0x7610, R7 ;  /* 0x000076104f077816 */ /* 0x002fe20000000007 */
[C---:B------:R-:W-:Y:S01]  /*50e50*/  IMAD.WIDE R68, R0.reuse, 0x2, R4 ;  /* 0x0000000200447825 */ /* 0x040fe200078e0204 */
[----:B------:R-:W4:Y:S04]  /*50e60*/  LDL.LU.S16 R79, [R1+0x3ae] ;  /* 0x0003ae00014f7983 */ /* 0x000f280000300600 */
[----:B------:R-:W-:Y:S01]  /*50e70*/  @P1 STG.E.U16 desc[UR20][R68.64], R7 ;  /* 0x0000000744001986 */ /* 0x000fe2000c101514 */
[----:B------:R-:W-:-:S03]  /*50e80*/  VIADD R6, R0, UR28 ;  /* 0x0000001c00067c36 */ /* 0x000fc60008000000 */
        /* <DEDUP_REMOVED lines=47> */
[----:B------:R-:W4:Y:S01]  /*51180*/  LDCU UR53, c[0x0][0x398] ;  /* 0x00007300ff3577ac */ /* 0x000f220008000800 */
[----:B------:R-:W-:Y:S01]  /*51190*/  ISETP.GE.AND P1, PT, R74, UR34, PT ;  /* 0x000000224a007c0c */ /* 0x000fe2000bf26270 */
[----:B------:R-:W4:Y:S01]  /*511a0*/  LDL.S16 R81, [R1+0x3bc] ;  /* 0x0003bc0001517983 */ /* 0x000f220000100600 */
[C---:B------:R-:W-:Y:S01]  /*511b0*/  ISETP.LT.AND P0, PT, R77.reuse, UR70, !P0 ;  /* 0x000000464d007c0c */ /* 0x040fe2000c701270 */
[C---:B------:R-:W-:Y:S01]  /*511c0*/  IMAD.WIDE R6, R0.reuse, 0x2, R2 ;  /* 0x0000000200067825 */ /* 0x040fe200078e0202 */
[----:B------:R-:W-:Y:S01]  /*511d0*/  ISETP.LT.AND P4, PT, R77, UR69, !P4 ;  /* 0x000000454d007c0c */ /* 0x000fe2000e781270 */
[----:B------:R-:W4:Y:S01]  /*511e0*/  LDL.LU R74, [R1+0x16d0] ;  /* 0x0016d000014a7983 */ /* 0x000f220000300800 */
        /* <DEDUP_REMOVED lines=49> */
[----:B------:R-:W0:Y:S01]  /*51500*/  LDL.LU R76, [R1+0x171c] ;  /* 0x00171c00014c7983 */ /* 0x000e220000300800 */
[----:B------:R-:W-:Y:S01]  /*51510*/  ISETP.LT.AND P6, PT, R78, UR67, !P4 ;  /* 0x000000434e007c0c */ /* 0x000fe2000e7c1270 */
[----:B------:R-:W-:Y:S01]  /*51520*/  VIADD R0, R6, UR28 ;  /* 0x0000001c06007c36 */ /* 0x000fe20008000000 */
[----:B------:R-:W1:Y:S01]  /*51530*/  LDCU UR7, c[0x0][0x398] ;  /* 0x00007300ff0777ac */ /* 0x000e620008000800 */
[----:B------:R-:W2:Y:S01]  /*51540*/  LDL.LU.S16 R75, [R1+0x3ca] ;  /* 0x0003ca00014b7983 */ /* 0x000ea20000300600 */
[----:B----4-:R-:W-:-:S03]  /*51550*/  PRMT R68, R82, 0x7610, R68 ;  /* 0x0000761052447816 */ /* 0x010fc60000000044 */
[----:B------:R-:W-:Y:S01]  /*51560*/  @P0 STG.E.U16 desc[UR20][R8.64], R69 ;  /* 0x0000004508000986 */ /* 0x000fe2000c101514 */
[----:B------:R-:W-:Y:S01]  /*51570*/  ISETP.LT.AND P5, PT, R78, UR77, !P1 ;  /* 0x0000004d4e007c0c */ /* 0x000fe2000cfa1270 */
[----:B------:R-:W3:Y:S01]  /*51580*/  LDCU UR67, c[0x0][0x398] ;  /* 0x00007300ff4377ac */ /* 0x000ee20008000800 */
[----:B------:R-:W-:Y:S01]  /*51590*/  ISETP.GE.AND P0, PT, R74, UR8, PT ;  /* 0x000000084a007c0c */ /* 0x000fe2000bf06270 */
[----:B------:R-:W4:Y:S01]  /*515a0*/  LDL.S16 R80, [R1+0x3cc] ;  /* 0x0003cc0001507983 */ /* 0x000f220000100600 */
[C---:B------:R-:W-:Y:S01]  /*515b0*/  ISETP.LT.AND P4, PT, R77.reuse, UR66, !P4 ;  /* 0x000000424d007c0c */ /* 0x040fe2000e781270 */
[C---:B------:R-:W-:Y:S01]  /*515c0*/  IMAD.WIDE R6, R0.reuse, 0x2, R2 ;  /* 0x0000000200067825 */ /* 0x040fe200078e0202 */
[----:B------:R-:W-:Y:S01]  /*515d0*/  ISETP.LT.AND P1, PT, R77, UR50, !P1 ;  /* 0x000000324d007c0c */ /* 0x000fe2000cf21270 */
[----:B------:R-:W3:Y:S01]  /*515e0*/  LDL.LU R74, [R1+0x1654] ;  /* 0x00165400014a7983 */ /* 0x000ee20000300800 */
[----:B------:R-:W0:Y:S03]  /*515f0*/  LDCU UR66, c[0x0][0x39c] ;  /* 0x00007380ff4277ac */ /* 0x000e260008000800 */
[----:B------:R1:W-:Y:S01]  /*51600*/  @P6 STG.E.U16 desc[UR20][R6.64], R68 ;  /* 0x0000004406006986 */ /* 0x0003e2000c101514 */
[----:B------:R-:W0:Y:S01]  /*51610*/  LDCU UR50, c[0x0][0x39c] ;  /* 0x00007380ff3277ac */ /* 0x000e220008000800 */
        /* <DEDUP_REMOVED lines=12> */
[----:B0-----:R-:W-:Y:S02]  /*516e0*/  ISETP.GE.AND P4, PT, R76, UR14, PT ;  /* 0x0000000e4c007c0c */ /* 0x001fe4000bf86270 */
[----:B--2---:R-:W-:Y:S01]  /*516f0*/  PRMT R69, R75, 0x7610, R69 ;  /* 0x000076104b457816 */ /* 0x004fe20000000045 */
[----:B------:R-:W2:Y:S01]  /*51700*/  LDL.LU R76, [R1+0x1648] ;  /* 0x00164800014c7983 */ /* 0x000ea20000300800 */
[----:B------:R-:W-:Y:S01]  /*51710*/  ISETP.LT.AND P6, PT, R78, UR49, !P0 ;  /* 0x000000314e007c0c */ /* 0x000fe2000c7c1270 */
[----:B------:R-:W-:Y:S01]  /*51720*/  VIADD R0, R6, UR28 ;  /* 0x0000001c06007c36 */ /* 0x000fe20008000000 */
[----:B------:R-:W0:Y:S01]  /*51730*/  LDCU UR14, c[0x0][0x398] ;  /* 0x00007300ff0e77ac */ /* 0x000e220008000800 */
[----:B------:R-:W2:Y:S01]  /*51740*/  LDL.LU.S16 R75, [R1+0x3d2] ;  /* 0x0003d200014b7983 */ /* 0x000ea20000300600 */
[----:B----4-:R-:W-:-:S03]  /*51750*/  PRMT R68, R80, 0x7610, R68 ;  /* 0x0000761050447816 */ /* 0x010fc60000000044 */
[----:B------:R-:W-:Y:S01]  /*51760*/  @P1 STG.E.U16 desc[UR20][R8.64], R69 ;  /* 0x0000004508001986 */ /* 0x000fe2000c101514 */
[----:B------:R-:W-:Y:S01]  /*51770*/  ISETP.LT.AND P5, PT, R78, UR65, !P4 ;  /* 0x000000414e007c0c */ /* 0x000fe2000e7a1270 */
[----:B------:R-:W1:Y:S01]  /*51780*/  LDCU UR49, c[0x0][0x398] ;  /* 0x00007300ff3177ac */ /* 0x000e620008000800 */
[----:B---3--:R-:W-:Y:S01]  /*51790*/  ISETP.GE.AND P1, PT, R74, UR63, PT ;  /* 0x0000003f4a007c0c */ /* 0x008fe2000bf26270 */
[----:B------:R-:W3:Y:S01]  /*517a0*/  LDL.S16 R81, [R1+0x3d4] ;  /* 0x0003d40001517983 */ /* 0x000ee20000100600 */
        /* <DEDUP_REMOVED lines=20> */
[----:B------:R-:W-:Y:S01]  /*518f0*/  PRMT R69, R75, 0x7610, R69 ;  /* 0x000076104b457816 */ /* 0x000fe20000000045 */
[----:B------:R-:W2:Y:S01]  /*51900*/  LDL.LU R76, [R1+0x1738] ;  /* 0x00173800014c7983 */ /* 0x000ea20000300800 */
[----:B------:R-:W-:Y:S01]  /*51910*/  ISETP.LT.AND P6, PT, R78, UR64, !P1 ;  /* 0x000000404e007c0c */ /* 0x000fe2000cfc1270 */
[----:B------:R-:W-:Y:S01]  /*51920*/  VIADD R0, R6, UR28 ;  /* 0x0000001c06007c36 */ /* 0x000fe20008000000 */
[----:B------:R-:W1:Y:S01]  /*51930*/  LDCU UR62, c[0x0][0x398] ;  /* 0x00007300ff3e77ac */ /* 0x000e620008000800 */
[----:B------:R-:W2:Y:S01]  /*51940*/  LDL.LU.S16 R75, [R1+0x3da] ;  /* 0x0003da00014b7983 */ /* 0x000ea20000300600 */
[----:B---3--:R-:W-:-:S03]  /*51950*/  PRMT R68, R81, 0x7610, R68 ;  /* 0x0000761051447816 */ /* 0x008fc60000000044 */
[----:B------:R-:W-:Y:S01]  /*51960*/  @P4 STG.E.U16 desc[UR20][R8.64], R69 ;  /* 0x0000004508004986 */ /* 0x000fe2000c101514 */
[----:B------:R-:W-:Y:S01]  /*51970*/  ISETP.LT.AND P5, PT, R78, UR47, !P0 ;  /* 0x0000002f4e007c0c */ /* 0x000fe2000c7a1270 */
[----:B------:R-:W3:Y:S01]  /*51980*/  LDCU UR64, c[0x0][0x398] ;  /* 0x00007300ff4077ac */ /* 0x000ee20008000800 */
[----:B----4-:R-:W-:Y:S01]  /*51990*/  ISETP.GE.AND P4, PT, R74, UR61, PT ;  /* 0x0000003d4a007c0c */ /* 0x010fe2000bf86270 */
        /* <DEDUP_REMOVED lines=27> */
[----:B----4-:R-:W-:-:S03]  /*51b50*/  PRMT R68, R82, 0x7610, R68 ;  /* 0x0000761052447816 */ /* 0x010fc60000000044 */
[----:B------:R-:W-:Y:S01]  /*51b60*/  @P0 STG.E.U16 desc[UR20][R8.64], R69 ;  /* 0x0000004508000986 */ /* 0x000fe2000c101514 */
[----:B------:R-:W-:Y:S01]  /*51b70*/  ISETP.LT.AND P5, PT, R78, UR18, !P1 ;  /* 0x000000124e007c0c */ /* 0x000fe2000cfa1270 */
[----:B------:R-:W4:Y:S01]  /*51b80*/  LDCU UR38, c[0x0][0x398] ;  /* 0x00007300ff2677ac */ /* 0x000f220008000800 */
        /* <DEDUP_REMOVED lines=215> */
[----:B------:R-:W0:Y:S01]  /*52900*/  LDL.LU R76, [R1+0x1770] ;  /* 0x00177000014c7983 */ /* 0x000e220000300800 */
        /* <DEDUP_REMOVED lines=213> */
[----:B------:R-:W3:Y:S01]  /*53660*/  LDL.LU.S16 R79, [R1+0x24e] ;  /* 0x00024e00014f7983 */ /* 0x000ee20000300600 */
[----:B------:R-:W-:-:S03]  /*53670*/  IADD3 R6, PT, PT, R0, UR28, RZ ;  /* 0x0000001c00067c10 */ /* 0x000fc6000fffe0ff */
[----:B------:R-:W-:Y:S04]  /*53680*/  @P0 STG.E.U16 desc[UR20][R68.64], R7 ;  /* 0x0000000744000986 */ /* 0x000fe8000c101514 */
        /* <DEDUP_REMOVED lines=760> */
[----:B------:R-:W0:Y:S03]  /*56610*/  LDCU UR67, c[0x0][0x39c] ;  /* 0x00007380ff4377ac */ /* 0x000e260008000800 */
[----:B------:R-:W3:Y:S01]  /*56620*/  LDL.LU.S16 R80, [R1+0x10e] ;  /* 0x00010e0001507983 */ /* 0x000ee20000300600 */
[----:B------:R-:W0:Y:S01]  /*56630*/  LDCU UR6, c[0x0][0x398] ;  /* 0x00007300ff0677ac */ /* 0x000e220008000800 */
[----:B------:R-:W0:Y:S01]  /*56640*/  LDCU UR66, c[0x0][0x398] ;  /* 0x00007300ff4277ac */ /* 0x000e220008000800 */
[----:B-1----:R-:W-:Y:S01]  /*56650*/  PRMT R7, R79, 0x7610, R7 ;  /* 0x000076104f077816 */ /* 0x002fe20000000007 */
[C---:B------:R-:W-:Y:S01]  /*56660*/  IMAD.WIDE R68, R0.reuse, 0x2, R4 ;  /* 0x0000000200447825 */ /* 0x040fe200078e0204 */
[----:B------:R-:W3:Y:S04]  /*56670*/  LDL.S16 R79, [R1+0x110] ;  /* 0x00011000014f7983 */ /* 0x000ee80000100600 */
[----:B------:R-:W-:Y:S01]  /*56680*/  @P0 STG.E.U16 desc[UR20][R68.64], R7 ;  /* 0x0000000744000986 */ /* 0x000fe2000c101514 */
[----:B------:R-:W-:Y:S01]  /*56690*/  VIADD R6, R0, UR28 ;  /* 0x0000001c00067c36 */ /* 0x000fe20008000000 */
[----:B------:R-:W-:-:S03]  /*566a0*/  PRMT R0, R82, 0x7610, R0 ;  /* 0x0000761052007816 */ /* 0x000fc60000000000 */
        /* <DEDUP_REMOVED lines=17> */
[----:B------:R-:W-:Y:S01]  /*567c0*/  IMAD.WIDE R6, R0, 0x2, R2 ;  /* 0x0000000200067825 */ /* 0x000fe200078e0202 */
[----:B------:R-:W-:Y:S01]  /*567d0*/  ISETP.LT.AND P0, PT, R77, UR49, !P0 ;  /* 0x000000314d007c0c */ /* 0x000fe2000c701270 */
[----:B------:R-:W4:Y:S01]  /*567e0*/  LDL.LU R74, [R1+0x1708] ;  /* 0x00170800014a7983 */ /* 0x000f220000300800 */
[----:B------:R-:W0:Y:S03]  /*567f0*/  LDCU UR77, c[0x0][0x39c] ;  /* 0x00007380ff4d77ac */ /* 0x000e260008000800 */
[----:B------:R1:W-:Y:S01]  /*56800*/  @P6 STG.E.U16 desc[UR20][R6.64], R68 ;  /* 0x0000004406006986 */ /* 0x0003e2000c101514 */
[----:B------:R-:W0:Y:S03]  /*56810*/  LDCU UR49, c[0x0][0x39c] ;  /* 0x00007380ff3177ac */ /* 0x000e260008000800 */
[----:B------:R-:W4:Y:S01]  /*56820*/  LDL.LU.S16 R81, [R1+0x116] ;  /* 0x0001160001517983 */ /* 0x000f220000300600 */
[----:B------:R-:W0:Y:S01]  /*56830*/  LDCU UR8, c[0x0][0x398] ;  /* 0x00007300ff0877ac */ /* 0x000e220008000800 */
[----:B------:R-:W0:Y:S01]  /*56840*/  LDCU UR48, c[0x0][0x398] ;  /* 0x00007300ff3077ac */ /* 0x000e220008000800 */
[----:B-1----:R-:W-:Y:S01]  /*56850*/  PRMT R7, R80, 0x7610, R7 ;  /* 0x0000761050077816 */ /* 0x002fe20000000007 */
[C---:B------:R-:W-:Y:S01]  /*56860*/  IMAD.WIDE R68, R0.reuse, 0x2, R4 ;  /* 0x0000000200447825 */ /* 0x040fe200078e0204 */
[----:B------:R-:W4:Y:S04]  /*56870*/  LDL.S16 R80, [R1+0x118] ;  /* 0x0001180001507983 */ /* 0x000f280000100600 */
[----:B------:R-:W-:Y:S01]  /*56880*/  @P1 STG.E.U16 desc[UR20][R68.64], R7 ;  /* 0x0000000744001986 */ /* 0x000fe2000c101514 */
[----:B------:R-:W-:Y:S01]  /*56890*/  VIADD R6, R0, UR28 ;  /* 0x0000001c00067c36 */ /* 0x000fe20008000000 */
[----:B------:R-:W-:-:S03]  /*568a0*/  PRMT R0, R79, 0x7610, R0 ;  /* 0x000076104f007816 */ /* 0x000fc60000000000 */
        /* <DEDUP_REMOVED lines=11> */
[----:B------:R-:W3:Y:S04]  /*56960*/  LDL.S16 R75, [R1+0x11c] ;  /* 0x00011c00014b7983 */ /* 0x000ee80000100600 */
[----:B------:R-:W-:Y:S01]  /*56970*/  @P0 STG.E.U16 desc[UR20][R8.64], R69 ;  /* 0x0000004508000986 */ /* 0x000fe2000c101514 */
[----:B----4-:R-:W-:Y:S01]  /*56980*/  ISETP.GE.AND P0, PT, R74, UR10, PT ;  /* 0x0000000a4a007c0c */ /* 0x010fe2000bf06270 */
[----:B------:R-:W4:Y:S02]  /*56990*/  LDCU UR14, c[0x0][0x398] ;  /* 0x00007300ff0e77ac */ /* 0x000f240008000800 */
[----:B------:R-:W4:Y:S01]  /*569a0*/  LDL.LU R74, [R1+0x180c] ;  /* 0x00180c00014a7983 */ /* 0x000f220000300800 */
[C---:B------:R-:W-:Y:S01]  /*569b0*/  ISETP.LT.AND P4, PT, R77.reuse, UR65, !P4 ;  /* 0x000000414d007c0c */ /* 0x040fe2000e781270 */
[----:B------:R-:W-:Y:S01]  /*569c0*/  IMAD.WIDE R6, R0, 0x2, R2 ;  /* 0x0000000200067825 */ /* 0x000fe200078e0202 */
[----:B------:R-:W-:Y:S01]  /*569d0*/  ISETP.LT.AND P5, PT, R78, UR63, !P1 ;  /* 0x0000003f4e007c0c */ /* 0x000fe2000cfa1270 */
[----:B------:R-:W4:Y:S01]  /*569e0*/  LDL.LU.S16 R82, [R1+0x11e] ;  /* 0x00011e0001527983 */ /* 0x000f220000300600 */
[----:B------:R-:W0:Y:S03]  /*569f0*/  LDCU UR65, c[0x0][0x39c] ;  /* 0x00007380ff4177ac */ /* 0x000e260008000800 */
[----:B------:R1:W-:Y:S01]  /*56a00*/  @P6 STG.E.U16 desc[UR20][R6.64], R68 ;  /* 0x0000004406006986 */ /* 0x0003e2000c101514 */
[----:B------:R-:W-:Y:S01]  /*56a10*/  ISETP.LT.AND P1, PT, R77, UR64, !P1 ;  /* 0x000000404d007c0c */ /* 0x000fe2000cf21270 */
[----:B------:R-:W0:Y:S01]  /*56a20*/  LDCU UR63, c[0x0][0x398] ;  /* 0x00007300ff3f77ac */ /* 0x000e220008000800 */
[----:B------:R-:W0:Y:S01]  /*56a30*/  LDCU UR10, c[0x0][0x398] ;  /* 0x00007300ff0a77ac */ /* 0x000e220008000800 */
[----:B-1----:R-:W-:Y:S01]  /*56a40*/  PRMT R7, R81, 0x7610, R7 ;  /* 0x0000761051077816 */ /* 0x002fe20000000007 */
[C---:B------:R-:W-:Y:S01]  /*56a50*/  IMAD.WIDE R68, R0.reuse, 0x2, R4 ;  /* 0x0000000200447825 */ /* 0x040fe200078e0204 */
[----:B------:R-:W4:Y:S03]  /*56a60*/  LDL.S16 R81, [R1+0x120] ;  /* 0x0001200001517983 */ /* 0x000f260000100600 */
[----:B------:R-:W-:Y:S01]  /*56a70*/  VIADD R6, R0, UR28 ;  /* 0x0000001c00067c36 */ /* 0x000fe20008000000 */
[----:B------:R-:W-:Y:S01]  /*56a80*/  @P4 STG.E.U16 desc[UR20][R68.64], R7 ;  /* 0x0000000744004986 */ /* 0x000fe2000c101514 */
[----:B------:R-:W-:Y:S01]  /*56a90*/  PRMT R0, R80, 0x7610, R0 ;  /* 0x0000761050007816 */ /* 0x000fe20000000000 */
[----:B------:R-:W1:Y:S01]  /*56aa0*/  LDCU UR64, c[0x0][0x39c] ;  /* 0x00007380ff4077ac */ /* 0x000e620008000800 */
[----:B------:R-:W-:-:S05]  /*56ab0*/  IMAD.WIDE R8, R6, 0x2, R2 ;  /* 0x0000000206087825 */ /* 0x000fca00078e0202 */
[----:B------:R0:W-:Y:S02]  /*56ac0*/  @P5 STG.E.U16 desc[UR20][R8.64], R0 ;  /* 0x0000000008005986 */ /* 0x0001e4000c101514 */
[----:B0-----:R-:W-:Y:S01]  /*56ad0*/  IMAD.WIDE R8, R6, 0x2, R4 ;  /* 0x0000000206087825 */ /* 0x001fe200078e0204 */
[----:B--2---:R-:W-:Y:S02]  /*56ae0*/  ISETP.GE.AND P4, PT, R76, UR16, PT ;  /* 0x000000104c007c0c */ /* 0x004fe4000bf86270 */
[----:B------:R-:W-:Y:S01]  /*56af0*/  PRMT R69, R79, 0x7610, R69 ;  /* 0x000076104f457816 */ /* 0x000fe20000000045 */
[----:B------:R-:W2:Y:S01]  /*56b00*/  LDL.LU R76, [R1+0x1810] ;  /* 0x00181000014c7983 */ /* 0x000ea20000300800 */
[----:B---3--:R-:W-:-:S03]  /*56b10*/  PRMT R68, R75, 0x7610, R68 ;  /* 0x000076104b447816 */ /* 0x008fc60000000044 */
[----:B------:R-:W3:Y:S01]  /*56b20*/  LDL.LU.S16 R80, [R1+0x122] ;  /* 0x0001220001507983 */ /* 0x000ee20000300600 */
[----:B------:R-:W-:Y:S01]  /*56b30*/  ISETP.LT.AND P6, PT, R78, UR62, !P0 ;  /* 0x0000003e4e007c0c */ /* 0x000fe2000c7c1270 */
[----:B------:R-:W-:Y:S01]  /*56b40*/  VIADD R0, R6, UR28 ;  /* 0x0000001c06007c36 */ /* 0x000fe20008000000 */
[----:B------:R-:W0:Y:S01]  /*56b50*/  LDCU UR16, c[0x0][0x398] ;  /* 0x00007300ff1077ac */ /* 0x000e220008000800 */
[----:B------:R-:W3:Y:S01]  /*56b60*/  LDL.S16 R79, [R1+0x124] ;  /* 0x00012400014f7983 */ /* 0x000ee20000100600 */
[----:B------:R-:W-:Y:S01]  /*56b70*/  ISETP.LT.AND P5, PT, R78, UR61, !P4 ;  /* 0x0000003d4e007c0c */ /* 0x000fe2000e7a1270 */
[----:B------:R-:W0:Y:S02]  /*56b80*/  LDCU UR62, c[0x0][0x398] ;  /* 0x00007300ff3e77ac */ /* 0x000e240008000800 */
[----:B------:R-:W3:Y:S04]  /*56b90*/  LDL.LU R75, [R1+0x1814] ;  /* 0x00181400014b7983 */ /* 0x000ee80000300800 */
[----:B------:R-:W-:Y:S01]  /*56ba0*/  @P1 STG.E.U16 desc[UR20][R8.64], R69 ;  /* 0x0000004508001986 */ /* 0x000fe2000c101514 */
[----:B----4-:R-:W-:Y:S01]  /*56bb0*/  ISETP.GE.AND P1, PT, R74, UR45, PT ;  /* 0x0000002d4a007c0c */ /* 0x010fe2000bf26270 */
[C---:B------:R-:W-:Y:S01]  /*56bc0*/  IMAD.WIDE R6, R0.reuse, 0x2, R2 ;  /* 0x0000000200067825 */ /* 0x040fe200078e0202 */
[C---:B------:R-:W-:Y:S01]  /*56bd0*/  ISETP.LT.AND P0, PT, R77.reuse, UR47, !P0 ;  /* 0x0000002f4d007c0c */ /* 0x040fe2000c701270 */
[----:B------:R-:W4:Y:S01]  /*56be0*/  LDL.LU.S16 R74, [R1+0x126] ;  /* 0x00012600014a7983 */ /* 0x000f220000300600 */
[----:B------:R-:W-:Y:S01]  /*56bf0*/  ISETP.LT.AND P4, PT, R77, UR38, !P4 ;  /* 0x000000264d007c0c */ /* 0x000fe2000e781270 */
[----:B------:R-:W0:Y:S02]  /*56c00*/  LDCU UR47, c[0x0][0x39c] ;  /* 0x00007380ff2f77ac */ /* 0x000e240008000800 */
[----:B------:R1:W-:Y:S01]  /*56c10*/  @P6 STG.E.U16 desc[UR20][R6.64], R68 ;  /* 0x0000004406006986 */ /* 0x0003e2000c101514 */
[----:B------:R-:W0:Y:S03]  /*56c20*/  LDCU UR38, c[0x0][0x39c] ;  /* 0x00007380ff2677ac */ /* 0x000e260008000800 */
[----:B------:R-:W4:Y:S01]  /*56c30*/  LDL.S16 R84, [R1+0x128] ;  /* 0x0001280001547983 */ /* 0x000f220000100600 */
[----:B------:R-:W0:Y:S01]  /*56c40*/  LDCU UR61, c[0x0][0x398] ;  /* 0x00007300ff3d77ac */ /* 0x000e220008000800 */
[----:B------:R-:W0:Y:S01]  /*56c50*/  LDCU UR45, c[0x0][0x398] ;  /* 0x00007300ff2d77ac */ /* 0x000e220008000800 */
[----:B-1----:R-:W-:Y:S01]  /*56c60*/  VIADD R6, R0, UR28 ;  /* 0x0000001c00067c36 */ /* 0x002fe20008000000 */
[----:B------:R-:W-:Y:S01]  /*56c70*/  PRMT R7, R82, 0x7610, R7 ;  /* 0x0000761052077816 */ /* 0x000fe20000000007 */
[----:B------:R-:W-:Y:S01]  /*56c80*/  IMAD.WIDE R68, R0, 0x2, R4 ;  /* 0x0000000200447825 */ /* 0x000fe200078e0204 */
[----:B------:R-:W-:-:S03]  /*56c90*/  PRMT R0, R81, 0x7610, R0 ;  /* 0x0000761051007816 */ /* 0x000fc60000000000 */
[----:B------:R-:W-:Y:S01]  /*56ca0*/  IMAD.WIDE R8, R6, 0x2, R2 ;  /* 0x0000000206087825 */ /* 0x000fe200078e0202 */
[----:B------:R-:W-:Y:S01]  /*56cb0*/  @P0 STG.E.U16 desc[UR20][R68.64], R7 ;  /* 0x0000000744000986 */ /* 0x000fe2000c101514 */
[----:B------:R-:W-:Y:S01]  /*56cc0*/  ISETP.LT.AND P6, PT, R78, UR31, !P1 ;  /* 0x0000001f4e007c0c */ /* 0x000fe2000cfc1270 */
[----:B------:R-:W1:Y:S02]  /*56cd0*/  LDCU UR31, c[0x0][0x398] ;  /* 0x00007300ff1f77ac */ /* 0x000e640008000800 */
[----:B------:R0:W-:Y:S02]  /*56ce0*/  @P5 STG.E.U16 desc[UR20][R8.64], R0 ;  /* 0x0000000008005986 */ /* 0x0001e4000c101514 */
[----:B0-----:R-:W-:-:S04]  /*56cf0*/  IMAD.WIDE R8, R6, 0x2, R4 ;  /* 0x0000000206087825 */ /* 0x001fc800078e0204 */
[----:B------:R-:W-:-:S04]  /*56d00*/  VIADD R0, R6, UR28 ;  /* 0x0000001c06007c36 */ /* 0x000fc80008000000 */
[----:B------:R-:W-:Y:S01]  /*56d10*/  IMAD.WIDE R6, R0, 0x2, R2 ;  /* 0x0000000200067825 */ /* 0x000fe200078e0202 */
[----:B--2---:R-:W-:Y:S01]  /*56d20*/  ISETP.GE.AND P0, PT, R76, UR60, PT ;  /* 0x0000003c4c007c0c */ /* 0x004fe2000bf06270 */
[----:B------:R-:W0:Y:S01]  /*56d30*/  LDCU UR60, c[0x0][0x398] ;  /* 0x00007300ff3c77ac */ /* 0x000e220008000800 */
[----:B------:R-:W2:Y:S01]  /*56d40*/  LDL.LU R76, [R1+0x1728] ;  /* 0x00172800014c7983 */ /* 0x000ea20000300800 */
[----:B---3--:R-:W-:-:S03]  /*56d50*/  PRMT R69, R80, 0x7610, R69 ;  /* 0x0000761050457816 */ /* 0x008fc60000000045 */
[----:B------:R-:W3:Y:S04]  /*56d60*/  LDL.LU.S16 R83, [R1+0x12a] ;  /* 0x00012a0001537983 */ /* 0x000ee80000300600 */
[----:B------:R-:W2:Y:S04]  /*56d70*/  LDL.LU R82, [R1+0x170c] ;  /* 0x00170c0001527983 */ /* 0x000ea80000300800 */
[----:B------:R-:W2:Y:S04]  /*56d80*/  LDL.S16 R81, [R1+0x12c] ;  /* 0x00012c0001517983 */ /* 0x000ea80000100600 */
[----:B------:R-:W-:Y:S01]  /*56d90*/  @P4 STG.E.U16 desc[UR20][R8.64], R69 ;  /* 0x0000004508004986 */ /* 0x000fe2000c101514 */
[----:B------:R-:W-:Y:S01]  /*56da0*/  ISETP.GE.AND P4, PT, R75, UR29, PT ;  /* 0x0000001d4b007c0c */ /* 0x000fe2000bf86270 */
[----:B------:R-:W0:Y:S02]  /*56db0*/  LDCU UR29, c[0x0][0x398] ;  /* 0x00007300ff1d77ac */ /* 0x000e240008000800 */
[----:B------:R-:W2:Y:S01]  /*56dc0*/  LDL.LU R80, [R1+0x1710] ;  /* 0x0017100001507983 */ /* 0x000ea20000300800 */
[----:B------:R-:W-:-:S03]  /*56dd0*/  PRMT R68, R79, 0x7610, R68 ;  /* 0x000076104f447816 */ /* 0x000fc60000000044 */
[----:B------:R-:W2:Y:S04]  /*56de0*/  LDL.LU.S16 R75, [R1+0x12e] ;  /* 0x00012e00014b7983 */ /* 0x000ea80000300600 */
[----:B------:R4:W-:Y:S04]  /*56df0*/  @P6 STG.E.U16 desc[UR20][R6.64], R68 ;  /* 0x0000004406006986 */ /* 0x0009e8000c101514 */
[----:B------:R-:W2:Y:S01]  /*56e00*/  LDL.S16 R79, [R1+0x130] ;  /* 0x00013000014f7983 */ /* 0x000ea20000100600 */
[----:B----4-:R-:W-:-:S03]  /*56e10*/  PRMT R6, R74, 0x7610, R6 ;  /* 0x000076104a067816 */ /* 0x010fc60000000006 */
[----:B------:R-:W4:Y:S01]  /*56e20*/  LDL.LU.S16 R74, [R1+0x132] ;  /* 0x00013200014a7983 */ /* 0x000f220000300600 */
[C---:B------:R-:W-:Y:S02]  /*56e30*/  ISETP.LT.AND P1, PT, R77.reuse, UR18, !P1 ;  /* 0x000000124d007c0c */ /* 0x040fe4000cf21270 */
[----:B------:R-:W-:Y:S01]  /*56e40*/  ISETP.LT.AND P5, PT, R78, UR59, !P0 ;  /* 0x0000003b4e007c0c */ /* 0x000fe2000c7a1270 */
[C---:B------:R-:W-:Y:S01]  /*56e50*/  IMAD.WIDE R68, R0.reuse, 0x2, R4 ;  /* 0x0000000200447825 */ /* 0x040fe200078e0204 */
[----:B------:R-:W-:Y:S01]  /*56e60*/  ISETP.LT.AND P0, PT, R77, UR46, !P0 ;  /* 0x0000002e4d007c0c */ /* 0x000fe2000c701270 */
[----:B------:R-:W0:Y:S02]  /*56e70*/  LDCU UR18, c[0x0][0x39c] ;  /* 0x00007380ff1277ac */ /* 0x000e240008000800 */
[----:B------:R-:W-:Y:S01]  /*56e80*/  VIADD R7, R0, UR28 ;  /* 0x0000001c00077c36 */ /* 0x000fe20008000000 */
[----:B------:R-:W-:Y:S01]  /*56e90*/  PRMT R0, R84, 0x7610, R0 ;  /* 0x0000761054007816 */ /* 0x000fe20000000000 */
[----:B------:R-:W0:Y:S02]  /*56ea0*/  LDCU UR46, c[0x0][0x39c] ;  /* 0x00007380ff2e77ac */ /* 0x000e240008000800 */
[----:B------:R-:W-:-:S02]  /*56eb0*/  IMAD.WIDE R8, R7, 0x2, R2 ;  /* 0x0000000207087825 */ /* 0x000fc400078e0202 */
[----:B------:R0:W-:Y:S01]  /*56ec0*/  @P1 STG.E.U16 desc[UR20][R68.64], R6 ;  /* 0x0000000644001986 */ /* 0x0001e2000c101514 */
[----:B---3--:R-:W-:Y:S01]  /*56ed0*/  PRMT R70, R83, 0x7610, R70 ;  /* 0x0000761053467816 */ /* 0x008fe20000000046 */
[----:B0-----:R-:W-:Y:S01]  /*56ee0*/  IMAD.WIDE R68, R7, 0x2, R4 ;  /* 0x0000000207447825 */ /* 0x001fe200078e0204 */
[----:B--2---:R-:W-:Y:S01]  /*56ef0*/  ISETP.GE.AND P1, PT, R76, UR35, PT ;  /* 0x000000234c007c0c */ /* 0x004fe2000bf26270 */
[----:B------:R0:W-:Y:S01]  /*56f00*/  @P5 STG.E.U16 desc[UR20][R8.64], R0 ;  /* 0x0000000008005986 */ /* 0x0001e2000c101514 */
[----:B------:R-:W-:-:S03]  /*56f10*/  PRMT R72, R75, 0x7610, R72 ;  /* 0x000076104b487816 */ /* 0x000fc60000000048 */
[----:B------:R-:W2:Y:S01]  /*56f20*/  LDL.LU R76, [R1+0x1724] ;  /* 0x00172400014c7983 */ /* 0x000ea20000300800 */
[----:B0-----:R-:W-:Y:S02]  /*56f30*/  PRMT R0, R81, 0x7610, R0 ;  /* 0x0000761051007816 */ /* 0x001fe40000000000 */
[----:B------:R-:W-:Y:S01]  /*56f40*/  ISETP.LT.AND P6, PT, R78, UR36, !P4 ;  /* 0x000000244e007c0c */ /* 0x000fe2000e7c1270 */
[----:B------:R-:W3:Y:S01]  /*56f50*/  LDL.S16 R83, [R1+0x134] ;  /* 0x0001340001537983 */ /* 0x000ee20000100600 */
[----:B------:R-:W-:Y:S01]  /*56f60*/  VIADD R6, R7, UR28 ;  /* 0x0000001c07067c36 */ /* 0x000fe20008000000 */
[----:B------:R-:W-:Y:S02]  /*56f70*/  PRMT R71, R79, 0x7610, R71 ;  /* 0x000076104f477816 */ /* 0x000fe40000000047 */
[----:B------:R4:W-:Y:S01]  /*56f80*/  @P0 STG.E.U16 desc[UR20][R68.64], R70 ;  /* 0x0000004644000986 */ /* 0x0009e2000c101514 */
[----:B------:R-:W-:Y:S01]  /*56f90*/  ISETP.GE.AND P0, PT, R80, UR55, PT ;  /* 0x0000003750007c0c */ /* 0x000fe2000bf06270 */
[----:B------:R-:W0:Y:S02]  /*56fa0*/  LDCU UR35, c[0x0][0x39c] ;  /* 0x00007380ff2377ac */ /* 0x000e240008000800 */
[----:B------:R-:W3:Y:S01]  /*56fb0*/  LDL.LU.S16 R81, [R1+0x136] ;  /* 0x0001360001517983 */ /* 0x000ee20000300600 */
[----:B------:R-:W-:Y:S01]  /*56fc0*/  IMAD.WIDE R8, R6, 0x2, R2 ;  /* 0x0000000206087825 */ /* 0x000fe200078e0202 */
[----:B------:R-:W-:Y:S01]  /*56fd0*/  ISETP.LT.AND P4, PT, R77, UR37, !P4 ;  /* 0x000000254d007c0c */ /* 0x000fe2000e781270 */
[----:B------:R-:W0:Y:S01]  /*56fe0*/  LDCU UR59, c[0x0][0x398] ;  /* 0x00007300ff3b77ac */ /* 0x000e220008000800 */
[----:B------:R-:W3:Y:S01]  /*56ff0*/  LDL.S16 R80, [R1+0x138] ;  /* 0x0001380001507983 */ /* 0x000ee20000100600 */
[----:B------:R-:W-:Y:S01]  /*57000*/  ISETP.GE.AND P5, PT, R82, UR26, PT ;  /* 0x0000001a52007c0c */ /* 0x000fe2000bfa6270 */
[----:B------:R-:W0:Y:S02]  /*57010*/  LDCU UR36, c[0x0][0x398] ;  /* 0x00007300ff2477ac */ /* 0x000e240008000800 */
[----:B------:R-:W3:Y:S01]  /*57020*/  LDL.LU R75, [R1+0x181c] ;  /* 0x00181c00014b7983 */ /* 0x000ee20000300800 */
[----:B----4-:R-:W-:Y:S01]  /*57030*/  PRMT R70, R74, 0x7610, R70 ;  /* 0x000076104a467816 */ /* 0x010fe20000000046 */
[----:B------:R-:W-:Y:S01]  /*57040*/  IMAD.WIDE R68, R6, 0x2, R4 ;  /* 0x0000000206447825 */ /* 0x000fe200078e0204 */
[----:B------:R-:W4:Y:S01]  /*57050*/  LDCU UR26, c[0x0][0x398] ;  /* 0x00007300ff1a77ac */ /* 0x000f220008000800 */
[----:B------:R-:W4:Y:S01]  /*57060*/  LDL.LU.S16 R74, [R1+0x13a] ;  /* 0x00013a00014a7983 */ /* 0x000f220000300600 */
[----:B------:R-:W0:Y:S03]  /*57070*/  LDCU UR37, c[0x0][0x398] ;  /* 0x00007300ff2577ac */ /* 0x000e260008000800 */
[----:B------:R1:W-:Y:S01]  /*57080*/  @P6 STG.E.U16 desc[UR20][R8.64], R0 ;  /* 0x0000000008006986 */ /* 0x0003e2000c101514 */
[----:B------:R-:W-:-:S02]  /*57090*/  ISETP.LT.AND P6, PT, R78, UR44, !P1 ;  /* 0x0000002c4e007c0c */ /* 0x000fc4000cfc1270 */
[----:B------:R-:W-:Y:S01]  /*570a0*/  ISETP.LT.AND P1, PT, R77, UR58, !P1 ;  /* 0x0000003a4d007c0c */ /* 0x000fe2000cf21270 */
[----:B------:R-:W-:Y:S01]  /*570b0*/  @P4 STG.E.U16 desc[UR20][R68.64], R72 ;  /* 0x0000004844004986 */ /* 0x000fe2000c101514 */
[----:B------:R-:W0:Y:S03]  /*570c0*/  LDCU UR44, c[0x0][0x39c] ;  /* 0x00007380ff2c77ac */ /* 0x000e260008000800 */
[----:B------:R-:W4:Y:S01]  /*570d0*/  LDL.S16 R82, [R1+0x13c] ;  /* 0x00013c0001527983 */ /* 0x000f220000100600 */
[----:B------:R-:W0:Y:S01]  /*570e0*/  LDCU UR55, c[0x0][0x398] ;  /* 0x00007300ff3777ac */ /* 0x000e220008000800 */
[----:B-1----:R-:W-:Y:S02]  /*570f0*/  VIADD R0, R6, UR28 ;  /* 0x0000001c06007c36 */ /* 0x002fe40008000000 */
[----:B------:R-:W4:Y:S01]  /*57100*/  LDL.LU.S16 R79, [R1+0x13e] ;  /* 0x00013e00014f7983 */ /* 0x000f220000300600 */
[----:B------:R-:W1:Y:S01]  /*57110*/  LDCU UR58, c[0x0][0x398] ;  /* 0x00007300ff3a77ac */ /* 0x000e620008000800 */
[----:B------:R-:W-:-:S04]  /*57120*/  IMAD.WIDE R8, R0, 0x2, R2 ;  /* 0x0000000200087825 */ /* 0x000fc800078e0202 */
[----:B------:R-:W-:Y:S01]  /*57130*/  IMAD.WIDE R6, R0, 0x2, R4 ;  /* 0x0000000200067825 */ /* 0x000fe200078e0204 */
[----:B------:R-:W-:Y:S04]  /*57140*/  @P6 STG.E.U16 desc[UR20][R8.64], R71 ;  /* 0x0000004708006986 */ /* 0x000fe8000c101514 */
[----:B------:R0:W-:Y:S01]  /*57150*/  @P1 STG.E.U16 desc[UR20][R6.64], R70 ;  /* 0x0000004606001986 */ /* 0x0001e2000c101514 */
[----:B------:R-:W-:Y:S01]  /*57160*/  ISETP.LT.AND P1, PT, R78, UR76, !P5 ;  /* 0x0000004c4e007c0c */ /* 0x000fe2000ef21270 */
[----:B------:R-:W-:Y:S01]  /*57170*/  VIADD R0, R0, UR28 ;  /* 0x0000001c00007c36 */ /* 0x000fe20008000000 */
[----:B------:R-:W-:Y:S01]  /*57180*/  ISETP.LT.AND P5, PT, R77, UR56, !P5 ;  /* 0x000000384d007c0c */ /* 0x000fe2000efa1270 */
[----:B------:R-:W1:Y:S02]  /*57190*/  LDCU UR56, c[0x0][0x39c] ;  /* 0x00007380ff3877ac */ /* 0x000e640008000800 */
[----:B0-----:R-:W-:-:S04]  /*571a0*/  IMAD.WIDE R70, R0, 0x2, R2 ;  /* 0x0000000200467825 */ /* 0x001fc800078e0202 */
[----:B------:R-:W-:Y:S01]  /*571b0*/  IMAD.WIDE R8, R0, 0x2, R4 ;  /* 0x0000000200087825 */ /* 0x000fe200078e0204 */
[----:B--2---:R-:W-:Y:S02]  /*571c0*/  ISETP.GE.AND P4, PT, R76, UR41, PT ;  /* 0x000000294c007c0c */ /* 0x004fe4000bf86270 */
[----:B---3--:R-:W-:Y:S01]  /*571d0*/  PRMT R73, R83, 0x7610, R73 ;  /* 0x0000761053497816 */ /* 0x008fe20000000049 */
[----:B------:R-:W2:Y:S01]  /*571e0*/  LDL.LU R76, [R1+0x1824] ;  /* 0x00182400014c7983 */ /* 0x000ea20000300800 */
[----:B------:R-:W-:-:S03]  /*571f0*/  PRMT R72, R81, 0x7610, R72 ;  /* 0x0000761051487816 */ /* 0x000fc60000000048 */
[----:B------:R-:W3:Y:S01]  /*57200*/  LDL.S16 R84, [R1+0x140] ;  /* 0x0001400001547983 */ /* 0x000ee20000100600 */
[----:B------:R-:W-:-:S03]  /*57210*/  PRMT R69, R80, 0x7610, R69 ;  /* 0x0000761050457816 */ /* 0x000fc60000000045 */
[----:B------:R-:W-:Y:S01]  /*57220*/  @P1 STG.E.U16 desc[UR20][R70.64], R73 ;  /* 0x0000004946001986 */ /* 0x000fe2000c101514 */
[----:B------:R-:W-:Y:S01]  /*57230*/  ISETP.LT.AND P6, PT, R78, UR75, !P0 ;  /* 0x0000004b4e007c0c */ /* 0x000fe2000c7c1270 */
[----:B------:R-:W-:Y:S01]  /*57240*/  VIADD R68, R0, UR28 ;  /* 0x0000001c00447c36 */ /* 0x000fe20008000000 */
[----:B------:R-:W-:Y:S01]  /*57250*/  ISETP.GE.AND P1, PT, R75, UR74, PT ;  /* 0x0000004a4b007c0c */ /* 0x000fe2000bf26270 */
[----:B------:R-:W3:Y:S01]  /*57260*/  LDL.LU R81, [R1+0x1828] ;  /* 0x0018280001517983 */ /* 0x000ee20000300800 */
[----:B------:R-:W0:Y:S03]  /*57270*/  LDCU UR41, c[0x0][0x398] ;  /* 0x00007300ff2977ac */ /* 0x000e260008000800 */
[----:B------:R-:W3:Y:S04]  /*57280*/  LDL.LU.S16 R75, [R1+0x142] ;  /* 0x00014200014b7983 */ /* 0x000ee80000300600 */
[----:B------:R4:W-:Y:S04]  /*57290*/  @P5 STG.E.U16 desc[UR20][R8.64], R72 ;  /* 0x0000004808005986 */ /* 0x0009e8000c101514 */
[----:B------:R-:W3:Y:S01]  /*572a0*/  LDL.S16 R80, [R1+0x144] ;  /* 0x0001440001507983 */ /* 0x000ee20000100600 */
[----:B----4-:R-:W-:-:S03]  /*572b0*/  PRMT R8, R74, 0x7610, R8 ;  /* 0x000076104a087816 */ /* 0x010fc60000000008 */
[----:B------:R-:W4:Y:S01]  /*572c0*/  LDL.LU R74, [R1+0x1820] ;  /* 0x00182000014a7983 */ /* 0x000f220000300800 */
[C---:B------:R-:W-:Y:S01]  /*572d0*/  ISETP.LT.AND P0, PT, R77.reuse, UR57, !P0 ;  /* 0x000000394d007c0c */ /* 0x040fe2000c701270 */
[----:B------:R-:W-:Y:S01]  /*572e0*/  IMAD.WIDE R6, R68, 0x2, R2 ;  /* 0x0000000244067825 */ /* 0x000fe200078e0202 */
[----:B------:R-:W-:Y:S01]  /*572f0*/  ISETP.LT.AND P5, PT, R78, UR54, !P4 ;  /* 0x000000364e007c0c */ /* 0x000fe2000e7a1270 */
[----:B------:R-:W4:Y:S01]  /*57300*/  LDL.LU.S16 R83, [R1+0x146] ;  /* 0x0001460001537983 */ /* 0x000f220000300600 */
[----:B------:R-:W-:Y:S01]  /*57310*/  ISETP.LT.AND P4, PT, R77, UR42, !P4 ;  /* 0x0000002a4d007c0c */ /* 0x000fe2000e781270 */
[----:B------:R-:W-:Y:S01]  /*57320*/  VIADD R0, R68, UR28 ;  /* 0x0000001c44007c36 */ /* 0x000fe20008000000 */
[----:B------:R-:W0:Y:S01]  /*57330*/  LDCU UR42, c[0x0][0x39c] ;  /* 0x00007380ff2a77ac */ /* 0x000e220008000800 */
[----:B------:R1:W-:Y:S01]  /*57340*/  @P6 STG.E.U16 desc[UR20][R6.64], R69 ;  /* 0x0000004506006986 */ /* 0x0003e2000c101514 */
[----:B------:R-:W-:Y:S01]  /*57350*/  ISETP.LT.AND P6, PT, R78, UR73, !P1 ;  /* 0x000000494e007c0c */ /* 0x000fe2000cfc1270 */
[----:B------:R-:W0:Y:S01]  /*57360*/  LDCU UR57, c[0x0][0x398] ;  /* 0x00007300ff3977ac */ /* 0x000e220008000800 */
[----:B------:R-:W0:Y:S01]  /*57370*/  LDCU UR54, c[0x0][0x398] ;  /* 0x00007300ff3677ac */ /* 0x000e220008000800 */
[----:B-1----:R-:W-:Y:S01]  /*57380*/  IMAD.WIDE R6, R68, 0x2, R4 ;  /* 0x0000000244067825 */ /* 0x002fe200078e0204 */
[----:B------:R-:W-:-:S02]  /*57390*/  PRMT R69, R82, 0x7610, R69 ;  /* 0x0000761052457816 */ /* 0x000fc40000000045 */
[----:B------:R-:W-:Y:S01]  /*573a0*/  PRMT R68, R79, 0x7610, R68 ;  /* 0x000076104f447816 */ /* 0x000fe20000000044 */
[----:B------:R-:W4:Y:S04]  /*573b0*/  LDL.LU R82, [R1+0x1740] ;  /* 0x0017400001527983 */ /* 0x000f280000300800 */
[----:B------:R1:W-:Y:S04]  /*573c0*/  @P0 STG.E.U16 desc[UR20][R6.64], R8 ;  /* 0x0000000806000986 */ /* 0x0003e8000c101514 */
[----:B------:R-:W4:Y:S01]  /*573d0*/  LDL.S16 R79, [R1+0x148] ;  /* 0x00014800014f7983 */ /* 0x000f220000100600 */
[----:B-1----:R-:W-:-:S04]  /*573e0*/  IMAD.WIDE R8, R0, 0x2, R2 ;  /* 0x0000000200087825 */ /* 0x002fc800078e0202 */
[C---:B------:R-:W-:Y:S01]  /*573f0*/  IMAD.WIDE R6, R0.reuse, 0x2, R4 ;  /* 0x0000000200067825 */ /* 0x040fe200078e0204 */
[----:B------:R-:W-:Y:S03]  /*57400*/  @P5 STG.E.U16 desc[UR20][R8.64], R69 ;  /* 0x0000004508005986 */ /* 0x000fe6000c101514 */
[----:B------:R-:W-:Y:S01]  /*57410*/  VIADD R0, R0, UR28 ;  /* 0x0000001c00007c36 */ /* 0x000fe20008000000 */
[----:B------:R1:W-:Y:S03]  /*57420*/  @P4 STG.E.U16 desc[UR20][R6.64], R68 ;  /* 0x0000004406004986 */ /* 0x0003e6000c101514 */
[----:B-1----:R-:W-:Y:S01]  /*57430*/  IMAD.WIDE R6, R0, 0x2, R2 ;  /* 0x0000000200067825 */ /* 0x002fe200078e0202 */
[----:B--2---:R-:W-:Y:S02]  /*57440*/  ISETP.GE.AND P0, PT, R76, UR12, PT ;  /* 0x0000000c4c007c0c */ /* 0x004fe4000bf06270 */
[----:B---3--:R-:W-:Y:S01]  /*57450*/  PRMT R8, R84, 0x7610, R8 ;  /* 0x0000761054087816 */ /* 0x008fe20000000008 */
[----:B------:R-:W2:Y:S01]  /*57460*/  LDL.LU R76, [R1+0x1748] ;  /* 0x00174800014c7983 */ /* 0x000ea20000300800 */
[----:B------:R-:W-:-:S02]  /*57470*/  PRMT R70, R75, 0x7610, R70 ;  /* 0x000076104b467816 */ /* 0x000fc40000000046 */
[----:B------:R-:W-:Y:S01]  /*57480*/  ISETP.LT.AND P1, PT, R77, UR22, !P1 ;  /* 0x000000164d007c0c */ /* 0x000fe2000cf21270 */
[----:B------:R-:W3:Y:S01]  /*57490*/  LDL.LU.S16 R75, [R1+0x14a] ;  /* 0x00014a00014b7983 */ /* 0x000ee20000300600 */
[----:B------:R-:W-:Y:S01]  /*574a0*/  ISETP.GE.AND P4, PT, R81, UR30, PT ;  /* 0x0000001e51007c0c */ /* 0x000fe2000bf86270 */
[----:B------:R-:W-:Y:S01]  /*574b0*/  IMAD.WIDE R68, R0, 0x2, R4 ;  /* 0x0000000200447825 */ /* 0x000fe200078e0204 */
[----:B------:R-:W-:Y:S01]  /*574c0*/  ISETP.LT.AND P5, PT, R78, UR40, !P0 ;  /* 0x000000284e007c0c */ /* 0x000fe2000c7a1270 */
[----:B------:R1:W-:Y:S01]  /*574d0*/  @P6 STG.E.U16 desc[UR20][R6.64], R8 ;  /* 0x0000000806006986 */ /* 0x0003e2000c101514 */
[----:B------:R-:W0:Y:S03]  /*574e0*/  LDCU UR22, c[0x0][0x39c] ;  /* 0x00007380ff1677ac */ /* 0x000e260008000800 */
[----:B------:R-:W3:Y:S01]  /*574f0*/  LDL.S16 R81, [R1+0x14c] ;  /* 0x00014c0001517983 */ /* 0x000ee20000100600 */
[----:B------:R-:W0:Y:S01]  /*57500*/  LDCU UR12, c[0x0][0x398] ;  /* 0x00007300ff0c77ac */ /* 0x000e220008000800 */
[----:B------:R-:W0:Y:S01]  /*57510*/  LDCU UR30, c[0x0][0x398] ;  /* 0x00007300ff1e77ac */ /* 0x000e220008000800 */
[----:B----4-:R-:W-:-:S02]  /*57520*/  ISETP.GE.AND P6, PT, R74, UR53, PT ;  /* 0x000000354a007c0c */ /* 0x010fc4000bfc6270 */
[----:B------:R-:W4:Y:S01]  /*57530*/  LDL.LU.S16 R74, [R1+0x14e] ;  /* 0x00014e00014a7983 */ /* 0x000f220000300600 */
[----:B------:R-:W-:Y:S01]  /*57540*/  ISETP.LT.AND P0, PT, R77, UR43, !P0 ;  /* 0x0000002b4d007c0c */ /* 0x000fe2000c701270 */
[----:B-1----:R-:W-:Y:S01]  /*57550*/  VIADD R7, R0, UR28 ;  /* 0x0000001c00077c36 */ /* 0x002fe20008000000 */
[----:B------:R-:W-:Y:S01]  /*57560*/  PRMT R6, R80, 0x7610, R6 ;  /* 0x0000761050067816 */ /* 0x000fe20000000006 */
[----:B------:R1:W-:Y:S01]  /*57570*/  @P1 STG.E.U16 desc[UR20][R68.64], R70 ;  /* 0x0000004644001986 */ /* 0x0003e2000c101514 */
[----:B------:R-:W0:Y:S01]  /*57580*/  LDCU UR40, c[0x0][0x398] ;  /* 0x00007300ff2877ac */ /* 0x000e220008000800 */
[----:B------:R-:W-:Y:S02]  /*57590*/  IMAD.WIDE R8, R7, 0x2, R2 ;  /* 0x0000000207087825 */ /* 0x000fe400078e0202 */
[----:B------:R-:W4:Y:S01]  /*575a0*/  LDL.LU R80, [R1+0x16b0] ;  /* 0x0016b00001507983 */ /* 0x000f220000300800 */
[----:B------:R-:W0:Y:S03]  /*575b0*/  LDCU UR43, c[0x0][0x398] ;  /* 0x00007300ff2b77ac */ /* 0x000e260008000800 */
[----:B------:R0:W-:Y:S01]  /*575c0*/  @P5 STG.E.U16 desc[UR20][R8.64], R6 ;  /* 0x0000000608005986 */ /* 0x0001e2000c101514 */
[----:B------:R-:W0:Y:S01]  /*575d0*/  LDCU UR53, c[0x0][0x398] ;  /* 0x00007300ff3577ac */ /* 0x000e220008000800 */
[----:B-1----:R-:W-:Y:S01]  /*575e0*/  PRMT R70, R83, 0x7610, R70 ;  /* 0x0000761053467816 */ /* 0x002fe20000000046 */
[----:B------:R-:W-:Y:S01]  /*575f0*/  IMAD.WIDE R68, R7, 0x2, R4 ;  /* 0x0000000207447825 */ /* 0x000fe200078e0204 */
[----:B------:R-:W4:Y:S04]  /*57600*/  LDL.S16 R83, [R1+0x150] ;  /* 0x0001500001537983 */ /* 0x000f280000100600 */
[----:B------:R4:W-:Y:S01]  /*57610*/  @P0 STG.E.U16 desc[UR20][R68.64], R70 ;  /* 0x0000004644000986 */ /* 0x0009e2000c101514 */
[----:B------:R-:W-:-:S03]  /*57620*/  PRMT R0, R79, 0x7610, R0 ;  /* 0x000076104f007816 */ /* 0x000fc60000000000 */
[----:B------:R-:W4:Y:S01]  /*57630*/  LDL.LU.S16 R79, [R1+0x152] ;  /* 0x00015200014f7983 */ /* 0x000f220000300600 */
[----:B--2---:R-:W-:Y:S02]  /*57640*/  ISETP.GE.AND P0, PT, R76, UR24, PT ;  /* 0x000000184c007c0c */ /* 0x004fe4000bf06270 */
[----:B---3--:R-:W-:Y:S01]  /*57650*/  PRMT R72, R75, 0x7610, R72 ;  /* 0x000076104b487816 */ /* 0x008fe20000000048 */
[----:B------:R-:W2:Y:S01]  /*57660*/  LDL.S16 R76, [R1+0x154] ;  /* 0x00015400014c7983 */ /* 0x000ea20000100600 */
[----:B------:R-:W-:Y:S01]  /*57670*/  ISETP.LT.AND P5, PT, R78, UR52, !P4 ;  /* 0x000000344e007c0c */ /* 0x000fe2000e7a1270 */
[----:B0-----:R-:W-:Y:S01]  /*57680*/  VIADD R6, R7, UR28 ;  /* 0x0000001c07067c36 */ /* 0x001fe20008000000 */
[----:B------:R-:W-:Y:S01]  /*57690*/  ISETP.GE.AND P1, PT, R82, UR32, PT ;  /* 0x0000002052007c0c */ /* 0x000fe2000bf26270 */
[----:B------:R-:W3:Y:S01]  /*576a0*/  LDL.LU R75, [R1+0x16b8] ;  /* 0x0016b800014b7983 */ /* 0x000ee20000300800 */
[----:B----4-:R-:W-:Y:S01]  /*576b0*/  PRMT R70, R74, 0x7610, R70 ;  /* 0x000076104a467816 */ /* 0x010fe20000000046 */
[----:B------:R-:W-:-:S02]  /*576c0*/  IMAD.WIDE R8, R6, 0x2, R2 ;  /* 0x0000000206087825 */ /* 0x000fc400078e0202 */
[----:B------:R-:W4:Y:S01]  /*576d0*/  LDL.LU.S16 R74, [R1+0x156] ;  /* 0x00015600014a7983 */ /* 0x000f220000300600 */
[C---:B------:R-:W-:Y:S01]  /*576e0*/  ISETP.LT.AND P4, PT, R77.reuse, UR72, !P4 ;  /* 0x000000484d007c0c */ /* 0x040fe2000e781270 */
[----:B------:R-:W0:Y:S04]  /*576f0*/  LDCU UR32, c[0x0][0x39c] ;  /* 0x00007380ff2077ac */ /* 0x000e280008000800 */
[----:B------:R1:W-:Y:S01]  /*57700*/  @P5 STG.E.U16 desc[UR20][R8.64], R0 ;  /* 0x0000000008005986 */ /* 0x0003e2000c101514 */
[----:B------:R-:W-:Y:S01]  /*57710*/  ISETP.LT.AND P5, PT, R78, UR70, !P6 ;  /* 0x000000464e007c0c */ /* 0x000fe2000f7a1270 */
[C---:B------:R-:W-:Y:S01]  /*57720*/  IMAD.WIDE R68, R6.reuse, 0x2, R4 ;  /* 0x0000000206447825 */ /* 0x040fe200078e0204 */
[----:B------:R-:W-:Y:S01]  /*57730*/  ISETP.LT.AND P6, PT, R77, UR71, !P6 ;  /* 0x000000474d007c0c */ /* 0x000fe2000f7c1270 */
[----:B------:R-:W4:Y:S01]  /*57740*/  LDL.S16 R82, [R1+0x158] ;  /* 0x0001580001527983 */ /* 0x000f220000100600 */
[----:B------:R-:W-:Y:S01]  /*57750*/  PRMT R71, R81, 0x7610, R71 ;  /* 0x0000761051477816 */ /* 0x000fe20000000047 */
[----:B------:R-:W0:Y:S02]  /*57760*/  LDCU UR24, c[0x0][0x398] ;  /* 0x00007300ff1877ac */ /* 0x000e240008000800 */
[----:B------:R-:W4:Y:S01]  /*57770*/  LDL.LU.S16 R81, [R1+0x15a] ;  /* 0x00015a0001517983 */ /* 0x000f220000300600 */
[----:B------:R-:W0:Y:S01]  /*57780*/  LDCU UR52, c[0x0][0x398] ;  /* 0x00007300ff3477ac */ /* 0x000e220008000800 */
[----:B-1----:R-:W-:-:S04]  /*57790*/  VIADD R0, R6, UR28 ;  /* 0x0000001c06007c36 */ /* 0x002fc80008000000 */
[----:B------:R-:W-:Y:S01]  /*577a0*/  IMAD.WIDE R8, R0, 0x2, R2 ;  /* 0x0000000200087825 */ /* 0x000fe200078e0202 */
[----:B------:R1:W-:Y:S04]  /*577b0*/  @P4 STG.E.U16 desc[UR20][R68.64], R72 ;  /* 0x0000004844004986 */ /* 0x0003e8000c101514 */
[----:B------:R-:W-:Y:S01]  /*577c0*/  @P5 STG.E.U16 desc[UR20][R8.64], R71 ;  /* 0x0000004708005986 */ /* 0x000fe2000c101514 */
[----:B------:R-:W-:Y:S01]  /*577d0*/  ISETP.LT.AND P5, PT, R78, UR69, !P1 ;  /* 0x000000454e007c0c */ /* 0x000fe2000cfa1270 */
[----:B------:R-:W-:-:S04]  /*577e0*/  IMAD.WIDE R6, R0, 0x2, R4 ;  /* 0x0000000200067825 */ /* 0x000fc800078e0204 */
[----:B------:R-:W-:Y:S01]  /*577f0*/  VIADD R0, R0, UR28 ;  /* 0x0000001c00007c36 */ /* 0x000fe20008000000 */
[----:B------:R0:W-:Y:S01]  /*57800*/  @P6 STG.E.U16 desc[UR20][R6.64], R70 ;  /* 0x0000004606006986 */ /* 0x0001e2000c101514 */
[----:B------:R-:W-:Y:S02]  /*57810*/  PRMT R73, R83, 0x7610, R73 ;  /* 0x0000761053497816 */ /* 0x000fe40000000049 */
[----:B------:R-:W-:Y:S02]  /*57820*/  ISETP.LT.AND P1, PT, R77, UR34, !P1 ;  /* 0x000000224d007c0c */ /* 0x000fe4000cf21270 */
[----:B------:R-:W-:Y:S02]  /*57830*/  ISETP.GE.AND P4, PT, R80, UR51, PT ;  /* 0x0000003350007c0c */ /* 0x000fe4000bf86270 */
[----:B-1----:R-:W-:Y:S01]  /*57840*/  PRMT R72, R79, 0x7610, R72 ;  /* 0x000076104f487816 */ /* 0x002fe20000000048 */
[----:B------:R-:W4:Y:S01]  /*57850*/  LDL.LU R80, [R1+0x1834] ;  /* 0x0018340001507983 */ /* 0x000f220000300800 */
[----:B0-----:R-:W-:-:S03]  /*57860*/  IMAD.WIDE R70, R0, 0x2, R2 ;  /* 0x0000000200467825 */ /* 0x001fc600078e0202 */
[----:B------:R-:W4:Y:S01]  /*57870*/  LDL.S16 R84, [R1+0x15c] ;  /* 0x00015c0001547983 */ /* 0x000f220000100600 */
[----:B------:R-:W-:-:S03]  /*57880*/  IMAD.WIDE R8, R0, 0x2, R4 ;  /* 0x0000000200087825 */ /* 0x000fc600078e0204 */
[----:B------:R-:W-:Y:S01]  /*57890*/  @P5 STG.E.U16 desc[UR20][R70.64], R73 ;  /* 0x0000004946005986 */ /* 0x000fe2000c101514 */
[----:B--2---:R-:W-:-:S03]  /*578a0*/  PRMT R69, R76, 0x7610, R69 ;  /* 0x000076104c457816 */ /* 0x004fc60000000045 */
[----:B------:R-:W2:Y:S01]  /*578b0*/  LDL.LU R79, [R1+0x1838] ;  /* 0x00183800014f7983 */ /* 0x000ea20000300800 */
[----:B------:R-:W-:Y:S01]  /*578c0*/  ISETP.LT.AND P6, PT, R78, UR68, !P0 ;  /* 0x000000444e007c0c */ /* 0x000fe2000c7c1270 */
[----:B------:R-:W-:Y:S01]  /*578d0*/  VIADD R68, R0, UR28 ;  /* 0x0000001c00447c36 */ /* 0x000fe20008000000 */
[----:B---3--:R-:W-:Y:S01]  /*578e0*/  ISETP.GE.AND P5, PT, R75, UR67, PT ;  /* 0x000000434b007c0c */ /* 0x008fe2000bfa6270 */
[----:B------:R-:W0:Y:S01]  /*578f0*/  LDCU UR51, c[0x0][0x39c] ;  /* 0x00007380ff3377ac */ /* 0x000e220008000800 */
[----:B------:R-:W3:Y:S01]  /*57900*/  LDL.LU.S16 R75, [R1+0x15e] ;  /* 0x00015e00014b7983 */ /* 0x000ee20000300600 */
[----:B------:R-:W1:Y:S03]  /*57910*/  LDCU UR34, c[0x0][0x39c] ;  /* 0x00007380ff2277ac */ /* 0x000e660008000800 */
[----:B------:R4:W-:Y:S04]  /*57920*/  @P1 STG.E.U16 desc[UR20][R8.64], R72 ;  /* 0x0000004808001986 */ /* 0x0009e8000c101514 */
[----:B------:R-:W2:Y:S01]  /*57930*/  LDL.S16 R76, [R1+0x160] ;  /* 0x00016000014c7983 */ /* 0x000ea20000100600 */
        /* <DEDUP_REMOVED lines=14> */
[----:B------:R-:W-:Y:S01]  /*57a20*/  PRMT R69, R82, 0x7610, R69 ;  /* 0x0000761052457816 */ /* 0x000fe20000000045 */
[----:B------:R-:W1:Y:S01]  /*57a30*/  LDCU UR66, c[0x0][0x39c] ;  /* 0x00007380ff4277ac */ /* 0x000e620008000800 */
[----:B------:R-:W-:Y:S01]  /*57a40*/  PRMT R68, R81, 0x7610, R68 ;  /* 0x0000761051447816 */ /* 0x000fe20000000044 */
[----:B------:R-:W4:Y:S04]  /*57a50*/  LDL.LU R82, [R1+0x182c] ;  /* 0x00182c0001527983 */ /* 0x000f280000300800 */
[----:B------:R0:W-:Y:S04]  /*57a60*/  @P0 STG.E.U16 desc[UR20][R6.64], R8 ;  /* 0x0000000806000986 */ /* 0x0001e8000c101514 */
[----:B------:R-:W4:Y:S01]  /*57a70*/  LDL.S16 R81, [R1+0x164] ;  /* 0x0001640001517983 */ /* 0x000f220000100600 */
[----:B------:R-:W-:-:S03]  /*57a80*/  ISETP.GE.AND P0, PT, R80, UR77, PT ;  /* 0x0000004d50007c0c */ /* 0x000fc6000bf06270 */
[----:B------:R-:W4:Y:S01]  /*57a90*/  LDL.LU R80, [R1+0x16d8] ;  /* 0x0016d80001507983 */ /* 0x000f220000300800 */
[----:B0-----:R-:W-:-:S04]  /*57aa0*/  IMAD.WIDE R8, R0, 0x2, R2 ;  /* 0x0000000200087825 */ /* 0x001fc800078e0202 */
[C---:B------:R-:W-:Y:S01]  /*57ab0*/  IMAD.WIDE R6, R0.reuse, 0x2, R4 ;  /* 0x0000000200067825 */ /* 0x040fe200078e0204 */
[----:B------:R0:W-:Y:S03]  /*57ac0*/  @P1 STG.E.U16 desc[UR20][R8.64], R69 ;  /* 0x0000004508001986 */ /* 0x0001e6000c101514 */
[----:B------:R-:W-:Y:S01]  /*57ad0*/  VIADD R0, R0, UR28 ;  /* 0x0000001c00007c36 */ /* 0x000fe20008000000 */
[----:B------:R1:W-:Y:S01]  /*57ae0*/  @P4 STG.E.U16 desc[UR20][R6.64], R68 ;  /* 0x0000004406004986 */ /* 0x0003e2000c101514 */
[----:B0-----:R-:W-:Y:S02]  /*57af0*/  PRMT R8, R84, 0x7610, R8 ;  /* 0x0000761054087816 */ /* 0x001fe40000000008 */
[----:B-1----:R-:W-:-:S05]  /*57b00*/  IMAD.WIDE R6, R0, 0x2, R2 ;  /* 0x0000000200067825 */ /* 0x002fca00078e0202 */
[----:B------:R0:W-:Y:S01]  /*57b10*/  @P6 STG.E.U16 desc[UR20][R6.64], R8 ;  /* 0x0000000806006986 */ /* 0x0001e2000c101514 */
[----:B---3--:R-:W-:-:S03]  /*57b20*/  PRMT R70, R75, 0x7610, R70 ;  /* 0x000076104b467816 */ /* 0x008fc60000000046 */
[----:B------:R-:W3:Y:S01]  /*57b30*/  LDL.LU.S16 R75, [R1+0x166] ;  /* 0x00016600014b7983 */ /* 0x000ee20000300600 */
[----:B--2---:R-:W-:Y:S02]  /*57b40*/  ISETP.GE.AND P1, PT, R79, UR49, PT ;  /* 0x000000314f007c0c */ /* 0x004fe4000bf26270 */
[----:B------:R-:W-:Y:S01]  /*57b50*/  ISETP.LT.AND P5, PT, R77, UR7, !P5 ;  /* 0x000000074d007c0c */ /* 0x000fe2000efa1270 */
[----:B------:R-:W2:Y:S01]  /*57b60*/  LDL.S16 R79, [R1+0x168] ;  /* 0x00016800014f7983 */ /* 0x000ea20000100600 */
[----:B------:R-:W-:Y:S01]  /*57b70*/  ISETP.LT.AND P4, PT, R78, UR50, !P0 ;  /* 0x000000324e007c0c */ /* 0x000fe2000c781270 */
[----:B------:R-:W-:Y:S01]  /*57b80*/  IMAD.WIDE R68, R0, 0x2, R4 ;  /* 0x0000000200447825 */ /* 0x000fe200078e0204 */
[----:B----4-:R-:W-:-:S03]  /*57b90*/  ISETP.GE.AND P6, PT, R74, UR65, PT ;  /* 0x000000414a007c0c */ /* 0x010fc6000bfc6270 */
[----:B0-----:R-:W-:Y:S01]  /*57ba0*/  VIADD R7, R0, UR28 ;  /* 0x0000001c00077c36 */ /* 0x001fe20008000000 */
[----:B------:R-:W4:Y:S01]  /*57bb0*/  LDL.LU.S16 R74, [R1+0x16a] ;  /* 0x00016a00014a7983 */ /* 0x000f220000300600 */
[----:B------:R-:W-:Y:S01]  /*57bc0*/  ISETP.LT.AND P0, PT, R77, UR8, !P0 ;  /* 0x000000084d007c0c */ /* 0x000fe2000c701270 */
[----:B------:R-:W0:Y:S01]  /*57bd0*/  LDCU UR7, c[0x0][0x398] ;  /* 0x00007300ff0777ac */ /* 0x000e220008000800 */
[----:B------:R-:W-:Y:S01]  /*57be0*/  PRMT R6, R76, 0x7610, R6 ;  /* 0x000076104c067816 */ /* 0x000fe20000000006 */
[----:B------:R-:W-:Y:S01]  /*57bf0*/  IMAD.WIDE R8, R7, 0x2, R2 ;  /* 0x0000000207087825 */ /* 0x000fe200078e0202 */
[----:B------:R1:W-:Y:S01]  /*57c00*/  @P5 STG.E.U16 desc[UR20][R68.64], R70 ;  /* 0x0000004644005986 */ /* 0x0003e2000c101514 */
[----:B------:R-:W0:Y:S03]  /*57c10*/  LDCU UR8, c[0x0][0x39c] ;  /* 0x00007380ff0877ac */ /* 0x000e260008000800 */
        /* <DEDUP_REMOVED lines=10> */
[----:B------:R-:W-:Y:S02]  /*57cc0*/  ISETP.GE.AND P0, PT, R80, UR47, PT ;  /* 0x0000002f50007c0c */ /* 0x000fe4000bf06270 */
[----:B---3--:R-:W-:Y:S01]  /*57cd0*/  PRMT R72, R75, 0x7610, R72 ;  /* 0x000076104b487816 */ /* 0x008fe20000000048 */
[----:B------:R-:W3:Y:S01]  /*57ce0*/  LDL.S16 R80, [R1+0x170] ;  /* 0x0001700001507983 */ /* 0x000ee20000100600 */
[----:B------:R-:W-:Y:S01]  /*57cf0*/  ISETP.LT.AND P5, PT, R78, UR48, !P1 ;  /* 0x000000304e007c0c */ /* 0x000fe2000cfa1270 */
[----:B0-----:R-:W-:Y:S01]  /*57d00*/  VIADD R6, R7, UR28 ;  /* 0x0000001c07067c36 */ /* 0x001fe20008000000 */
[----:B--2---:R-:W-:Y:S01]  /*57d10*/  PRMT R71, R79, 0x7610, R71 ;  /* 0x000076104f477816 */ /* 0x004fe20000000047 */
[----:B------:R-:W2:Y:S01]  /*57d20*/  LDL.LU R75, [R1+0x16f4] ;  /* 0x0016f400014b7983 */ /* 0x000ea20000300800 */
[----:B------:R-:W-:Y:S02]  /*57d30*/  ISETP.GE.AND P4, PT, R82, UR64, PT ;  /* 0x0000004052007c0c */ /* 0x000fe4000bf86270 */
[----:B----4-:R-:W-:Y:S01]  /*57d40*/  PRMT R70, R74, 0x7610, R70 ;  /* 0x000076104a467816 */ /* 0x010fe20000000046 */
[----:B------:R-:W0:Y:S01]  /*57d50*/  LDCU UR48, c[0x0][0x398] ;  /* 0x00007300ff3077ac */ /* 0x000e220008000800 */
[----:B------:R-:W4:Y:S01]  /*57d60*/  LDL.LU.S16 R74, [R1+0x172] ;  /* 0x00017200014a7983 */ /* 0x000f220000300600 */
[----:B------:R-:W-:Y:S01]  /*57d70*/  IMAD.WIDE R8, R6, 0x2, R2 ;  /* 0x0000000206087825 */ /* 0x000fe200078e0202 */
[C---:B------:R-:W-:Y:S01]  /*57d80*/  ISETP.LT.AND P1, PT, R77.reuse, UR14, !P1 ;  /* 0x0000000e4d007c0c */ /* 0x040fe2000cf21270 */
[----:B------:R-:W1:Y:S01]  /*57d90*/  LDCU UR14, c[0x0][0x39c] ;  /* 0x00007380ff0e77ac */ /* 0x000e620008000800 */
[----:B------:R-:W4:Y:S01]  /*57da0*/  LDL.S16 R82, [R1+0x174] ;  /* 0x0001740001527983 */ /* 0x000f220000100600 */
[----:B------:R-:W0:Y:S03]  /*57db0*/  LDCU UR47, c[0x0][0x39c] ;  /* 0x00007380ff2f77ac */ /* 0x000e260008000800 */
[----:B------:R1:W-:Y:S01]  /*57dc0*/  @P5 STG.E.U16 desc[UR20][R8.64], R0 ;  /* 0x0000000008005986 */ /* 0x0003e2000c101514 */
[----:B------:R-:W-:Y:S01]  /*57dd0*/  ISETP.LT.AND P5, PT, R78, UR33, !P6 ;  /* 0x000000214e007c0c */ /* 0x000fe2000f7a1270 */
[C---:B------:R-:W-:Y:S01]  /*57de0*/  IMAD.WIDE R68, R6.reuse, 0x2, R4 ;  /* 0x0000000206447825 */ /* 0x040fe200078e0204 */
[----:B------:R-:W-:Y:S01]  /*57df0*/  ISETP.LT.AND P6, PT, R77, UR63, !P6 ;  /* 0x0000003f4d007c0c */ /* 0x000fe2000f7c1270 */
[----:B------:R-:W4:Y:S01]  /*57e00*/  LDL.LU.S16 R79, [R1+0x176] ;  /* 0x00017600014f7983 */ /* 0x000f220000300600 */
[----:B------:R-:W0:Y:S01]  /*57e10*/  LDCU UR33, c[0x0][0x398] ;  /* 0x00007300ff2177ac */ /* 0x000e220008000800 */
[----:B-1----:R-:W-:-:S04]  /*57e20*/  VIADD R0, R6, UR28 ;  /* 0x0000001c06007c36 */ /* 0x002fc80008000000 */
[----:B------:R-:W-:Y:S01]  /*57e30*/  IMAD.WIDE R8, R0, 0x2, R2 ;  /* 0x0000000200087825 */ /* 0x000fe200078e0202 */
[----:B------:R1:W-:Y:S04]  /*57e40*/  @P1 STG.E.U16 desc[UR20][R68.64], R72 ;  /* 0x0000004844001986 */ /* 0x0003e8000c101514 */
[----:B------:R-:W-:Y:S01]  /*57e50*/  @P5 STG.E.U16 desc[UR20][R8.64], R71 ;  /* 0x0000004708005986 */ /* 0x000fe2000c101514 */
[----:B------:R-:W-:Y:S01]  /*57e60*/  ISETP.LT.AND P5, PT, R78, UR10, !P4 ;  /* 0x0000000a4e007c0c */ /* 0x000fe2000e7a1270 */
[C---:B------:R-:W-:Y:S01]  /*57e70*/  IMAD.WIDE R6, R0.reuse, 0x2, R4 ;  /* 0x0000000200067825 */ /* 0x040fe200078e0204 */
[----:B------:R-:W-:Y:S01]  /*57e80*/  PRMT R73, R83, 0x7610, R73 ;  /* 0x0000761053497816 */ /* 0x000fe20000000049 */
[----:B------:R-:W0:Y:S02]  /*57e90*/  LDCU UR10, c[0x0][0x39c] ;  /* 0x00007380ff0a77ac */ /* 0x000e240008000800 */
[----:B------:R-:W-:Y:S01]  /*57ea0*/  VIADD R0, R0, UR28 ;  /* 0x0000001c00007c36 */ /* 0x000fe20008000000 */
[----:B------:R0:W-:Y:S01]  /*57eb0*/  @P6 STG.E.U16 desc[UR20][R6.64], R70 ;  /* 0x0000004606006986 */ /* 0x0001e2000c101514 */
[----:B------:R-:W-:-:S02]  /*57ec0*/  ISETP.LT.AND P4, PT, R77, UR62, !P4 ;  /* 0x0000003e4d007c0c */ /* 0x000fc4000e781270 */
[----:B------:R-:W-:Y:S02]  /*57ed0*/  ISETP.GE.AND P1, PT, R76, UR38, PT ;  /* 0x000000264c007c0c */ /* 0x000fe4000bf26270 */
[----:B-1----:R-:W-:Y:S01]  /*57ee0*/  PRMT R72, R81, 0x7610, R72 ;  /* 0x0000761051487816 */ /* 0x002fe20000000048 */
[----:B------:R-:W4:Y:S01]  /*57ef0*/  LDL.LU R76, [R1+0x16fc] ;  /* 0x0016fc00014c7983 */ /* 0x000f220000300800 */
[----:B0-----:R-:W-:-:S03]  /*57f00*/  IMAD.WIDE R70, R0, 0x2, R2 ;  /* 0x0000000200467825 */ /* 0x001fc600078e0202 */
[----:B------:R-:W4:Y:S01]  /*57f10*/  LDL.S16 R84, [R1+0x178] ;  /* 0x0001780001547983 */ /* 0x000f220000100600 */
[----:B------:R-:W-:-:S03]  /*57f20*/  IMAD.WIDE R8, R0, 0x2, R4 ;  /* 0x0000000200087825 */ /* 0x000fc600078e0204 */
[----:B------:R-:W-:Y:S01]  /*57f30*/  @P5 STG.E.U16 desc[UR20][R70.64], R73 ;  /* 0x0000004946005986 */ /* 0x000fe2000c101514 */
[----:B---3--:R-:W-:-:S03]  /*57f40*/  PRMT R69, R80, 0x7610, R69 ;  /* 0x0000761050457816 */ /* 0x008fc60000000045 */
[----:B------:R-:W3:Y:S01]  /*57f50*/  LDL.LU R81, [R1+0x1844] ;  /* 0x0018440001517983 */ /* 0x000ee20000300800 */
[----:B------:R-:W-:Y:S01]  /*57f60*/  ISETP.LT.AND P6, PT, R78, UR16, !P0 ;  /* 0x000000104e007c0c */ /* 0x000fe2000c7c1270 */
[----:B------:R-:W-:Y:S01]  /*57f70*/  VIADD R68, R0, UR28 ;  /* 0x0000001c00447c36 */ /* 0x000fe20008000000 */
[----:B--2---:R-:W-:Y:S01]  /*57f80*/  ISETP.GE.AND P5, PT, R75, UR18, PT ;  /* 0x000000124b007c0c */ /* 0x004fe2000bfa6270 */
[----:B------:R4:W-:Y:S01]  /*57f90*/  @P4 STG.E.U16 desc[UR20][R8.64], R72 ;  /* 0x0000004808004986 */ /* 0x0009e2000c101514 */
[----:B------:R-:W-:Y:S01]  /*57fa0*/  ISETP.LT.AND P0, PT, R77, UR61, !P0 ;  /* 0x0000003d4d007c0c */ /* 0x000fe2000c701270 */
[C---:B------:R-:W-:Y:S01]  /*57fb0*/  IMAD.WIDE R6, R68.reuse, 0x2, R2 ;  /* 0x0000000244067825 */ /* 0x040fe200078e0202 */
[----:B------:R-:W0:Y:S01]  /*57fc0*/  LDCU UR38, c[0x0][0x398] ;  /* 0x00007300ff2677ac */ /* 0x000e220008000800 */
[----:B------:R-:W2:Y:S02]  /*57fd0*/  LDL.LU.S16 R75, [R1+0x17a] ;  /* 0x00017a00014b7983 */ /* 0x000ea40000300600 */
[----:B------:R-:W-:Y:S01]  /*57fe0*/  VIADD R0, R68, UR28 ;  /* 0x0000001c44007c36 */ /* 0x000fe20008000000 */
[----:B------:R-:W1:Y:S01]  /*57ff0*/  LDCU UR16, c[0x0][0x398] ;  /* 0x00007300ff1077ac */ /* 0x000e620008000800 */
[----:B------:R-:W3:Y:S01]  /*58000*/  LDL.S16 R80, [R1+0x17c] ;  /* 0x00017c0001507983 */ /* 0x000ee20000100600 */
[----:B------:R-:W0:Y:S01]  /*58010*/  LDCU UR18, c[0x0][0x398] ;  /* 0x00007300ff1277ac */ /* 0x000e220008000800 */
[----:B----4-:R-:W-:-:S02]  /*58020*/  PRMT R8, R74, 0x7610, R8 ;  /* 0x000076104a087816 */ /* 0x010fc40000000008 */
[----:B------:R-:W4:Y:S01]  /*58030*/  LDL.LU R74, [R1+0x1848] ;  /* 0x00184800014a7983 */ /* 0x000f220000300800 */
[C---:B------:R-:W-:Y:S01]  /*58040*/  ISETP.LT.AND P4, PT, R78.reuse, UR45, !P1 ;  /* 0x0000002d4e007c0c */ /* 0x040fe2000cf81270 */
[----:B------:R-:W0:Y:S01]  /*58050*/  LDCU UR45, c[0x0][0x39c] ;  /* 0x00007380ff2d77ac */ /* 0x000e220008000800 */
[----:B------:R-:W-:Y:S01]  /*58060*/  ISETP.LT.AND P1, PT, R77, UR31, !P1 ;  /* 0x0000001f4d007c0c */ /* 0x000fe2000cf21270 */
[----:B------:R1:W-:Y:S01]  /*58070*/  @P6 STG.E.U16 desc[UR20][R6.64], R69 ;  /* 0x0000004506006986 */ /* 0x0003e2000c101514 */
[----:B------:R-:W-:Y:S01]  /*58080*/  ISETP.LT.AND P6, PT, R78, UR60, !P5 ;  /* 0x0000003c4e007c0c */ /* 0x000fe2000efc1270 */
[----:B------:R-:W0:Y:S02]  /*58090*/  LDCU UR31, c[0x0][0x398] ;  /* 0x00007300ff1f77ac */ /* 0x000e240008000800 */
[----:B------:R-:W4:Y:S01]  /*580a0*/  LDL.LU.S16 R83, [R1+0x17e] ;  /* 0x00017e0001537983 */ /* 0x000f220000300600 */
[----:B-1----:R-:W-:Y:S01]  /*580b0*/  IMAD.WIDE R6, R68, 0x2, R4 ;  /* 0x0000000244067825 */ /* 0x002fe200078e0204 */
[----:B------:R-:W-:-:S02]  /*580c0*/  PRMT R69, R82, 0x7610, R69 ;  /* 0x0000761052457816 */ /* 0x000fc40000000045 */
[----:B------:R-:W-:Y:S01]  /*580d0*/  PRMT R68, R79, 0x7610, R68 ;  /* 0x000076104f447816 */ /* 0x000fe20000000044 */
[----:B------:R-:W4:Y:S04]  /*580e0*/  LDL.LU R82, [R1+0x183c] ;  /* 0x00183c0001527983 */ /* 0x000f280000300800 */
[----:B------:R1:W-:Y:S04]  /*580f0*/  @P0 STG.E.U16 desc[UR20][R6.64], R8 ;  /* 0x0000000806000986 */ /* 0x0003e8000c101514 */
[----:B------:R-:W4:Y:S01]  /*58100*/  LDL.S16 R79, [R1+0x180] ;  /* 0x00018000014f7983 */ /* 0x000f220000100600 */
[----:B-1----:R-:W-:-:S04]  /*58110*/  IMAD.WIDE R8, R0, 0x2, R2 ;  /* 0x0000000200087825 */ /* 0x002fc800078e0202 */
[----:B------:R-:W-:Y:S01]  /*58120*/  IMAD.WIDE R6, R0, 0x2, R4 ;  /* 0x0000000200067825 */ /* 0x000fe200078e0204 */
[----:B------:R-:W-:Y:S01]  /*58130*/  ISETP.GE.AND P0, PT, R76, UR46, PT ;  /* 0x0000002e4c007c0c */ /* 0x000fe2000bf06270 */
[----:B------:R1:W-:Y:S01]  /*58140*/  @P4 STG.E.U16 desc[UR20][R8.64], R69 ;  /* 0x0000004508004986 */ /* 0x0003e2000c101514 */
[----:B--2---:R-:W-:-:S03]  /*58150*/  PRMT R70, R75, 0x7610, R70 ;  /* 0x000076104b467816 */ /* 0x004fc60000000046 */
[----:B------:R-:W2:Y:S01]  /*58160*/  LDL.LU R76, [R1+0x1840] ;  /* 0x00184000014c7983 */ /* 0x000ea20000300800 */
[----:B------:R-:W-:Y:S01]  /*58170*/  VIADD R0, R0, UR28 ;  /* 0x0000001c00007c36 */ /* 0x000fe20008000000 */
[----:B------:R-:W-:Y:S01]  /*58180*/  ISETP.LT.AND P5, PT, R77, UR59, !P5 ;  /* 0x0000003b4d007c0c */ /* 0x000fe2000efa1270 */
[----:B------:R-:W0:Y:S01]  /*58190*/  LDCU UR46, c[0x0][0x398] ;  /* 0x00007300ff2e77ac */ /* 0x000e220008000800 */
[----:B------:R-:W2:Y:S01]  /*581a0*/  LDL.LU.S16 R75, [R1+0x182] ;  /* 0x00018200014b7983 */ /* 0x000ea20000300600 */
[----:B-1----:R-:W-:-:S03]  /*581b0*/  PRMT R8, R84, 0x7610, R8 ;  /* 0x0000761054087816 */ /* 0x002fc60000000008 */
[----:B------:R1:W-:Y:S01]  /*581c0*/  @P1 STG.E.U16 desc[UR20][R6.64], R68 ;  /* 0x0000004406001986 */ /* 0x0003e2000c101514 */
[----:B---3--:R-:W-:Y:S01]  /*581d0*/  ISETP.GE.AND P1, PT, R81, UR35, PT ;  /* 0x0000002351007c0c */ /* 0x008fe2000bf26270 */
[----:B------:R-:W3:Y:S02]  /*581e0*/  LDCU UR35, c[0x0][0x398] ;  /* 0x00007300ff2377ac */ /* 0x000ee40008000800 */
[----:B------:R-:W3:Y:S01]  /*581f0*/  LDL.S16 R81, [R1+0x184] ;  /* 0x0001840001517983 */ /* 0x000ee20000100600 */
[----:B-1----:R-:W-:-:S05]  /*58200*/  IMAD.WIDE R6, R0, 0x2, R2 ;  /* 0x0000000200067825 */ /* 0x002fca00078e0202 */
[----:B------:R1:W-:Y:S01]  /*58210*/  @P6 STG.E.U16 desc[UR20][R6.64], R8 ;  /* 0x0000000806006986 */ /* 0x0003e2000c101514 */
[----:B----4-:R-:W-:Y:S02]  /*58220*/  ISETP.GE.AND P6, PT, R74, UR44, PT ;  /* 0x0000002c4a007c0c */ /* 0x010fe4000bfc6270 */
[----:B------:R-:W-:Y:S01]  /*58230*/  ISETP.LT.AND P4, PT, R78, UR29, !P0 ;  /* 0x0000001d4e007c0c */ /* 0x000fe2000c781270 */
[----:B------:R-:W4:Y:S01]  /*58240*/  LDL.LU.S16 R74, [R1+0x186] ;  /* 0x00018600014a7983 */ /* 0x000f220000300600 */
[----:B------:R-:W-:Y:S01]  /*58250*/  ISETP.LT.AND P0, PT, R77, UR36, !P0 ;  /* 0x000000244d007c0c */ /* 0x000fe2000c701270 */
[C---:B------:R-:W-:Y:S01]  /*58260*/  IMAD.WIDE R68, R0.reuse, 0x2, R4 ;  /* 0x0000000200447825 */ /* 0x040fe200078e0204 */
[----:B------:R-:W0:Y:S03]  /*58270*/  LDCU UR36, c[0x0][0x39c] ;  /* 0x00007380ff2477ac */ /* 0x000e260008000800 */
[----:B-1----:R-:W-:Y:S01]  /*58280*/  VIADD R7, R0, UR28 ;  /* 0x0000001c00077c36 */ /* 0x002fe20008000000 */
[----:B------:R-:W-:Y:S01]  /*58290*/  PRMT R6, R80, 0x7610, R6 ;  /* 0x0000761050067816 */ /* 0x000fe20000000006 */
[----:B------:R1:W-:Y:S01]  /*582a0*/  @P5 STG.E.U16 desc[UR20][R68.64], R70 ;  /* 0x0000004644005986 */ /* 0x0003e2000c101514 */
[----:B------:R-:W0:Y:S01]  /*582b0*/  LDCU UR29, c[0x0][0x398] ;  /* 0x00007300ff1d77ac */ /* 0x000e220008000800 */
[----:B------:R-:W-:-:S02]  /*582c0*/  IMAD.WIDE R8, R7, 0x2, R2 ;  /* 0x0000000207087825 */ /* 0x000fc400078e0202 */
[----:B------:R-:W3:Y:S01]  /*582d0*/  LDL.LU R80, [R1+0x1720] ;  /* 0x0017200001507983 */ /* 0x000ee20000300800 */
[----:B------:R-:W-:Y:S01]  /*582e0*/  PRMT R0, R79, 0x7610, R0 ;  /* 0x000076104f007816 */ /* 0x000fe20000000000 */
[----:B------:R-:W0:Y:S02]  /*582f0*/  LDCU UR44, c[0x0][0x398] ;  /* 0x00007300ff2c77ac */ /* 0x000e240008000800 */
[----:B------:R0:W-:Y:S01]  /*58300*/  @P4 STG.E.U16 desc[UR20][R8.64], R6 ;  /* 0x0000000608004986 */ /* 0x0001e2000c101514 */
[----:B-1----:R-:W-:Y:S01]  /*58310*/  PRMT R70, R83, 0x7610, R70 ;  /* 0x0000761053467816 */ /* 0x002fe20000000046 */
[----:B------:R-:W-:Y:S02]  /*58320*/  IMAD.WIDE R68, R7, 0x2, R4 ;  /* 0x0000000207447825 */ /* 0x000fe400078e0204 */
[----:B------:R-:W3:Y:S04]  /*58330*/  LDL.S16 R83, [R1+0x188] ;  /* 0x0001880001537983 */ /* 0x000ee80000100600 */
[----:B------:R4:W-:Y:S04]  /*58340*/  @P0 STG.E.U16 desc[UR20][R68.64], R70 ;  /* 0x0000004644000986 */ /* 0x0009e8000c101514 */
[----:B------:R-:W3:Y:S01]  /*58350*/  LDL.LU.S16 R79, [R1+0x18a] ;  /* 0x00018a00014f7983 */ /* 0x000ee20000300600 */
[----:B--2---:R-:W-:-:S02]  /*58360*/  ISETP.GE.AND P0, PT, R76, UR42, PT ;  /* 0x0000002a4c007c0c */ /* 0x004fc4000bf06270 */
[----:B------:R-:W-:Y:S01]  /*58370*/  PRMT R72, R75, 0x7610, R72 ;  /* 0x000076104b487816 */ /* 0x000fe20000000048 */
[----:B------:R-:W2:Y:S01]  /*58380*/  LDL.S16 R76, [R1+0x18c] ;  /* 0x00018c00014c7983 */ /* 0x000ea20000100600 */
[----:B------:R-:W-:Y:S01]  /*58390*/  ISETP.LT.AND P5, PT, R78, UR26, !P1 ;  /* 0x0000001a4e007c0c */ /* 0x000fe2000cfa1270 */
[----:B0-----:R-:W-:Y:S01]  /*583a0*/  VIADD R6, R7, UR28 ;  /* 0x0000001c07067c36 */ /* 0x001fe20008000000 */
[----:B------:R-:W-:Y:S01]  /*583b0*/  ISETP.GE.AND P4, PT, R82, UR56, PT ;  /* 0x0000003852007c0c */ /* 0x000fe2000bf86270 */
[----:B------:R-:W2:Y:S01]  /*583c0*/  LDL.LU R75, [R1+0x172c] ;  /* 0x00172c00014b7983 */ /* 0x000ea20000300800 */
[----:B------:R-:W0:Y:S01]  /*583d0*/  LDCU UR42, c[0x0][0x39c] ;  /* 0x00007380ff2a77ac */ /* 0x000e220008000800 */
[----:B----4-:R-:W-:Y:S01]  /*583e0*/  PRMT R70, R74, 0x7610, R70 ;  /* 0x000076104a467816 */ /* 0x010fe20000000046 */
[----:B------:R-:W1:Y:S01]  /*583f0*/  LDCU UR26, c[0x0][0x398] ;  /* 0x00007300ff1a77ac */ /* 0x000e620008000800 */
[----:B------:R-:W4:Y:S01]  /*58400*/  LDL.LU.S16 R74, [R1+0x18e] ;  /* 0x00018e00014a7983 */ /* 0x000f220000300600 */
[C---:B------:R-:W-:Y:S01]  /*58410*/  IMAD.WIDE R8, R6.reuse, 0x2, R2 ;  /* 0x0000000206087825 */ /* 0x040fe200078e0202 */
[----:B------:R-:W-:Y:S01]  /*58420*/  ISETP.LT.AND P1, PT, R77, UR37, !P1 ;  /* 0x000000254d007c0c */ /* 0x000fe2000cf21270 */
[----:B------:R-:W0:Y:S01]  /*58430*/  LDCU UR37, c[0x0][0x398] ;  /* 0x00007300ff2577ac */ /* 0x000e220008000800 */
[----:B---3--:R-:W-:Y:S01]  /*58440*/  PRMT R71, R81, 0x7610, R71 ;  /* 0x0000761051477816 */ /* 0x008fe20000000047 */
[----:B------:R-:W-:Y:S01]  /*58450*/  IMAD.WIDE R68, R6, 0x2, R4 ;  /* 0x0000000206447825 */ /* 0x000fe200078e0204 */
[----:B------:R3:W-:Y:S01]  /*58460*/  @P5 STG.E.U16 desc[UR20][R8.64], R0 ;  /* 0x0000000008005986 */ /* 0x0007e2000c101514 */
[----:B------:R-:W-:Y:S01]  /*58470*/  ISETP.LT.AND P5, PT, R78, UR41, !P6 ;  /* 0x000000294e007c0c */ /* 0x000fe2000f7a1270 */
[----:B------:R-:W0:Y:S01]  /*58480*/  LDCU UR41, c[0x0][0x398] ;  /* 0x00007300ff2977ac */ /* 0x000e220008000800 */
[----:B------:R-:W-:Y:S01]  /*58490*/  ISETP.LT.AND P6, PT, R77, UR55, !P6 ;  /* 0x000000374d007c0c */ /* 0x000fe2000f7c1270 */
[----:B------:R-:W4:Y:S04]  /*584a0*/  LDL.S16 R82, [R1+0x190] ;  /* 0x0001900001527983 */ /* 0x000f280000100600 */
[----:B------:R-:W4:Y:S01]  /*584b0*/  LDL.LU.S16 R81, [R1+0x192] ;  /* 0x0001920001517983 */ /* 0x000f220000300600 */
[----:B---3--:R-:W-:-:S04]  /*584c0*/  VIADD R0, R6, UR28 ;  /* 0x0000001c06007c36 */ /* 0x008fc80008000000 */
        /* <DEDUP_REMOVED lines=10> */
[----:B---3--:R-:W-:Y:S01]  /*58570*/  PRMT R72, R79, 0x7610, R72 ;  /* 0x000076104f487816 */ /* 0x008fe20000000048 */
[----:B------:R-:W3:Y:S01]  /*58580*/  LDL.LU R80, [R1+0x1734] ;  /* 0x0017340001507983 */ /* 0x000ee20000300800 */
[----:B0-----:R-:W-:-:S03]  /*58590*/  IMAD.WIDE R70, R0, 0x2, R2 ;  /* 0x0000000200467825 */ /* 0x001fc600078e0202 */
[----:B------:R-:W3:Y:S01]  /*585a0*/  LDL.S16 R84, [R1+0x194] ;  /* 0x0001940001547983 */ /* 0x000ee20000100600 */
[----:B------:R-:W-:-:S03]  /*585b0*/  IMAD.WIDE R8, R0, 0x2, R4 ;  /* 0x0000000200087825 */ /* 0x000fc600078e0204 */
[----:B------:R-:W-:Y:S01]  /*585c0*/  @P5 STG.E.U16 desc[UR20][R70.64], R73 ;  /* 0x0000004946005986 */ /* 0x000fe2000c101514 */
[----:B--2---:R-:W-:-:S03]  /*585d0*/  PRMT R69, R76, 0x7610, R69 ;  /* 0x000076104c457816 */ /* 0x004fc60000000045 */
[----:B------:R-:W2:Y:S01]  /*585e0*/  LDL.LU R79, [R1+0x1730] ;  /* 0x00173000014f7983 */ /* 0x000ea20000300800 */
[----:B------:R-:W-:Y:S01]  /*585f0*/  ISETP.LT.AND P6, PT, R78, UR58, !P0 ;  /* 0x0000003a4e007c0c */ /* 0x000fe2000c7c1270 */
[----:B------:R-:W-:Y:S01]  /*58600*/  VIADD R68, R0, UR28 ;  /* 0x0000001c00447c36 */ /* 0x000fe20008000000 */
[----:B------:R-:W-:Y:S01]  /*58610*/  ISETP.GE.AND P5, PT, R75, UR32, PT ;  /* 0x000000204b007c0c */ /* 0x000fe2000bfa6270 */
[----:B------:R4:W-:Y:S01]  /*58620*/  @P4 STG.E.U16 desc[UR20][R8.64], R72 ;  /* 0x0000004808004986 */ /* 0x0009e2000c101514 */
[----:B------:R-:W-:Y:S01]  /*58630*/  ISETP.LT.AND P0, PT, R77, UR12, !P0 ;  /* 0x0000000c4d007c0c */ /* 0x000fe2000c701270 */
[C---:B------:R-:W-:Y:S01]  /*58640*/  IMAD.WIDE R6, R68.reuse, 0x2, R2 ;  /* 0x0000000244067825 */ /* 0x040fe200078e0202 */
[----:B------:R-:W0:Y:S01]  /*58650*/  LDCU UR22, c[0x0][0x398] ;  /* 0x00007300ff1677ac */ /* 0x000e220008000800 */
[----:B------:R-:W2:Y:S02]  /*58660*/  LDL.LU.S16 R75, [R1+0x196] ;  /* 0x00019600014b7983 */ /* 0x000ea40000300600 */
[----:B------:R-:W-:Y:S01]  /*58670*/  VIADD R0, R68, UR28 ;  /* 0x0000001c44007c36 */ /* 0x000fe20008000000 */
[----:B------:R-:W0:Y:S01]  /*58680*/  LDCU UR32, c[0x0][0x398] ;  /* 0x00007300ff2077ac */ /* 0x000e220008000800 */
[----:B------:R-:W2:Y:S01]  /*58690*/  LDL.S16 R76, [R1+0x198] ;  /* 0x00019800014c7983 */ /* 0x000ea20000100600 */
[----:B----4-:R-:W-:Y:S01]  /*586a0*/  PRMT R8, R74, 0x7610, R8 ;  /* 0x000076104a087816 */ /* 0x010fe20000000008 */
[----:B------:R-:W4:Y:S02]  /*586b0*/  LDCU UR12, c[0x0][0x39c] ;  /* 0x00007380ff0c77ac */ /* 0x000f240008000800 */
[----:B------:R-:W4:Y:S01]  /*586c0*/  LDL.LU R74, [R1+0x1858] ;  /* 0x00185800014a7983 */ /* 0x000f220000300800 */
[----:B------:R-:W-:-:S02]  /*586d0*/  ISETP.LT.AND P4, PT, R78, UR30, !P1 ;  /* 0x0000001e4e007c0c */ /* 0x000fc4000cf81270 */
[----:B------:R-:W-:Y:S01]  /*586e0*/  ISETP.LT.AND P1, PT, R77, UR40, !P1 ;  /* 0x000000284d007c0c */ /* 0x000fe2000cf21270 */
[----:B------:R0:W-:Y:S01]  /*586f0*/  @P6 STG.E.U16 desc[UR20][R6.64], R69 ;  /* 0x0000004506006986 */ /* 0x0001e2000c101514 */
[----:B------:R-:W-:Y:S01]  /*58700*/  ISETP.LT.AND P6, PT, R78, UR24, !P5 ;  /* 0x000000184e007c0c */ /* 0x000fe2000efc1270 */
[----:B------:R-:W1:Y:S02]  /*58710*/  LDCU UR30, c[0x0][0x39c] ;  /* 0x00007380ff1e77ac */ /* 0x000e640008000800 */
[----:B------:R-:W4:Y:S01]  /*58720*/  LDL.LU.S16 R83, [R1+0x19a] ;  /* 0x00019a0001537983 */ /* 0x000f220000300600 */
[----:B------:R-:W1:Y:S01]  /*58730*/  LDCU UR40, c[0x0][0x398] ;  /* 0x00007300ff2877ac */ /* 0x000e620008000800 */
[----:B0-----:R-:W-:Y:S01]  /*58740*/  IMAD.WIDE R6, R68, 0x2, R4 ;  /* 0x0000000244067825 */ /* 0x001fe200078e0204 */
[----:B------:R-:W-:Y:S01]  /*58750*/  PRMT R69, R82, 0x7610, R69 ;  /* 0x0000761052457816 */ /* 0x000fe20000000045 */
[----:B------:R-:W0:Y:S01]  /*58760*/  LDCU UR24, c[0x0][0x39c] ;  /* 0x00007380ff1877ac */ /* 0x000e220008000800 */
[----:B------:R-:W-:Y:S01]  /*58770*/  PRMT R68, R81, 0x7610, R68 ;  /* 0x0000761051447816 */ /* 0x000fe20000000044 */
[----:B------:R-:W4:Y:S04]  /*58780*/  LDL.LU R82, [R1+0x184c] ;  /* 0x00184c0001527983 */ /* 0x000f280000300800 */
[----:B------:R0:W-:Y:S04]  /*58790*/  @P0 STG.E.U16 desc[UR20][R6.64], R8 ;  /* 0x0000000806000986 */ /* 0x0001e8000c101514 */
[----:B------:R-:W4:Y:S01]  /*587a0*/  LDL.S16 R81, [R1+0x19c] ;  /* 0x00019c0001517983 */ /* 0x000f220000100600 */
[----:B0-----:R-:W-:-:S04]  /*587b0*/  IMAD.WIDE R8, R0, 0x2, R2 ;  /* 0x0000000200087825 */ /* 0x001fc800078e0202 */
[----:B------:R-:W-:Y:S01]  /*587c0*/  IMAD.WIDE R6, R0, 0x2, R4 ;  /* 0x0000000200067825 */ /* 0x000fe200078e0204 */
[----:B---3--:R-:W-:Y:S01]  /*587d0*/  ISETP.GE.AND P0, PT, R80, UR51, PT ;  /* 0x0000003350007c0c */ /* 0x008fe2000bf06270 */
[----:B------:R0:W-:Y:S01]  /*587e0*/  @P4 STG.E.U16 desc[UR20][R8.64], R69 ;  /* 0x0000004508004986 */ /* 0x0001e2000c101514 */
[----:B--2---:R-:W-:-:S03]  /*587f0*/  PRMT R70, R75, 0x7610, R70 ;  /* 0x000076104b467816 */ /* 0x004fc60000000046 */
[----:B------:R-:W2:Y:S01]  /*58800*/  LDL.LU R80, [R1+0x1850] ;  /* 0x0018500001507983 */ /* 0x000ea20000300800 */
[----:B------:R-:W-:Y:S01]  /*58810*/  VIADD R0, R0, UR28 ;  /* 0x0000001c00007c36 */ /* 0x000fe20008000000 */
[----:B------:R-:W-:Y:S01]  /*58820*/  ISETP.LT.AND P5, PT, R77, UR43, !P5 ;  /* 0x0000002b4d007c0c */ /* 0x000fe2000efa1270 */
[----:B------:R-:W3:Y:S01]  /*58830*/  LDCU UR43, c[0x0][0x398] ;  /* 0x00007300ff2b77ac */ /* 0x000ee20008000800 */
[----:B------:R-:W3:Y:S01]  /*58840*/  LDL.LU.S16 R75, [R1+0x19e] ;  /* 0x00019e00014b7983 */ /* 0x000ee20000300600 */
[----:B0-----:R-:W-:Y:S01]  /*58850*/  PRMT R8, R84, 0x7610, R8 ;  /* 0x0000761054087816 */ /* 0x001fe20000000008 */
[----:B------:R-:W0:Y:S02]  /*58860*/  LDCU UR51, c[0x0][0x398] ;  /* 0x00007300ff3377ac */ /* 0x000e240008000800 */
[----:B------:R1:W-:Y:S01]  /*58870*/  @P1 STG.E.U16 desc[UR20][R6.64], R68 ;  /* 0x0000004406001986 */ /* 0x0003e2000c101514 */
[----:B------:R-:W-:Y:S02]  /*58880*/  ISETP.GE.AND P1, PT, R79, UR34, PT ;  /* 0x000000224f007c0c */ /* 0x000fe4000bf26270 */
[----:B------:R-:W-:Y:S01]  /*58890*/  ISETP.LT.AND P4, PT, R78, UR52, !P0 ;  /* 0x000000344e007c0c */ /* 0x000fe2000c781270 */
[----:B------:R-:W3:Y:S01]  /*588a0*/  LDL.S16 R79, [R1+0x1a0] ;  /* 0x0001a000014f7983 */ /* 0x000ee20000100600 */
[----:B-1----:R-:W-:Y:S01]  /*588b0*/  IMAD.WIDE R6, R0, 0x2, R2 ;  /* 0x0000000200067825 */ /* 0x002fe200078e0202 */
[----:B------:R-:W1:Y:S04]  /*588c0*/  LDCU UR34, c[0x0][0x398] ;  /* 0x00007300ff2277ac */ /* 0x000e680008000800 */
[----:B------:R0:W-:Y:S01]  /*588d0*/  @P6 STG.E.U16 desc[UR20][R6.64], R8 ;  /* 0x0000000806006986 */ /* 0x0001e2000c101514 */
[----:B----4-:R-:W-:-:S03]  /*588e0*/  ISETP.GE.AND P6, PT, R74, UR66, PT ;  /* 0x000000424a007c0c */ /* 0x010fc6000bfc6270 */
[----:B------:R-:W4:Y:S01]  /*588f0*/  LDL.LU.S16 R74, [R1+0x1a2] ;  /* 0x0001a200014a7983 */ /* 0x000f220000300600 */
[----:B------:R-:W-:Y:S01]  /*58900*/  ISETP.LT.AND P0, PT, R77, UR4, !P0 ;  /* 0x000000044d007c0c */ /* 0x000fe2000c701270 */
[C---:B------:R-:W-:Y:S01]  /*58910*/  IMAD.WIDE R68, R0.reuse, 0x2, R4 ;  /* 0x0000000200447825 */ /* 0x040fe200078e0204 */
[----:B------:R-:W1:Y:S03]  /*58920*/  LDCU UR4, c[0x0][0x39c] ;  /* 0x00007380ff0477ac */ /* 0x000e660008000800 */
[----:B0-----:R-:W-:Y:S01]  /*58930*/  VIADD R7, R0, UR28 ;  /* 0x0000001c00077c36 */ /* 0x001fe20008000000 */
[----:B------:R-:W-:Y:S01]  /*58940*/  PRMT R6, R76, 0x7610, R6 ;  /* 0x000076104c067816 */ /* 0x000fe20000000006 */
[----:B------:R0:W-:Y:S02]  /*58950*/  @P5 STG.E.U16 desc[UR20][R68.64], R70 ;  /* 0x0000004644005986 */ /* 0x0001e4000c101514 */
[----:B------:R-:W-:-:S02]  /*58960*/  IMAD.WIDE R8, R7, 0x2, R2 ;  /* 0x0000000207087825 */ /* 0x000fc400078e0202 */
[----:B------:R-:W4:Y:S01]  /*58970*/  LDL.LU R76, [R1+0x1854] ;  /* 0x00185400014c7983 */ /* 0x000f220000300800 */
[----:B------:R-:W-:-:S03]  /*58980*/  PRMT R0, R81, 0x7610, R0 ;  /* 0x0000761051007816 */ /* 0x000fc60000000000 */
[----:B------:R1:W-:Y:S01]  /*58990*/  @P4 STG.E.U16 desc[UR20][R8.64], R6 ;  /* 0x0000000608004986 */ /* 0x0003e2000c101514 */
[----:B0-----:R-:W-:Y:S01]  /*589a0*/  PRMT R70, R83, 0x7610, R70 ;  /* 0x0000761053467816 */ /* 0x001fe20000000046 */
[----:B------:R-:W-:Y:S02]  /*589b0*/  IMAD.WIDE R68, R7, 0x2, R4 ;  /* 0x0000000207447825 */ /* 0x000fe400078e0204 */
[----:B------:R-:W4:Y:S04]  /*589c0*/  LDL.S16 R83, [R1+0x1a4] ;  /* 0x0001a40001537983 */ /* 0x000f280000100600 */
[----:B------:R4:W-:Y:S04]  /*589d0*/  @P0 STG.E.U16 desc[UR20][R68.64], R70 ;  /* 0x0000004644000986 */ /* 0x0009e8000c101514 */
[----:B------:R-:W4:Y:S01]  /*589e0*/  LDL.LU.S16 R81, [R1+0x1a6] ;  /* 0x0001a60001517983 */ /* 0x000f220000300600 */
[----:B--2---:R-:W-:-:S02]  /*589f0*/  ISETP.GE.AND P0, PT, R80, UR14, PT ;  /* 0x0000000e50007c0c */ /* 0x004fc4000bf06270 */
[----:B---3--:R-:W-:Y:S01]  /*58a00*/  PRMT R72, R75, 0x7610, R72 ;  /* 0x000076104b487816 */ /* 0x008fe20000000048 */
[----:B------:R-:W2:Y:S01]  /*58a10*/  LDL.S16 R80, [R1+0x1a8] ;  /* 0x0001a80001507983 */ /* 0x000ea20000100600 */
[----:B------:R-:W-:Y:S01]  /*58a20*/  ISETP.LT.AND P5, PT, R78, UR39, !P1 ;  /* 0x000000274e007c0c */ /* 0x000fe2000cfa1270 */
[----:B-1----:R-:W-:Y:S01]  /*58a30*/  VIADD R6, R7, UR28 ;  /* 0x0000001c07067c36 */ /* 0x002fe20008000000 */
[----:B------:R-:W-:Y:S01]  /*58a40*/  ISETP.GE.AND P4, PT, R82, UR8, PT ;  /* 0x0000000852007c0c */ /* 0x000fe2000bf86270 */
[----:B------:R-:W3:Y:S01]  /*58a50*/  LDL.LU R75, [R1+0x1744] ;  /* 0x00174400014b7983 */ /* 0x000ee20000300800 */
[----:B----4-:R-:W-:Y:S01]  /*58a60*/  PRMT R70, R74, 0x7610, R70 ;  /* 0x000076104a467816 */ /* 0x010fe20000000046 */
[----:B------:R-:W-:Y:S02]  /*58a70*/  IMAD.WIDE R8, R6, 0x2, R2 ;  /* 0x0000000206087825 */ /* 0x000fe400078e0202 */
        /* <DEDUP_REMOVED lines=12> */
[----:B-1----:R-:W-:Y:S01]  /*58b40*/  VIADD R0, R6, UR28 ;  /* 0x0000001c06007c36 */ /* 0x002fe20008000000 */
[----:B------:R-:W1:Y:S03]  /*58b50*/  LDCU UR8, c[0x0][0x39c] ;  /* 0x00007380ff0877ac */ /* 0x000e660008000800 */
[----:B------:R-:W-:Y:S01]  /*58b60*/  IMAD.WIDE R8, R0, 0x2, R2 ;  /* 0x0000000200087825 */ /* 0x000fe200078e0202 */
[----:B------:R0:W-:Y:S01]  /*58b70*/  @P1 STG.E.U16 desc[UR20][R68.64], R72 ;  /* 0x0000004844001986 */ /* 0x0001e2000c101514 */
[----:B------:R-:W-:Y:S01]  /*58b80*/  PRMT R73, R83, 0x7610, R73 ;  /* 0x0000761053497816 */ /* 0x000fe20000000049 */
[----:B------:R-:W1:Y:S02]  /*58b90*/  LDCU UR14, c[0x0][0x39c] ;  /* 0x00007380ff0e77ac */ /* 0x000e640008000800 */
[----:B------:R-:W-:Y:S01]  /*58ba0*/  @P5 STG.E.U16 desc[UR20][R8.64], R71 ;  /* 0x0000004708005986 */ /* 0x000fe2000c101514 */
[----:B------:R-:W-:Y:S01]  /*58bb0*/  ISETP.LT.AND P5, PT, R78, UR48, !P4 ;  /* 0x000000304e007c0c */ /* 0x000fe2000e7a1270 */
[----:B------:R-:W-:Y:S01]  /*58bc0*/  IMAD.WIDE R6, R0, 0x2, R4 ;  /* 0x0000000200067825 */ /* 0x000fe200078e0204 */
[----:B------:R-:W-:Y:S01]  /*58bd0*/  ISETP.GE.AND P1, PT, R76, UR10, PT ;  /* 0x0000000a4c007c0c */ /* 0x000fe2000bf26270 */
[----:B------:R-:W1:Y:S01]  /*58be0*/  LDCU UR48, c[0x0][0x398] ;  /* 0x00007300ff3077ac */ /* 0x000e620008000800 */
[----:B------:R-:W4:Y:S01]  /*58bf0*/  LDL.LU R76, [R1+0x174c] ;  /* 0x00174c00014c7983 */ /* 0x000f220000300800 */
[----:B------:R-:W-:Y:S01]  /*58c00*/  VIADD R0, R0, UR28 ;  /* 0x0000001c00007c36 */ /* 0x000fe20008000000 */
[----:B------:R-:W-:Y:S01]  /*58c10*/  ISETP.LT.AND P4, PT, R77, UR49, !P4 ;  /* 0x000000314d007c0c */ /* 0x000fe2000e781270 */
[----:B------:R-:W1:Y:S01]  /*58c20*/  LDCU UR10, c[0x0][0x39c] ;  /* 0x00007380ff0a77ac */ /* 0x000e620008000800 */
[----:B------:R1:W-:Y:S01]  /*58c30*/  @P6 STG.E.U16 desc[UR20][R6.64], R70 ;  /* 0x0000004606006986 */ /* 0x0003e2000c101514 */
[----:B0-----:R-:W-:-:S03]  /*58c40*/  PRMT R72, R81, 0x7610, R72 ;  /* 0x0000761051487816 */ /* 0x001fc60000000048 */
[----:B------:R-:W4:Y:S04]  /*58c50*/  LDL.S16 R84, [R1+0x1b0] ;  /* 0x0001b00001547983 */ /* 0x000f280000100600 */
[----:B------:R-:W4:Y:S01]  /*58c60*/  LDL.LU R81, [R1+0x1614] ;  /* 0x0016140001517983 */ /* 0x000f220000300800 */
[----:B-1----:R-:W-:-:S05]  /*58c70*/  IMAD.WIDE R70, R0, 0x2, R2 ;  /* 0x0000000200467825 */ /* 0x002fca00078e0202 */
[----:B------:R-:W-:Y:S01]  /*58c80*/  @P5 STG.E.U16 desc[UR20][R70.64], R73 ;  /* 0x0000004946005986 */ /* 0x000fe2000c101514 */
[----:B------:R-:W-:-:S05]  /*58c90*/  IMAD.WIDE R8, R0, 0x2, R4 ;  /* 0x0000000200087825 */ /* 0x000fca00078e0204 */
[----:B------:R4:W-:Y:S01]  /*58ca0*/  @P4 STG.E.U16 desc[UR20][R8.64], R72 ;  /* 0x0000004808004986 */ /* 0x0009e2000c101514 */
[----:B---3--:R-:W-:-:S03]  /*58cb0*/  ISETP.GE.AND P5, PT, R75, UR45, PT ;  /* 0x0000002d4b007c0c */ /* 0x008fc6000bfa6270 */
[----:B------:R-:W3:Y:S01]  /*58cc0*/  LDL.LU.S16 R75, [R1+0x1b2] ;  /* 0x0001b200014b7983 */ /* 0x000ee20000300600 */
[----:B--2---:R-:W-:-:S03]  /*58cd0*/  PRMT R69, R80, 0x7610, R69 ;  /* 0x0000761050457816 */ /* 0x004fc60000000045 */
[----:B------:R-:W2:Y:S01]  /*58ce0*/  LDL.S16 R80, [R1+0x1b4] ;  /* 0x0001b40001507983 */ /* 0x000ea20000100600 */
[----:B----4-:R-:W-:-:S03]  /*58cf0*/  PRMT R8, R74, 0x7610, R8 ;  /* 0x000076104a087816 */ /* 0x010fc60000000008 */
[----:B------:R-:W4:Y:S01]  /*58d00*/  LDL.LU R74, [R1+0x15f4] ;  /* 0x0015f400014a7983 */ /* 0x000f220000300800 */
[----:B------:R-:W-:Y:S01]  /*58d10*/  ISETP.LT.AND P6, PT, R78, UR33, !P0 ;  /* 0x000000214e007c0c */ /* 0x000fe2000c7c1270 */
[----:B------:R-:W-:Y:S01]  /*58d20*/  VIADD R68, R0, UR28 ;  /* 0x0000001c00447c36 */ /* 0x000fe20008000000 */
[C---:B------:R-:W-:Y:S01]  /*58d30*/  ISETP.LT.AND P0, PT, R77.reuse, UR38, !P0 ;  /* 0x000000264d007c0c */ /* 0x040fe2000c701270 */
[----:B------:R-:W2:Y:S01]  /*58d40*/  LDL.LU.S16 R83, [R1+0x1b6] ;  /* 0x0001b60001537983 */ /* 0x000ea20000300600 */
[----:B------:R-:W-:Y:S01]  /*58d50*/  ISETP.LT.AND P4, PT, R78, UR16, !P1 ;  /* 0x000000104e007c0c */ /* 0x000fe2000cf81270 */
[C---:B------:R-:W-:Y:S01]  /*58d60*/  IMAD.WIDE R6, R68.reuse, 0x2, R2 ;  /* 0x0000000244067825 */ /* 0x040fe200078e0202 */
[----:B------:R-:W-:Y:S01]  /*58d70*/  ISETP.LT.AND P1, PT, R77, UR18, !P1 ;  /* 0x000000124d007c0c */ /* 0x000fe2000cf21270 */
[----:B------:R-:W0:Y:S02]  /*58d80*/  LDCU UR33, c[0x0][0x398] ;  /* 0x00007300ff2177ac */ /* 0x000e240008000800 */
[C---:B------:R-:W-:Y:S01]  /*58d90*/  VIADD R0, R68.reuse, UR28 ;  /* 0x0000001c44007c36 */ /* 0x040fe20008000000 */
[----:B------:R-:W1:Y:S03]  /*58da0*/  LDCU UR16, c[0x0][0x398] ;  /* 0x00007300ff1077ac */ /* 0x000e660008000800 */
[----:B------:R0:W-:Y:S01]  /*58db0*/  @P6 STG.E.U16 desc[UR20][R6.64], R69 ;  /* 0x0000004506006986 */ /* 0x0001e2000c101514 */
[----:B------:R-:W1:Y:S01]  /*58dc0*/  LDCU UR18, c[0x0][0x398] ;  /* 0x00007300ff1277ac */ /* 0x000e620008000800 */
[----:B0-----:R-:W-:Y:S01]  /*58dd0*/  IMAD.WIDE R6, R68, 0x2, R4 ;  /* 0x0000000244067825 */ /* 0x001fe200078e0204 */
[----:B------:R-:W-:-:S02]  /*58de0*/  PRMT R69, R82, 0x7610, R69 ;  /* 0x0000761052457816 */ /* 0x000fc40000000045 */
[----:B------:R-:W-:Y:S01]  /*58df0*/  PRMT R68, R79, 0x7610, R68 ;  /* 0x000076104f447816 */ /* 0x000fe20000000044 */
[----:B------:R-:W2:Y:S04]  /*58e00*/  LDL.LU R82, [R1+0x1860] ;  /* 0x0018600001527983 */ /* 0x000ea80000300800 */
[----:B------:R0:W-:Y:S01]  /*58e10*/  @P0 STG.E.U16 desc[UR20][R6.64], R8 ;  /* 0x0000000806000986 */ /* 0x0001e2000c101514 */
[----:B------:R-:W-:-:S03]  /*58e20*/  ISETP.GE.AND P0, PT, R76, UR47, PT ;  /* 0x0000002f4c007c0c */ /* 0x000fc6000bf06270 */
[----:B------:R-:W2:Y:S04]  /*58e30*/  LDL.S16 R79, [R1+0x1b8] ;  /* 0x0001b800014f7983 */ /* 0x000ea80000100600 */
[----:B------:R-:W2:Y:S01]  /*58e40*/  LDL.LU R76, [R1+0x1868] ;  /* 0x00186800014c7983 */ /* 0x000ea20000300800 */
[----:B------:R-:W-:Y:S01]  /*58e50*/  ISETP.LT.AND P6, PT, R78, UR31, !P5 ;  /* 0x0000001f4e007c0c */ /* 0x000fe2000efc1270 */
[----:B------:R-:W1:Y:S01]  /*58e60*/  LDCU UR31, c[0x0][0x398] ;  /* 0x00007300ff1f77ac */ /* 0x000e620008000800 */
[----:B0-----:R-:W-:-:S04]  /*58e70*/  IMAD.WIDE R8, R0, 0x2, R2 ;  /* 0x0000000200087825 */ /* 0x001fc800078e0202 */
[C---:B------:R-:W-:Y:S01]  /*58e80*/  IMAD.WIDE R6, R0.reuse, 0x2, R4 ;  /* 0x0000000200067825 */ /* 0x040fe200078e0204 */
[----:B------:R0:W-:Y:S03]  /*58e90*/  @P4 STG.E.U16 desc[UR20][R8.64], R69 ;  /* 0x0000004508004986 */ /* 0x0001e6000c101514 */
[----:B------:R-:W-:Y:S01]  /*58ea0*/  VIADD R0, R0, UR28 ;  /* 0x0000001c00007c36 */ /* 0x000fe20008000000 */
[----:B------:R1:W-:Y:S01]  /*58eb0*/  @P1 STG.E.U16 desc[UR20][R6.64], R68 ;  /* 0x0000004406001986 */ /* 0x0003e2000c101514 */
[----:B------:R-:W-:Y:S01]  /*58ec0*/  ISETP.GE.AND P1, PT, R81, UR36, PT ;  /* 0x0000002451007c0c */ /* 0x000fe2000bf26270 */
[----:B------:R-:W2:Y:S01]  /*58ed0*/  LDCU UR36, c[0x0][0x398] ;  /* 0x00007300ff2477ac */ /* 0x000ea20008000800 */
[----:B0-----:R-:W-:Y:S01]  /*58ee0*/  PRMT R8, R84, 0x7610, R8 ;  /* 0x0000761054087816 */ /* 0x001fe20000000008 */
[----:B-1----:R-:W-:-:S05]  /*58ef0*/  IMAD.WIDE R6, R0, 0x2, R2 ;  /* 0x0000000200067825 */ /* 0x002fca00078e0202 */
[----:B------:R0:W-:Y:S01]  /*58f00*/  @P6 STG.E.U16 desc[UR20][R6.64], R8 ;  /* 0x0000000806006986 */ /* 0x0001e2000c101514 */
[----:B---3--:R-:W-:-:S03]  /*58f10*/  PRMT R70, R75, 0x7610, R70 ;  /* 0x000076104b467816 */ /* 0x008fc60000000046 */
[----:B------:R-:W3:Y:S04]  /*58f20*/  LDL.LU.S16 R75, [R1+0x1ba] ;  /* 0x0001ba00014b7983 */ /* 0x000ee80000300600 */
[----:B------:R-:W3:Y:S01]  /*58f30*/  LDL.S16 R81, [R1+0x1bc] ;  /* 0x0001bc0001517983 */ /* 0x000ee20000100600 */
[----:B----4-:R-:W-:-:S03]  /*58f40*/  ISETP.GE.AND P6, PT, R74, UR42, PT ;  /* 0x0000002a4a007c0c */ /* 0x010fc6000bfc6270 */
[----:B------:R-:W4:Y:S01]  /*58f50*/  LDL.LU.S16 R74, [R1+0x1be] ;  /* 0x0001be00014a7983 */ /* 0x000f220000300600 */
[C---:B------:R-:W-:Y:S02]  /*58f60*/  ISETP.LT.AND P5, PT, R77.reuse, UR46, !P5 ;  /* 0x0000002e4d007c0c */ /* 0x040fe4000efa1270 */
[----:B------:R-:W-:Y:S01]  /*58f70*/  ISETP.LT.AND P4, PT, R78, UR29, !P0 ;  /* 0x0000001d4e007c0c */ /* 0x000fe2000c781270 */
[C---:B------:R-:W-:Y:S01]  /*58f80*/  IMAD.WIDE R68, R0.reuse, 0x2, R4 ;  /* 0x0000000200447825 */ /* 0x040fe200078e0204 */
[----:B------:R-:W-:Y:S01]  /*58f90*/  ISETP.LT.AND P0, PT, R77, UR35, !P0 ;  /* 0x000000234d007c0c */ /* 0x000fe2000c701270 */
[----:B------:R-:W1:Y:S02]  /*58fa0*/  LDCU UR29, c[0x0][0x398] ;  /* 0x00007300ff1d77ac */ /* 0x000e640008000800 */
[----:B0-----:R-:W-:Y:S01]  /*58fb0*/  VIADD R7, R0, UR28 ;  /* 0x0000001c00077c36 */ /* 0x001fe20008000000 */
[----:B--2---:R-:W-:Y:S01]  /*58fc0*/  PRMT R6, R80, 0x7610, R6 ;  /* 0x0000761050067816 */ /* 0x004fe20000000006 */
[----:B------:R-:W0:Y:S01]  /*58fd0*/  LDCU UR35, c[0x0][0x398] ;  /* 0x00007300ff2377ac */ /* 0x000e220008000800 */
[----:B------:R-:W2:Y:S01]  /*58fe0*/  LDL.LU R80, [R1+0x185c] ;  /* 0x00185c0001507983 */ /* 0x000ea20000300800 */
[----:B------:R-:W-:-:S03]  /*58ff0*/  IMAD.WIDE R8, R7, 0x2, R2 ;  /* 0x0000000207087825 */ /* 0x000fc600078e0202 */
[----:B------:R1:W-:Y:S04]  /*59000*/  @P5 STG.E.U16 desc[UR20][R68.64], R70 ;  /* 0x0000004644005986 */ /* 0x0003e8000c101514 */
[----:B------:R-:W-:Y:S01]  /*59010*/  @P4 STG.E.U16 desc[UR20][R8.64], R6 ;  /* 0x0000000608004986 */ /* 0x000fe2000c101514 */
[----:B-1----:R-:W-:Y:S01]  /*59020*/  PRMT R70, R83, 0x7610, R70 ;  /* 0x0000761053467816 */ /* 0x002fe20000000046 */
[----:B------:R-:W-:Y:S02]  /*59030*/  IMAD.WIDE R68, R7, 0x2, R4 ;  /* 0x0000000207447825 */ /* 0x000fe400078e0204 */
[----:B------:R-:W2:Y:S04]  /*59040*/  LDL.S16 R83, [R1+0x1c0] ;  /* 0x0001c00001537983 */ /* 0x000ea80000100600 */
[----:B------:R4:W-:Y:S01]  /*59050*/  @P0 STG.E.U16 desc[UR20][R68.64], R70 ;  /* 0x0000004644000986 */ /* 0x0009e2000c101514 */
[----:B------:R-:W-:-:S03]  /*59060*/  PRMT R0, R79, 0x7610, R0 ;  /* 0x000076104f007816 */ /* 0x000fc60000000000 */
[----:B------:R-:W2:Y:S01]  /*59070*/  LDL.LU.S16 R79, [R1+0x1c2] ;  /* 0x0001c200014f7983 */ /* 0x000ea20000300600 */
[----:B------:R-:W-:Y:S01]  /*59080*/  ISETP.GE.AND P0, PT, R76, UR30, PT ;  /* 0x0000001e4c007c0c */ /* 0x000fe2000bf06270 */
[----:B------:R-:W1:Y:S02]  /*59090*/  LDCU UR30, c[0x0][0x398] ;  /* 0x00007300ff1e77ac */ /* 0x000e640008000800 */
[----:B------:R-:W2:Y:S01]  /*590a0*/  LDL.S16 R76, [R1+0x1c4] ;  /* 0x0001c400014c7983 */ /* 0x000ea20000100600 */
[----:B---3--:R-:W-:-:S03]  /*590b0*/  PRMT R72, R75, 0x7610, R72 ;  /* 0x000076104b487816 */ /* 0x008fc60000000048 */
[----:B------:R-:W3:Y:S01]  /*590c0*/  LDL.LU R75, [R1+0x1864] ;  /* 0x00186400014b7983 */ /* 0x000ee20000300800 */
[----:B----4-:R-:W-:-:S03]  /*590d0*/  PRMT R70, R74, 0x7610, R70 ;  /* 0x000076104a467816 */ /* 0x010fc60000000046 */
[----:B------:R-:W4:Y:S01]  /*590e0*/  LDL.LU.S16 R74, [R1+0x1c6] ;  /* 0x0001c600014a7983 */ /* 0x000f220000300600 */
[----:B------:R-:W-:Y:S01]  /*590f0*/  ISETP.LT.AND P5, PT, R78, UR26, !P1 ;  /* 0x0000001a4e007c0c */ /* 0x000fe2000cfa1270 */
[----:B------:R-:W0:Y:S01]  /*59100*/  LDCU UR26, c[0x0][0x398] ;  /* 0x00007300ff1a77ac */ /* 0x000e220008000800 */
[----:B------:R-:W-:-:S05]  /*59110*/  IADD3 R6, PT, PT, R7, UR28, RZ ;  /* 0x0000001c07067c10 */ /* 0x000fca000fffe0ff */
[----:B------:R-:W-:Y:S01]  /*59120*/  IMAD.WIDE R8, R6, 0x2, R2 ;  /* 0x0000000206087825 */ /* 0x000fe200078e0202 */
[C---:B------:R-:W-:Y:S01]  /*59130*/  ISETP.LT.AND P1, PT, R77.reuse, UR37, !P1 ;  /* 0x000000254d007c0c */ /* 0x040fe2000cf21270 */
[----:B------:R-:W0:Y:S04]  /*59140*/  LDCU UR37, c[0x0][0x398] ;  /* 0x00007300ff2577ac */ /* 0x000e280008000800 */
[----:B------:R1:W-:Y:S01]  /*59150*/  @P5 STG.E.U16 desc[UR20][R8.64], R0 ;  /* 0x0000000008005986 */ /* 0x0003e2000c101514 */
[----:B------:R-:W-:Y:S01]  /*59160*/  ISETP.LT.AND P5, PT, R78, UR22, !P6 ;  /* 0x000000164e007c0c */ /* 0x000fe2000f7a1270 */
[C---:B------:R-:W-:Y:S01]  /*59170*/  IMAD.WIDE R68, R6.reuse, 0x2, R4 ;  /* 0x0000000206447825 */ /* 0x040fe200078e0204 */
[----:B------:R-:W-:Y:S01]  /*59180*/  ISETP.LT.AND P6, PT, R77, UR41, !P6 ;  /* 0x000000294d007c0c */ /* 0x000fe2000f7c1270 */
[----:B------:R-:W0:Y:S01]  /*59190*/  LDCU UR22, c[0x0][0x398] ;  /* 0x00007300ff1677ac */ /* 0x000e220008000800 */
[----:B------:R-:W-:Y:S01]  /*591a0*/  PRMT R71, R81, 0x7610, R71 ;  /* 0x0000761051477816 */ /* 0x000fe20000000047 */
[----:B-1----:R-:W-:Y:S01]  /*591b0*/  VIADD R0, R6, UR28 ;  /* 0x0000001c06007c36 */ /* 0x002fe20008000000 */
[----:B------:R-:W-:Y:S01]  /*591c0*/  ISETP.GE.AND P4, PT, R82, UR12, PT ;  /* 0x0000000c52007c0c */ /* 0x000fe2000bf86270 */
[----:B------:R1:W-:Y:S02]  /*591d0*/  @P1 STG.E.U16 desc[UR20][R68.64], R72 ;  /* 0x0000004844001986 */ /* 0x0003e4000c101514 */
[----:B------:R-:W-:Y:S01]  /*591e0*/  IMAD.WIDE R8, R0, 0x2, R2 ;  /* 0x0000000200087825 */ /* 0x000fe200078e0202 */
[----:B--2---:R-:W-:Y:S01]  /*591f0*/  ISETP.GE.AND P1, PT, R80, UR24, PT ;  /* 0x0000001850007c0c */ /* 0x004fe2000bf26270 */
[----:B------:R-:W2:Y:S01]  /*59200*/  LDL.S16 R82, [R1+0x1c8] ;  /* 0x0001c80001527983 */ /* 0x000ea20000100600 */
[----:B------:R-:W-:Y:S01]  /*59210*/  PRMT R73, R83, 0x7610, R73 ;  /* 0x0000761053497816 */ /* 0x000fe20000000049 */
[----:B------:R-:W-:Y:S01]  /*59220*/  IMAD.WIDE R6, R0, 0x2, R4 ;  /* 0x0000000200067825 */ /* 0x000fe200078e0204 */
[----:B------:R-:W0:Y:S01]  /*59230*/  LDCU UR12, c[0x0][0x39c] ;  /* 0x00007380ff0c77ac */ /* 0x000e220008000800 */
[----:B------:R0:W-:Y:S01]  /*59240*/  @P5 STG.E.U16 desc[UR20][R8.64], R71 ;  /* 0x0000004708005986 */ /* 0x0001e2000c101514 */
[----:B------:R-:W-:Y:S01]  /*59250*/  ISETP.LT.AND P5, PT, R78, UR32, !P4 ;  /* 0x000000204e007c0c */ /* 0x000fe2000e7a1270 */
[----:B------:R-:W0:Y:S02]  /*59260*/  LDCU UR24, c[0x0][0x398] ;  /* 0x00007300ff1877ac */ /* 0x000e240008000800 */
[----:B------:R-:W2:Y:S01]  /*59270*/  LDL.LU.S16 R81, [R1+0x1ca] ;  /* 0x0001ca0001517983 */ /* 0x000ea20000300600 */
[----:B-1----:R-:W-:Y:S01]  /*59280*/  PRMT R72, R79, 0x7610, R72 ;  /* 0x000076104f487816 */ /* 0x002fe20000000048 */
[----:B------:R-:W-:Y:S01]  /*59290*/  VIADD R0, R0, UR28 ;  /* 0x0000001c00007c36 */ /* 0x000fe20008000000 */
[----:B------:R-:W-:Y:S01]  /*592a0*/  PRMT R69, R76, 0x7610, R69 ;  /* 0x000076104c457816 */ /* 0x000fe20000000045 */
[----:B------:R-:W2:Y:S01]  /*592b0*/  LDL.LU R80, [R1+0x1600] ;  /* 0x0016000001507983 */ /* 0x000ea20000300800 */
[----:B------:R-:W1:Y:S03]  /*592c0*/  LDCU UR32, c[0x0][0x398] ;  /* 0x00007300ff2077ac */ /* 0x000e660008000800 */
[----:B------:R-:W2:Y:S04]  /*592d0*/  LDL.S16 R84, [R1+0x1cc] ;  /* 0x0001cc0001547983 */ /* 0x000ea80000100600 */
[----:B------:R-:W2:Y:S04]  /*592e0*/  LDL.LU R79, [R1+0x1604] ;  /* 0x00160400014f7983 */ /* 0x000ea80000300800 */
[----:B------:R-:W2:Y:S01]  /*592f0*/  LDL.LU.S16 R76, [R1+0x1ce] ;  /* 0x0001ce00014c7983 */ /* 0x000ea20000300600 */
[----:B------:R-:W-:-:S03]  /*59300*/  ISETP.LT.AND P4, PT, R77, UR44, !P4 ;  /* 0x0000002c4d007c0c */ /* 0x000fc6000e781270 */
[----:B------:R1:W-:Y:S01]  /*59310*/  @P6 STG.E.U16 desc[UR20][R6.64], R70 ;  /* 0x0000004606006986 */ /* 0x0003e2000c101514 */
[----:B0-----:R-:W-:-:S04]  /*59320*/  IMAD.WIDE R8, R0, 0x2, R4 ;  /* 0x0000000200087825 */ /* 0x001fc800078e0204 */
[----:B-1----:R-:W-:-:S05]  /*59330*/  IMAD.WIDE R70, R0, 0x2, R2 ;  /* 0x0000000200467825 */ /* 0x002fca00078e0202 */
[----:B------:R-:W-:Y:S04]  /*59340*/  @P5 STG.E.U16 desc[UR20][R70.64], R73 ;  /* 0x0000004946005986 */ /* 0x000fe8000c101514 */
[----:B------:R4:W-:Y:S01]  /*59350*/  @P4 STG.E.U16 desc[UR20][R8.64], R72 ;  /* 0x0000004808004986 */ /* 0x0009e2000c101514 */
[----:B---3--:R-:W-:Y:S01]  /*59360*/  ISETP.GE.AND P5, PT, R75, UR4, PT ;  /* 0x000000044b007c0c */ /* 0x008fe2000bfa6270 */
[----:B------:R-:W-:Y:S02]  /*59370*/  VIADD R68, R0, UR28 ;  /* 0x0000001c00447c36 */ /* 0x000fe40008000000 */
[----:B------:R-:W3:Y:S01]  /*59380*/  LDL.S16 R75, [R1+0x1d0] ;  /* 0x0001d000014b7983 */ /* 0x000ee20000100600 */
[----:B----4-:R-:W-:Y:S01]  /*59390*/  PRMT R8, R74, 0x7610, R8 ;  /* 0x000076104a087816 */ /* 0x010fe20000000008 */
[----:B------:R-:W0:Y:S02]  /*593a0*/  LDCU UR4, c[0x0][0x39c] ;  /* 0x00007380ff0477ac */ /* 0x000e240008000800 */
[----:B------:R-:W4:Y:S01]  /*593b0*/  LDL.LU R74, [R1+0x15f8] ;  /* 0x0015f800014a7983 */ /* 0x000f220000300800 */
[----:B------:R-:W-:-:S02]  /*593c0*/  ISETP.LT.AND P6, PT, R78, UR40, !P0 ;  /* 0x000000284e007c0c */ /* 0x000fc4000c7c1270 */
[C---:B------:R-:W-:Y:S01]  /*593d0*/  ISETP.LT.AND P0, PT, R77.reuse, UR50, !P0 ;  /* 0x000000324d007c0c */ /* 0x040fe2000c701270 */
[----:B------:R-:W-:Y:S01]  /*593e0*/  IMAD.WIDE R6, R68, 0x2, R2 ;  /* 0x0000000244067825 */ /* 0x000fe200078e0202 */
[----:B------:R-:W-:Y:S01]  /*593f0*/  ISETP.LT.AND P4, PT, R78, UR34, !P1 ;  /* 0x000000224e007c0c */ /* 0x000fe2000cf81270 */
[----:B------:R-:W4:Y:S01]  /*59400*/  LDL.LU.S16 R83, [R1+0x1d2] ;  /* 0x0001d20001537983 */ /* 0x000f220000300600 */
[----:B------:R-:W-:Y:S01]  /*59410*/  ISETP.LT.AND P1, PT, R77, UR39, !P1 ;  /* 0x000000274d007c0c */ /* 0x000fe2000cf21270 */
[----:B------:R-:W-:Y:S01]  /*59420*/  VIADD R0, R68, UR28 ;  /* 0x0000001c44007c36 */ /* 0x000fe20008000000 */
[----:B------:R-:W1:Y:S05]  /*59430*/  LDCU UR34, c[0x0][0x398] ;  /* 0x00007300ff2277ac */ /* 0x000e6a0008000800 */
[----:B------:R0:W-:Y:S01]  /*59440*/  @P6 STG.E.U16 desc[UR20][R6.64], R69 ;  /* 0x0000004506006986 */ /* 0x0001e2000c101514 */
[----:B------:R-:W-:Y:S01]  /*59450*/  ISETP.LT.AND P6, PT, R78, UR43, !P5 ;  /* 0x0000002b4e007c0c */ /* 0x000fe2000efc1270 */
[----:B0-----:R-:W-:Y:S01]  /*59460*/  IMAD.WIDE R6, R68, 0x2, R4 ;  /* 0x0000000244067825 */ /* 0x001fe200078e0204 */
[----:B--2---:R-:W-:-:S04]  /*59470*/  PRMT R69, R82, 0x7610, R69 ;  /* 0x0000761052457816 */ /* 0x004fc80000000045 */
[----:B------:R0:W-:Y:S04]  /*59480*/  @P0 STG.E.U16 desc[UR20][R6.64], R8 ;  /* 0x0000000806000986 */ /* 0x0001e8000c101514 */
[----:B------:R-:W2:Y:S01]  /*59490*/  LDL.LU R82, [R1+0x15fc] ;  /* 0x0015fc0001527983 */ /* 0x000ea20000300800 */
[----:B------:R-:W-:-:S03]  /*594a0*/  PRMT R68, R81, 0x7610, R68 ;  /* 0x0000761051447816 */ /* 0x000fc60000000044 */
[----:B------:R-:W2:Y:S01]  /*594b0*/  LDL.S16 R81, [R1+0x1d4] ;  /* 0x0001d40001517983 */ /* 0x000ea20000100600 */
[----:B0-----:R-:W-:Y:S01]  /*594c0*/  IMAD.WIDE R8, R0, 0x2, R2 ;  /* 0x0000000200087825 */ /* 0x001fe200078e0202 */
[----:B------:R-:W-:Y:S01]  /*594d0*/  ISETP.GE.AND P0, PT, R80, UR6, PT ;  /* 0x0000000650007c0c */ /* 0x000fe2000bf06270 */
[----:B------:R-:W0:Y:S01]  /*594e0*/  LDCU UR6, c[0x0][0x39c] ;  /* 0x00007380ff0677ac */ /* 0x000e220008000800 */
[----:B------:R-:W2:Y:S01]  /*594f0*/  LDL.LU R80, [R1+0x1870] ;  /* 0x0018700001507983 */ /* 0x000ea20000300800 */
[----:B------:R-:W-:-:S04]  /*59500*/  IMAD.WIDE R6, R0, 0x2, R4 ;  /* 0x0000000200067825 */ /* 0x000fc800078e0204 */
[----:B------:R-:W-:Y:S01]  /*59510*/  VIADD R0, R0, UR28 ;  /* 0x0000001c00007c36 */ /* 0x000fe20008000000 */
[----:B------:R0:W-:Y:S01]  /*59520*/  @P4 STG.E.U16 desc[UR20][R8.64], R69 ;  /* 0x0000004508004986 */ /* 0x0001e2000c101514 */
[----:B------:R-:W-:-:S03]  /*59530*/  PRMT R70, R76, 0x7610, R70 ;  /* 0x000076104c467816 */ /* 0x000fc60000000046 */
[----:B------:R-:W2:Y:S04]  /*59540*/  LDL.LU.S16 R76, [R1+0x1d6] ;  /* 0x0001d600014c7983 */ /* 0x000ea80000300600 */
[----:B------:R1:W-:Y:S01]  /*59550*/  @P1 STG.E.U16 desc[UR20][R6.64], R68 ;  /* 0x0000004406001986 */ /* 0x0003e2000c101514 */
[----:B0-----:R-:W-:Y:S02]  /*59560*/  PRMT R8, R84, 0x7610, R8 ;  /* 0x0000761054087816 */ /* 0x001fe40000000008 */
[----:B------:R-:W-:Y:S01]  /*59570*/  ISETP.GE.AND P1, PT, R79, UR7, PT ;  /* 0x000000074f007c0c */ /* 0x000fe2000bf26270 */
[----:B------:R-:W0:Y:S01]  /*59580*/  LDCU UR7, c[0x0][0x39c] ;  /* 0x00007380ff0777ac */ /* 0x000e220008000800 */
[----:B------:R-:W2:Y:S01]  /*59590*/  LDL.S16 R79, [R1+0x1d8] ;  /* 0x0001d800014f7983 */ /* 0x000ea20000100600 */
[----:B-1----:R-:W-:-:S05]  /*595a0*/  IMAD.WIDE R6, R0, 0x2, R2 ;  /* 0x0000000200067825 */ /* 0x002fca00078e0202 */
[----:B------:R3:W-:Y:S02]  /*595b0*/  @P6 STG.E.U16 desc[UR20][R6.64], R8 ;  /* 0x0000000806006986 */ /* 0x0007e4000c101514 */
[----:B---3--:R-:W-:Y:S02]  /*595c0*/  PRMT R6, R75, 0x7610, R6 ;  /* 0x000076104b067816 */ /* 0x008fe40000000006 */
[----:B------:R-:W3:Y:S01]  /*595d0*/  LDL.LU.S16 R75, [R1+0x1da] ;  /* 0x0001da00014b7983 */ /* 0x000ee20000300600 */
[----:B----4-:R-:W-:Y:S02]  /*595e0*/  ISETP.GE.AND P6, PT, R74, UR8, PT ;  /* 0x000000084a007c0c */ /* 0x010fe4000bfc6270 */
[----:B------:R-:W-:Y:S01]  /*595f0*/  ISETP.LT.AND P5, PT, R77, UR51, !P5 ;  /* 0x000000334d007c0c */ /* 0x000fe2000efa1270 */
[----:B------:R-:W4:Y:S01]  /*59600*/  LDL.LU R74, [R1+0x186c] ;  /* 0x00186c00014a7983 */ /* 0x000f220000300800 */
[----:B------:R-:W-:Y:S01]  /*59610*/  ISETP.LT.AND P4, PT, R78, UR48, !P0 ;  /* 0x000000304e007c0c */ /* 0x000fe2000c781270 */
[C---:B------:R-:W-:Y:S01]  /*59620*/  VIADD R7, R0.reuse, UR28 ;  /* 0x0000001c00077c36 */ /* 0x040fe20008000000 */
[----:B------:R-:W1:Y:S01]  /*59630*/  LDCU UR8, c[0x0][0x39c] ;  /* 0x00007380ff0877ac */ /* 0x000e620008000800 */
[----:B------:R-:W-:-:S04]  /*59640*/  IMAD.WIDE R68, R0, 0x2, R4 ;  /* 0x0000000200447825 */ /* 0x000fc800078e0204 */
[----:B------:R-:W-:Y:S01]  /*59650*/  IMAD.WIDE R8, R7, 0x2, R2 ;  /* 0x0000000207087825 */ /* 0x000fe200078e0202 */
[----:B------:R-:W-:Y:S01]  /*59660*/  ISETP.LT.AND P0, PT, R77, UR33, !P0 ;  /* 0x000000214d007c0c */ /* 0x000fe2000c701270 */
[----:B------:R-:W0:Y:S02]  /*59670*/  LDCU UR33, c[0x0][0x398] ;  /* 0x00007300ff2177ac */ /* 0x000e240008000800 */
[----:B------:R1:W-:Y:S04]  /*59680*/  @P5 STG.E.U16 desc[UR20][R68.64], R70 ;  /* 0x0000004644005986 */ /* 0x0003e8000c101514 */
[----:B------:R0:W-:Y:S01]  /*59690*/  @P4 STG.E.U16 desc[UR20][R8.64], R6 ;  /* 0x0000000608004986 */ /* 0x0001e2000c101514 */
[----:B-1----:R-:W-:-:S03]  /*596a0*/  PRMT R70, R83, 0x7610, R70 ;  /* 0x0000761053467816 */ /* 0x002fc60000000046 */
[----:B------:R-:W4:Y:S01]  /*596b0*/  LDL.S16 R83, [R1+0x1dc] ;  /* 0x0001dc0001537983 */ /* 0x000f220000100600 */
[----:B--2---:R-:W-:Y:S02]  /*596c0*/  ISETP.GE.AND P4, PT, R82, UR10, PT ;  /* 0x0000000a52007c0c */ /* 0x004fe4000bf86270 */
[----:B------:R-:W-:Y:S01]  /*596d0*/  PRMT R0, R81, 0x7610, R0 ;  /* 0x0000761051007816 */ /* 0x000fe20000000000 */
[----:B------:R-:W2:Y:S01]  /*596e0*/  LDL.LU.S16 R82, [R1+0x1de] ;  /* 0x0001de0001527983 */ /* 0x000ea20000300600 */
[----:B------:R-:W-:Y:S01]  /*596f0*/  IMAD.WIDE R68, R7, 0x2, R4 ;  /* 0x0000000207447825 */ /* 0x000fe200078e0204 */
[----:B------:R-:W-:Y:S01]  /*59700*/  ISETP.LT.AND P5, PT, R78, UR16, !P1 ;  /* 0x000000104e007c0c */ /* 0x000fe2000cfa1270 */
[----:B------:R-:W1:Y:S01]  /*59710*/  LDCU UR10, c[0x0][0x39c] ;  /* 0x00007380ff0a77ac */ /* 0x000e620008000800 */
[----:B------:R-:W2:Y:S01]  /*59720*/  LDL.S16 R81, [R1+0x1e0] ;  /* 0x0001e00001517983 */ /* 0x000ea20000100600 */
[----:B------:R-:W-:Y:S01]  /*59730*/  ISETP.LT.AND P1, PT, R77, UR18, !P1 ;  /* 0x000000124d007c0c */ /* 0x000fe2000cf21270 */
[----:B0-----:R-:W-:Y:S01]  /*59740*/  VIADD R6, R7, UR28 ;  /* 0x0000001c07067c36 */ /* 0x001fe20008000000 */
[----:B------:R-:W0:Y:S01]  /*59750*/  LDCU UR16, c[0x0][0x398] ;  /* 0x00007300ff1077ac */ /* 0x000e220008000800 */
[----:B------:R-:W-:Y:S01]  /*59760*/  PRMT R72, R76, 0x7610, R72 ;  /* 0x000076104c487816 */ /* 0x000fe20000000048 */
[----:B------:R0:W-:Y:S01]  /*59770*/  @P0 STG.E.U16 desc[UR20][R68.64], R70 ;  /* 0x0000004644000986 */ /* 0x0001e2000c101514 */
[----:B------:R-:W1:Y:S03]  /*59780*/  LDCU UR18, c[0x0][0x398] ;  /* 0x00007300ff1277ac */ /* 0x000e660008000800 */
[----:B------:R-:W2:Y:S01]  /*59790*/  LDL.LU R76, [R1+0x1874] ;  /* 0x00187400014c7983 */ /* 0x000ea20000300800 */
[----:B------:R-:W-:Y:S01]  /*597a0*/  IMAD.WIDE R8, R6, 0x2, R2 ;  /* 0x0000000206087825 */ /* 0x000fe200078e0202 */
[----:B------:R-:W-:Y:S01]  /*597b0*/  ISETP.GE.AND P0, PT, R80, UR12, PT ;  /* 0x0000000c50007c0c */ /* 0x000fe2000bf06270 */
[----:B------:R-:W1:Y:S02]  /*597c0*/  LDCU UR12, c[0x0][0x398] ;  /* 0x00007300ff0c77ac */ /* 0x000e640008000800 */
[----:B0-----:R-:W-:Y:S01]  /*597d0*/  IMAD.WIDE R68, R6, 0x2, R4 ;  /* 0x0000000206447825 */ /* 0x001fe200078e0204 */
[----:B------:R0:W-:Y:S01]  /*597e0*/  @P5 STG.E.U16 desc[UR20][R8.64], R0 ;  /* 0x0000000008005986 */ /* 0x0001e2000c101514 */
[----:B------:R-:W-:-:S03]  /*597f0*/  PRMT R71, R79, 0x7610, R71 ;  /* 0x000076104f477816 */ /* 0x000fc60000000047 */
[----:B------:R-:W-:Y:S01]  /*59800*/  @P1 STG.E.U16 desc[UR20][R68.64], R72 ;  /* 0x0000004844001986 */ /* 0x000fe2000c101514 */
[----:B---3--:R-:W-:-:S03]  /*59810*/  PRMT R70, R75, 0x7610, R70 ;  /* 0x000076104b467816 */ /* 0x008fc60000000046 */
[----:B------:R-:W3:Y:S04]  /*59820*/  LDL.LU.S16 R75, [R1+0x1e2] ;  /* 0x0001e200014b7983 */ /* 0x000ee80000300600 */
[----:B------:R-:W3:Y:S04]  /*59830*/  LDL.S16 R80, [R1+0x1e4] ;  /* 0x0001e40001507983 */ /* 0x000ee80000100600 */
[----:B------:R-:W3:Y:S01]  /*59840*/  LDL.LU.S16 R79, [R1+0x1e6] ;  /* 0x0001e600014f7983 */ /* 0x000ee20000300600 */
[----:B----4-:R-:W-:Y:S01]  /*59850*/  ISETP.GE.AND P1, PT, R74, UR14, PT ;  /* 0x0000000e4a007c0c */ /* 0x010fe2000bf26270 */
[----:B0-----:R-:W-:-:S02]  /*59860*/  VIADD R0, R6, UR28 ;  /* 0x0000001c06007c36 */ /* 0x001fc40008000000 */
[----:B------:R-:W4:Y:S01]  /*59870*/  LDL.LU R74, [R1+0x1878] ;  /* 0x00187800014a7983 */ /* 0x000f220000300800 */
[----:B------:R-:W-:Y:S01]  /*59880*/  ISETP.LT.AND P5, PT, R78, UR31, !P6 ;  /* 0x0000001f4e007c0c */ /* 0x000fe2000f7a1270 */
[----:B------:R-:W0:Y:S01]  /*59890*/  LDCU UR14, c[0x0][0x398] ;  /* 0x00007300ff0e77ac */ /* 0x000e220008000800 */
[----:B------:R-:W-:Y:S01]  /*598a0*/  ISETP.LT.AND P6, PT, R77, UR29, !P6 ;  /* 0x0000001d4d007c0c */ /* 0x000fe2000f7c1270 */
[C---:B------:R-:W-:Y:S01]  /*598b0*/  IMAD.WIDE R8, R0.reuse, 0x2, R2 ;  /* 0x0000000200087825 */ /* 0x040fe200078e0202 */
[----:B------:R-:W4:Y:S01]  /*598c0*/  LDL.S16 R84, [R1+0x1e8] ;  /* 0x0001e80001547983 */ /* 0x000f220000100600 */
[----:B------:R-:W0:Y:S02]  /*598d0*/  LDCU UR29, c[0x0][0x398] ;  /* 0x00007300ff1d77ac */ /* 0x000e240008000800 */
[----:B------:R-:W-:-:S06]  /*598e0*/  IMAD.WIDE R6, R0, 0x2, R4 ;  /* 0x0000000200067825 */ /* 0x000fcc00078e0204 */
[----:B------:R-:W-:Y:S01]  /*598f0*/  @P5 STG.E.U16 desc[UR20][R8.64], R71 ;  /* 0x0000004708005986 */ /* 0x000fe2000c101514 */
[----:B------:R-:W-:Y:S01]  /*59900*/  ISETP.LT.AND P5, PT, R78, UR26, !P4 ;  /* 0x0000001a4e007c0c */ /* 0x000fe2000e7a1270 */
[----:B------:R-:W-:Y:S02]  /*59910*/  VIADD R0, R0, UR28 ;  /* 0x0000001c00007c36 */ /* 0x000fe40008000000 */
[----:B------:R0:W-:Y:S01]  /*59920*/  @P6 STG.E.U16 desc[UR20][R6.64], R70 ;  /* 0x0000004606006986 */ /* 0x0001e2000c101514 */
[----:B------:R-:W-:Y:S01]  /*59930*/  ISETP.LT.AND P4, PT, R77, UR35, !P4 ;  /* 0x000000234d007c0c */ /* 0x000fe2000e781270 */
[----:B------:R-:W1:Y:S01]  /*59940*/  LDCU UR26, c[0x0][0x398] ;  /* 0x00007300ff1a77ac */ /* 0x000e620008000800 */
[----:B------:R-:W-:Y:S01]  /*59950*/  PRMT R73, R83, 0x7610, R73 ;  /* 0x0000761053497816 */ /* 0x000fe20000000049 */
[----:B0-----:R-:W-:Y:S01]  /*59960*/  IMAD.WIDE R70, R0, 0x2, R2 ;  /* 0x0000000200467825 */ /* 0x001fe200078e0202 */
[----:B------:R-:W-:Y:S01]  /*59970*/  ISETP.LT.AND P6, PT, R78, UR22, !P0 ;  /* 0x000000164e007c0c */ /* 0x000fe2000c7c1270 */
[----:B------:R-:W4:Y:S04]  /*59980*/  LDL.LU R83, [R1+0x1608] ;  /* 0x0016080001537983 */ /* 0x000f280000300800 */
[----:B------:R-:W-:Y:S01]  /*59990*/  @P5 STG.E.U16 desc[UR20][R70.64], R73 ;  /* 0x0000004946005986 */ /* 0x000fe2000c101514 */
[----:B------:R-:W-:Y:S01]  /*599a0*/  VIADD R68, R0, UR28 ;  /* 0x0000001c00447c36 */ /* 0x000fe20008000000 */
[----:B--2---:R-:W-:Y:S01]  /*599b0*/  PRMT R72, R82, 0x7610, R72 ;  /* 0x0000761052487816 */ /* 0x004fe20000000048 */
[----:B------:R-:W-:Y:S01]  /*599c0*/  IMAD.WIDE R8, R0, 0x2, R4 ;  /* 0x0000000200087825 */ /* 0x000fe200078e0204 */
[----:B------:R-:W-:Y:S01]  /*599d0*/  ISETP.LT.AND P0, PT, R77, UR24, !P0 ;  /* 0x000000184d007c0c */ /* 0x000fe2000c701270 */
[----:B------:R-:W0:Y:S01]  /*599e0*/  LDCU UR22, c[0x0][0x398] ;  /* 0x00007300ff1677ac */ /* 0x000e220008000800 */
[----:B------:R-:W-:Y:S01]  /*599f0*/  PRMT R69, R81, 0x7610, R69 ;  /* 0x0000761051457816 */ /* 0x000fe20000000045 */
[----:B------:R-:W-:Y:S01]  /*59a00*/  IMAD.WIDE R6, R68, 0x2, R2 ;  /* 0x0000000244067825 */ /* 0x000fe200078e0202 */
[----:B------:R3:W-:Y:S01]  /*59a10*/  @P4 STG.E.U16 desc[UR20][R8.64], R72 ;  /* 0x0000004808004986 */ /* 0x0007e2000c101514 */
[----:B------:R-:W2:Y:S01]  /*59a20*/  LDCU UR24, c[0x0][0x398] ;  /* 0x00007300ff1877ac */ /* 0x000ea20008000800 */
[----:B------:R-:W-:-:S02]  /*59a30*/  ISETP.GE.AND P5, PT, R76, UR4, PT ;  /* 0x000000044c007c0c */ /* 0x000fc4000bfa6270 */
[----:B------:R0:W-:Y:S01]  /*59a40*/  @P6 STG.E.U16 desc[UR20][R6.64], R69 ;  /* 0x0000004506006986 */ /* 0x0001e2000c101514 */
[----:B------:R-:W-:Y:S01]  /*59a50*/  VIADD R0, R68, UR28 ;  /* 0x0000001c44007c36 */ /* 0x000fe20008000000 */
[----:B---3--:R-:W-:Y:S02]  /*59a60*/  PRMT R8, R75, 0x7610, R8 ;  /* 0x000076104b087816 */ /* 0x008fe40000000008 */
[----:B------:R-:W3:Y:S01]  /*59a70*/  LDL.LU.S16 R76, [R1+0x1ea] ;  /* 0x0001ea00014c7983 */ /* 0x000ee20000300600 */
[----:B------:R-:W-:Y:S01]  /*59a80*/  ISETP.LT.AND P4, PT, R78, UR30, !P1 ;  /* 0x0000001e4e007c0c */ /* 0x000fe2000cf81270 */
[----:B------:R-:W1:Y:S02]  /*59a90*/  LDCU UR4, c[0x0][0x39c] ;  /* 0x00007380ff0477ac */ /* 0x000e640008000800 */
[----:B------:R-:W2:Y:S01]  /*59aa0*/  LDL.S16 R82, [R1+0x1ec] ;  /* 0x0001ec0001527983 */ /* 0x000ea20000100600 */
[----:B0-----:R-:W-:-:S03]  /*59ab0*/  IMAD.WIDE R6, R68, 0x2, R4 ;  /* 0x0000000244067825 */ /* 0x001fc600078e0204 */
[----:B------:R-:W2:Y:S01]  /*59ac0*/  LDL.LU R75, [R1+0x160c] ;  /* 0x00160c00014b7983 */ /* 0x000ea20000300800 */
[----:B------:R-:W-:-:S03]  /*59ad0*/  PRMT R69, R80, 0x7610, R69 ;  /* 0x0000761050457816 */ /* 0x000fc60000000045 */
[----:B------:R-:W2:Y:S01]  /*59ae0*/  LDL.LU.S16 R81, [R1+0x1ee] ;  /* 0x0001ee0001517983 */ /* 0x000ea20000300600 */
[----:B------:R-:W-:-:S03]  /*59af0*/  PRMT R68, R79, 0x7610, R68 ;  /* 0x000076104f447816 */ /* 0x000fc60000000044 */
[----:B------:R0:W-:Y:S04]  /*59b00*/  @P0 STG.E.U16 desc[UR20][R6.64], R8 ;  /* 0x0000000806000986 */ /* 0x0001e8000c101514 */
[----:B------:R-:W1:Y:S01]  /*59b10*/  LDL.LU R80, [R1+0x1610] ;  /* 0x0016100001507983 */ /* 0x000e620000300800 */
[----:B----4-:R-:W-:Y:S01]  /*59b20*/  ISETP.GE.AND P0, PT, R74, UR6, PT ;  /* 0x000000064a007c0c */ /* 0x010fe2000bf06270 */
[----:B------:R-:W4:Y:S02]  /*59b30*/  LDCU UR6, c[0x0][0x39c] ;  /* 0x00007380ff0677ac */ /* 0x000f240008000800 */
[----:B------:R-:W4:Y:S04]  /*59b40*/  LDL.S16 R79, [R1+0x1f0] ;  /* 0x0001f000014f7983 */ /* 0x000f280000100600 */
[----:B------:R-:W4:Y:S01]  /*59b50*/  LDL.LU R74, [R1+0x15c0] ;  /* 0x0015c000014a7983 */ /* 0x000f220000300800 */
[----:B------:R-:W-:Y:S01]  /*59b60*/  ISETP.LT.AND P1, PT, R77, UR32, !P1 ;  /* 0x000000204d007c0c */ /* 0x000fe2000cf21270 */
[----:B0-----:R-:W-:Y:S01]  /*59b70*/  IMAD.WIDE R8, R0, 0x2, R2 ;  /* 0x0000000200087825 */ /* 0x001fe200078e0202 */
[----:B------:R-:W-:-:S03]  /*59b80*/  ISETP.LT.AND P6, PT, R78, UR34, !P5 ;  /* 0x000000224e007c0c */ /* 0x000fc6000efc1270 */
[C---:B------:R-:W-:Y:S01]  /*59b90*/  IMAD.WIDE R6, R0.reuse, 0x2, R4 ;  /* 0x0000000200067825 */ /* 0x040fe200078e0204 */
[----:B------:R0:W-:Y:S03]  /*59ba0*/  @P4 STG.E.U16 desc[UR20][R8.64], R69 ;  /* 0x0000004508004986 */ /* 0x0001e6000c101514 */
[----:B------:R-:W-:Y:S01]  /*59bb0*/  VIADD R0, R0, UR28 ;  /* 0x0000001c00007c36 */ /* 0x000fe20008000000 */
[----:B------:R-:W-:-:S03]  /*59bc0*/  ISETP.LT.AND P5, PT, R77, UR36, !P5 ;  /* 0x000000244d007c0c */ /* 0x000fc6000efa1270 */
[----:B------:R0:W-:Y:S01]  /*59bd0*/  @P1 STG.E.U16 desc[UR20][R6.64], R68 ;  /* 0x0000004406001986 */ /* 0x0001e2000c101514 */
[----:B------:R-:W-:Y:S02]  /*59be0*/  ISETP.LT.AND P4, PT, R78, UR37, !P0 ;  /* 0x000000254e007c0c */ /* 0x000fe4000c781270 */
[----:B0-----:R-:W-:Y:S02]  /*59bf0*/  PRMT R8, R84, 0x7610, R8 ;  /* 0x0000761054087816 */ /* 0x001fe40000000008 */
[----:B------:R-:W-:Y:S01]  /*59c00*/  ISETP.LT.AND P0, PT, R77, UR33, !P0 ;  /* 0x000000214d007c0c */ /* 0x000fe2000c701270 */
[C---:B------:R-:W-:Y:S01]  /*59c10*/  IMAD.WIDE R6, R0.reuse, 0x2, R2 ;  /* 0x0000000200067825 */ /* 0x040fe200078e0202 */
[----:B------:R-:W-:Y:S01]  /*59c20*/  ISETP.GE.AND P1, PT, R83, UR7, PT ;  /* 0x0000000753007c0c */ /* 0x000fe2000bf26270 */
[----:B------:R-:W0:Y:S03]  /*59c30*/  LDCU UR7, c[0x0][0x39c] ;  /* 0x00007380ff0777ac */ /* 0x000e260008000800 */
[----:B------:R0:W-:Y:S01]  /*59c40*/  @P6 STG.E.U16 desc[UR20][R6.64], R8 ;  /* 0x0000000806006986 */ /* 0x0001e2000c101514 */
[----:B------:R-:W-:-:S04]  /*59c50*/  IMAD.WIDE R68, R0, 0x2, R4 ;  /* 0x0000000200447825 */ /* 0x000fc800078e0204 */
[----:B0-----:R-:W-:-:S04]  /*59c60*/  VIADD R7, R0, UR28 ;  /* 0x0000001c00077c36 */ /* 0x001fc80008000000 */
[----:B------:R-:W-:Y:S01]  /*59c70*/  IMAD.WIDE R8, R7, 0x2, R2 ;  /* 0x0000000207087825 */ /* 0x000fe200078e0202 */
[----:B---3--:R-:W-:Y:S02]  /*59c80*/  PRMT R70, R76, 0x7610, R70 ;  /* 0x000076104c467816 */ /* 0x008fe40000000046 */
[----:B------:R-:W3:Y:S01]  /*59c90*/  LDL.LU.S16 R76, [R1+0x1f2] ;  /* 0x0001f200014c7983 */ /* 0x000ee20000300600 */
[----:B--2---:R-:W-:-:S03]  /*59ca0*/  PRMT R6, R82, 0x7610, R6 ;  /* 0x0000761052067816 */ /* 0x004fc60000000006 */
[----:B------:R-:W2:Y:S01]  /*59cb0*/  LDL.S16 R83, [R1+0x1f4] ;  /* 0x0001f40001537983 */ /* 0x000ea20000100600 */
[----:B------:R-:W-:Y:S01]  /*59cc0*/  ISETP.GE.AND P6, PT, R75, UR8, PT ;  /* 0x000000084b007c0c */ /* 0x000fe2000bfc6270 */
[----:B------:R-:W0:Y:S02]  /*59cd0*/  LDCU UR8, c[0x0][0x398] ;  /* 0x00007300ff0877ac */ /* 0x000e240008000800 */
[----:B------:R-:W2:Y:S04]  /*59ce0*/  LDL.LU.S16 R82, [R1+0x1f6] ;  /* 0x0001f60001527983 */ /* 0x000ea80000300600 */
[----:B------:R-:W2:Y:S04]  /*59cf0*/  LDL.LU R75, [R1+0x187c] ;  /* 0x00187c00014b7983 */ /* 0x000ea80000300800 */
[----:B------:R0:W-:Y:S04]  /*59d00*/  @P5 STG.E.U16 desc[UR20][R68.64], R70 ;  /* 0x0000004644005986 */ /* 0x0001e8000c101514 */
[----:B------:R4:W-:Y:S01]  /*59d10*/  @P4 STG.E.U16 desc[UR20][R8.64], R6 ;  /* 0x0000000608004986 */ /* 0x0009e2000c101514 */
[----:B-1----:R-:W-:Y:S01]  /*59d20*/  ISETP.GE.AND P4, PT, R80, UR10, PT ;  /* 0x0000000a50007c0c */ /* 0x002fe2000bf86270 */
[----:B------:R-:W1:Y:S01]  /*59d30*/  LDCU UR10, c[0x0][0x398] ;  /* 0x00007300ff0a77ac */ /* 0x000e620008000800 */
[----:B0-----:R-:W-:Y:S01]  /*59d40*/  PRMT R70, R81, 0x7610, R70 ;  /* 0x0000761051467816 */ /* 0x001fe20000000046 */
[----:B------:R-:W-:Y:S01]  /*59d50*/  IMAD.WIDE R68, R7, 0x2, R4 ;  /* 0x0000000207447825 */ /* 0x000fe200078e0204 */
[----:B------:R-:W2:Y:S04]  /*59d60*/  LDL.S16 R81, [R1+0x1f8] ;  /* 0x0001f80001517983 */ /* 0x000ea80000100600 */
[----:B------:R0:W-:Y:S01]  /*59d70*/  @P0 STG.E.U16 desc[UR20][R68.64], R70 ;  /* 0x0000004644000986 */ /* 0x0001e2000c101514 */
[----:B----4-:R-:W-:-:S02]  /*59d80*/  ISETP.GE.AND P0, PT, R74, UR4, PT ;  /* 0x000000044a007c0c */ /* 0x010fc4000bf06270 */
[----:B------:R-:W-:Y:S01]  /*59d90*/  ISETP.LT.AND P5, PT, R78, UR16, !P1 ;  /* 0x000000104e007c0c */ /* 0x000fe2000cfa1270 */
[----:B------:R-:W4:Y:S01]  /*59da0*/  LDL.LU.S16 R74, [R1+0x1fa] ;  /* 0x0001fa00014a7983 */ /* 0x000f220000300600 */
[----:B------:R-:W-:Y:S01]  /*59db0*/  VIADD R6, R7, UR28 ;  /* 0x0000001c07067c36 */ /* 0x000fe20008000000 */
[----:B------:R-:W-:Y:S01]  /*59dc0*/  PRMT R0, R79, 0x7610, R0 ;  /* 0x000076104f007816 */ /* 0x000fe20000000000 */
[----:B------:R-:W1:Y:S01]  /*59dd0*/  LDCU UR16, c[0x0][0x398] ;  /* 0x00007300ff1077ac */ /* 0x000e620008000800 */
[----:B------:R-:W4:Y:S01]  /*59de0*/  LDL.S16 R80, [R1+0x1fc] ;  /* 0x0001fc0001507983 */ /* 0x000f220000100600 */
[C---:B------:R-:W-:Y:S01]  /*59df0*/  IMAD.WIDE R8, R6.reuse, 0x2, R2 ;  /* 0x0000000206087825 */ /* 0x040fe200078e0202 */
[----:B------:R-:W-:Y:S01]  /*59e00*/  ISETP.LT.AND P1, PT, R77, UR12, !P1 ;  /* 0x0000000c4d007c0c */ /* 0x000fe2000cf21270 */
[----:B------:R-:W1:Y:S01]  /*59e10*/  LDCU UR4, c[0x0][0x39c] ;  /* 0x00007380ff0477ac */ /* 0x000e620008000800 */
[----:B------:R-:W4:Y:S01]  /*59e20*/  LDL.LU R79, [R1+0x1880] ;  /* 0x00188000014f7983 */ /* 0x000f220000300800 */
[----:B0-----:R-:W-:Y:S01]  /*59e30*/  IMAD.WIDE R68, R6, 0x2, R4 ;  /* 0x0000000206447825 */ /* 0x001fe200078e0204 */
[----:B------:R-:W0:Y:S02]  /*59e40*/  LDCU UR12, c[0x0][0x398] ;  /* 0x00007300ff0c77ac */ /* 0x000e240008000800 */
[----:B------:R1:W-:Y:S01]  /*59e50*/  @P5 STG.E.U16 desc[UR20][R8.64], R0 ;  /* 0x0000000008005986 */ /* 0x0003e2000c101514 */
[----:B------:R-:W-:-:S02]  /*59e60*/  ISETP.LT.AND P5, PT, R78, UR14, !P6 ;  /* 0x0000000e4e007c0c */ /* 0x000fc4000f7a1270 */
[----:B------:R-:W-:Y:S01]  /*59e70*/  ISETP.LT.AND P6, PT, R77, UR18, !P6 ;  /* 0x000000124d007c0c */ /* 0x000fe2000f7c1270 */
[----:B------:R-:W0:Y:S01]  /*59e80*/  LDCU UR14, c[0x0][0x398] ;  /* 0x00007300ff0e77ac */ /* 0x000e220008000800 */
[----:B------:R-:W0:Y:S01]  /*59e90*/  LDCU UR18, c[0x0][0x398] ;  /* 0x00007300ff1277ac */ /* 0x000e220008000800 */
[----:B-1----:R-:W-:-:S04]  /*59ea0*/  VIADD R0, R6, UR28 ;  /* 0x0000001c06007c36 */ /* 0x002fc80008000000 */
[----:B------:R-:W-:-:S04]  /*59eb0*/  IMAD.WIDE R8, R0, 0x2, R2 ;  /* 0x0000000200087825 */ /* 0x000fc800078e0202 */
[----:B------:R-:W-:-:S04]  /*59ec0*/  IMAD.WIDE R6, R0, 0x2, R4 ;  /* 0x0000000200067825 */ /* 0x000fc800078e0204 */
[----:B------:R-:W-:Y:S01]  /*59ed0*/  VIADD R0, R0, UR28 ;  /* 0x0000001c00007c36 */ /* 0x000fe20008000000 */
[----:B---3--:R-:W-:Y:S02]  /*59ee0*/  PRMT R72, R76, 0x7610, R72 ;  /* 0x000076104c487816 */ /* 0x008fe40000000048 */
[----:B------:R-:W3:Y:S01]  /*59ef0*/  LDL.LU.S16 R76, [R1+0x1fe] ;  /* 0x0001fe00014c7983 */ /* 0x000ee20000300600 */
[----:B--2---:R-:W-:-:S03]  /*59f00*/  PRMT R71, R83, 0x7610, R71 ;  /* 0x0000761053477816 */ /* 0x004fc60000000047 */
[----:B------:R1:W-:Y:S01]  /*59f10*/  @P1 STG.E.U16 desc[UR20][R68.64], R72 ;  /* 0x0000004844001986 */ /* 0x0003e2000c101514 */
[----:B------:R-:W-:-:S03]  /*59f20*/  PRMT R70, R82, 0x7610, R70 ;  /* 0x0000761052467816 */ /* 0x000fc60000000046 */
[----:B------:R2:W-:Y:S01]  /*59f30*/  @P5 STG.E.U16 desc[UR20][R8.64], R71 ;  /* 0x0000004708005986 */ /* 0x0005e2000c101514 */
[C---:B------:R-:W-:Y:S02]  /*59f40*/  ISETP.LT.AND P5, PT, R78.reuse, UR22, !P4 ;  /* 0x000000164e007c0c */ /* 0x040fe4000e7a1270 */
[----:B------:R-:W-:Y:S01]  /*59f50*/  ISETP.GE.AND P1, PT, R75, UR6, PT ;  /* 0x000000064b007c0c */ /* 0x000fe2000bf26270 */
[----:B------:R0:W-:Y:S01]  /*59f60*/  @P6 STG.E.U16 desc[UR20][R6.64], R70 ;  /* 0x0000004606006986 */ /* 0x0001e2000c101514 */
[----:B------:R-:W-:Y:S01]  /*59f70*/  ISETP.LT.AND P4, PT, R77, UR24, !P4 ;  /* 0x000000184d007c0c */ /* 0x000fe2000e781270 */
[----:B------:R-:W3:Y:S02]  /*59f80*/  LDCU UR6, c[0x0][0x39c] ;  /* 0x00007380ff0677ac */ /* 0x000ee40008000800 */
[----:B------:R-:W3:Y:S01]  /*59f90*/  LDL.LU R75, [R1+0x1888] ;  /* 0x00188800014b7983 */ /* 0x000ee20000300800 */
[----:B------:R-:W-:Y:S01]  /*59fa0*/  ISETP.LT.AND P6, PT, R78, UR26, !P0 ;  /* 0x0000001a4e007c0c */ /* 0x000fe2000c7c1270 */
[----:B-1----:R-:W-:-:S02]  /*59fb0*/  VIADD R68, R0, UR28 ;  /* 0x0000001c00447c36 */ /* 0x002fc40008000000 */
[----:B--2---:R-:W-:-:S04]  /*59fc0*/  IMAD.WIDE R8, R0, 0x2, R4 ;  /* 0x0000000200087825 */ /* 0x004fc800078e0204 */
[----:B0-----:R-:W-:Y:S01]  /*59fd0*/  IMAD.WIDE R70, R0, 0x2, R2 ;  /* 0x0000000200467825 */ /* 0x001fe200078e0202 */
[----:B------:R-:W-:-:S03]  /*59fe0*/  PRMT R73, R81, 0x7610, R73 ;  /* 0x0000761051497816 */ /* 0x000fc60000000049 */
[----:B------:R-:W-:Y:S01]  /*59ff0*/  IMAD.WIDE R6, R68, 0x2, R2 ;  /* 0x0000000244067825 */ /* 0x000fe200078e0202 */
[----:B----4-:R-:W-:Y:S01]  /*5a000*/  PRMT R72, R74, 0x7610, R72 ;  /* 0x000076104a487816 */ /* 0x010fe20000000048 */
[----:B------:R0:W-:Y:S01]  /*5a010*/  @P5 STG.E.U16 desc[UR20][R70.64], R73 ;  /* 0x0000004946005986 */ /* 0x0001e2000c101514 */
[----:B------:R-:W-:-:S03]  /*5a020*/  PRMT R69, R80, 0x7610, R69 ;  /* 0x0000761050457816 */ /* 0x000fc60000000045 */
[----:B------:R-:W-:Y:S01]  /*5a030*/  @P4 STG.E.U16 desc[UR20][R8.64], R72 ;  /* 0x0000004808004986 */ /* 0x000fe2000c101514 */
[----:B------:R-:W-:-:S03]  /*5a040*/  VIADD R0, R68, UR28 ;  /* 0x0000001c44007c36 */ /* 0x000fc60008000000 */
[----:B------:R-:W2:Y:S04]  /*5a050*/  LDL.LU R74, [R1+0x1578] ;  /* 0x00157800014a7983 */ /* 0x000ea80000300800 */
[----:B------:R1:W-:Y:S04]  /*5a060*/  @P6 STG.E.U16 desc[UR20][R6.64], R69 ;  /* 0x0000004506006986 */ /* 0x0003e8000c101514 */
[----:B0-----:R-:W4:Y:S01]  /*5a070*/  LDL.LU R73, [R1+0x1884] ;  /* 0x0018840001497983 */ /* 0x001f220000300800 */
[----:B-1----:R-:W-:Y:S01]  /*5a080*/  IMAD.WIDE R6, R68, 0x2, R4 ;  /* 0x0000000244067825 */ /* 0x002fe200078e0204 */
[----:B------:R-:W-:-:S02]  /*5a090*/  PRMT R69, R58, 0x7610, R69 ;  /* 0x000076103a457816 */ /* 0x000fc40000000045 */
[----:B------:R-:W2:Y:S01]  /*5a0a0*/  LDL.LU R58, [R1+0x1920] ;  /* 0x00192000013a7983 */ /* 0x000ea20000300800 */
[----:B------:R-:W-:-:S03]  /*5a0b0*/  PRMT R68, R59, 0x7610, R68 ;  /* 0x000076103b447816 */ /* 0x000fc60000000044 */
[----:B------:R-:W2:Y:S04]  /*5a0c0*/  LDL.LU R59, [R1+0x191c] ;  /* 0x00191c00013b7983 */ /* 0x000ea80000300800 */
[----:B------:R-:W2:Y:S01]  /*5a0d0*/  LDL.LU R71, [R1+0x15c4] ;  /* 0x0015c40001477983 */ /* 0x000ea20000300800 */
[C---:B------:R-:W-:Y:S02]  /*5a0e0*/  ISETP.LT.AND P0, PT, R77.reuse, UR29, !P0 ;  /* 0x0000001d4d007c0c */ /* 0x040fe4000c701270 */
[----:B------:R-:W-:Y:S01]  /*5a0f0*/  ISETP.LT.AND P4, PT, R78, UR8, !P1 ;  /* 0x000000084e007c0c */ /* 0x000fe2000cf81270 */
[----:B------:R-:W4:Y:S01]  /*5a100*/  LDL.LU R72, [R1+0x15c8] ;  /* 0x0015c80001487983 */ /* 0x000f220000300800 */
[----:B------:R-:W-:Y:S01]  /*5a110*/  ISETP.LT.AND P1, PT, R77, UR16, !P1 ;  /* 0x000000104d007c0c */ /* 0x000fe2000cf21270 */
[----:B------:R-:W0:Y:S01]  /*5a120*/  LDCU UR8, c[0x0][0x398] ;  /* 0x00007300ff0877ac */ /* 0x000e220008000800 */
[----:B------:R-:W-:-:S02]  /*5a130*/  ISETP.GE.AND P5, PT, R79, UR7, PT ;  /* 0x000000074f007c0c */ /* 0x000fc4000bfa6270 */
[----:B------:R-:W-:Y:S01]  /*5a140*/  PRMT R70, R61, 0x7610, R70 ;  /* 0x000076103d467816 */ /* 0x000fe20000000046 */
[----:B------:R-:W1:Y:S01]  /*5a150*/  LDCU UR7, c[0x0][0x39c] ;  /* 0x00007380ff0777ac */ /* 0x000e620008000800 */
[----:B------:R-:W-:Y:S02]  /*5a160*/  ISETP.LT.AND P6, PT, R78, UR10, !P5 ;  /* 0x0000000a4e007c0c */ /* 0x000fe4000efc1270 */
[----:B------:R-:W-:Y:S01]  /*5a170*/  ISETP.LT.AND P5, PT, R77, UR12, !P5 ;  /* 0x0000000c4d007c0c */ /* 0x000fe2000efa1270 */
[----:B------:R-:W0:Y:S01]  /*5a180*/  LDCU UR16, c[0x0][0x398] ;  /* 0x00007300ff1077ac */ /* 0x000e220008000800 */
[----:B------:R-:W0:Y:S01]  /*5a190*/  LDCU UR10, c[0x0][0x398] ;  /* 0x00007300ff0a77ac */ /* 0x000e220008000800 */
[----:B------:R-:W0:Y:S01]  /*5a1a0*/  LDCU UR12, c[0x0][0x398] ;  /* 0x00007300ff0c77ac */ /* 0x000e220008000800 */
[----:B---3--:R-:W-:-:S05]  /*5a1b0*/  PRMT R8, R76, 0x7610, R8 ;  /* 0x000076104c087816 */ /* 0x008fca0000000008 */
[----:B------:R3:W-:Y:S02]  /*5a1c0*/  @P0 STG.E.U16 desc[UR20][R6.64], R8 ;  /* 0x0000000806000986 */ /* 0x0007e4000c101514 */
[C---:B---3--:R-:W-:Y:S01]  /*5a1d0*/  IMAD.WIDE R8, R0.reuse, 0x2, R2 ;  /* 0x0000000200087825 */ /* 0x048fe200078e0202 */
[----:B------:R-:W-:Y:S01]  /*5a1e0*/  ISETP.GE.AND P0, PT, R75, UR4, PT ;  /* 0x000000044b007c0c */ /* 0x000fe2000bf06270 */
[----:B------:R-:W2:Y:S02]  /*5a1f0*/  LDCU UR4, c[0x0][0x39c] ;  /* 0x00007380ff0477ac */ /* 0x000ea40008000800 */
[C---:B------:R-:W-:Y:S01]  /*5a200*/  IMAD.WIDE R6, R0.reuse, 0x2, R4 ;  /* 0x0000000200067825 */ /* 0x040fe200078e0204 */
[----:B------:R3:W-:Y:S03]  /*5a210*/  @P4 STG.E.U16 desc[UR20][R8.64], R69 ;  /* 0x0000004508004986 */ /* 0x0007e6000c101514 */
[----:B------:R-:W-:Y:S01]  /*5a220*/  VIADD R0, R0, UR28 ;  /* 0x0000001c00007c36 */ /* 0x000fe20008000000 */
[----:B------:R0:W-:Y:S01]  /*5a230*/  @P1 STG.E.U16 desc[UR20][R6.64], R68 ;  /* 0x0000004406001986 */ /* 0x0001e2000c101514 */
[----:B------:R-:W-:Y:S01]  /*5a240*/  ISETP.LT.AND P4, PT, R78, UR14, !P0 ;  /* 0x0000000e4e007c0c */ /* 0x000fe2000c781270 */
[----:B------:R-:W1:Y:S01]  /*5a250*/  LDCU UR14, c[0x0][0x398] ;  /* 0x00007300ff0e77ac */ /* 0x000e620008000800 */
[----:B---3--:R-:W-:-:S02]  /*5a260*/  PRMT R8, R60, 0x7610, R8 ;  /* 0x000076103c087816 */ /* 0x008fc40000000008 */
[----:B------:R-:W3:Y:S01]  /*5a270*/  LDL.LU R60, [R1+0x1918] ;  /* 0x00191800013c7983 */ /* 0x000ee20000300800 */
[----:B0-----:R-:W-:-:S03]  /*5a280*/  IMAD.WIDE R6, R0, 0x2, R2 ;  /* 0x0000000200067825 */ /* 0x001fc600078e0202 */
[----:B------:R-:W3:Y:S04]  /*5a290*/  LDL.LU R61, [R1+0x1914] ;  /* 0x00191400013d7983 */ /* 0x000ee80000300800 */
[----:B------:R0:W-:Y:S01]  /*5a2a0*/  @P6 STG.E.U16 desc[UR20][R6.64], R8 ;  /* 0x0000000806006986 */ /* 0x0001e2000c101514 */
[----:B------:R-:W-:-:S04]  /*5a2b0*/  IMAD.WIDE R68, R0, 0x2, R4 ;  /* 0x0000000200447825 */ /* 0x000fc800078e0204 */
[----:B0-----:R-:W-:Y:S01]  /*5a2c0*/  VIADD R6, R0, UR28 ;  /* 0x0000001c00067c36 */ /* 0x001fe20008000000 */
[----:B------:R-:W-:Y:S01]  /*5a2d0*/  PRMT R7, R62, 0x7610, R7 ;  /* 0x000076103e077816 */ /* 0x000fe20000000007 */
[----:B------:R0:W-:Y:S02]  /*5a2e0*/  @P5 STG.E.U16 desc[UR20][R68.64], R70 ;  /* 0x0000004644005986 */ /* 0x0001e4000c101514 */
[----:B------:R-:W-:Y:S02]  /*5a2f0*/  IMAD.WIDE R8, R6, 0x2, R2 ;  /* 0x0000000206087825 */ /* 0x000fe400078e0202 */
[----:B------:R-:W3:Y:S04]  /*5a300*/  LDL.LU R62, [R1+0x1910] ;  /* 0x00191000013e7983 */ /* 0x000ee80000300800 */
[----:B------:R1:W-:Y:S01]  /*5a310*/  @P4 STG.E.U16 desc[UR20][R8.64], R7 ;  /* 0x0000000708004986 */ /* 0x0003e2000c101514 */
[----:B0-----:R-:W-:-:S03]  /*5a320*/  PRMT R69, R63, 0x7610, R69 ;  /* 0x000076103f457816 */ /* 0x001fc60000000045 */
[----:B------:R-:W3:Y:S01]  /*5a330*/  LDL.LU R63, [R1+0x190c] ;  /* 0x00190c00013f7983 */ /* 0x000ee20000300800 */
[----:B--2---:R-:W-:Y:S02]  /*5a340*/  ISETP.GE.AND P4, PT, R71, UR4, PT ;  /* 0x0000000447007c0c */ /* 0x004fe4000bf86270 */
[----:B----4-:R-:W-:Y:S01]  /*5a350*/  ISETP.GE.AND P6, PT, R73, UR6, PT ;  /* 0x0000000649007c0c */ /* 0x010fe2000bfc6270 */
[----:B------:R-:W2:Y:S01]  /*5a360*/  LDL.S16 R75, [R1+0x14] ;  /* 0x00001400014b7983 */ /* 0x000ea20000100600 */
[----:B------:R-:W-:Y:S01]  /*5a370*/  ISETP.LT.AND P0, PT, R77, UR18, !P0 ;  /* 0x000000124d007c0c */ /* 0x000fe2000c701270 */
[----:B------:R-:W-:Y:S01]  /*5a380*/  VIADD R0, R6, UR28 ;  /* 0x0000001c06007c36 */ /* 0x000fe20008000000 */
[----:B------:R-:W-:Y:S01]  /*5a390*/  PRMT R68, R64, 0x7610, R68 ;  /* 0x0000761040447816 */ /* 0x000fe20000000044 */
[----:B------:R-:W4:Y:S01]  /*5a3a0*/  LDL.LU R71, [R1+0x15d0] ;  /* 0x0015d00001477983 */ /* 0x000f220000300800 */
[----:B------:R-:W-:Y:S01]  /*5a3b0*/  ISETP.LT.AND P5, PT, R78, UR8, !P6 ;  /* 0x000000084e007c0c */ /* 0x000fe2000f7a1270 */
[----:B-1----:R-:W-:Y:S01]  /*5a3c0*/  IMAD.WIDE R8, R6, 0x2, R4 ;  /* 0x0000000206087825 */ /* 0x002fe200078e0204 */
[----:B------:R-:W-:Y:S01]  /*5a3d0*/  ISETP.GE.AND P1, PT, R74, UR27, PT ;  /* 0x0000001b4a007c0c */ /* 0x000fe2000bf26270 */
[----:B------:R-:W3:Y:S01]  /*5a3e0*/  LDL.LU R79, [R1+0x18] ;  /* 0x00001800014f7983 */ /* 0x000ee20000300800 */
[----:B------:R-:W4:Y:S01]  /*5a3f0*/  LDCU UR4, c[0x0][0x39c] ;  /* 0x00007380ff0477ac */ /* 0x000f220008000800 */
[----:B------:R-:W-:-:S02]  /*5a400*/  IMAD.WIDE R6, R0, 0x2, R2 ;  /* 0x0000000200067825 */ /* 0x000fc400078e0202 */
[----:B------:R-:W3:Y:S01]  /*5a410*/  LDL.LU R64, [R1+0x1908] ;  /* 0x0019080001407983 */ /* 0x000ee20000300800 */
[----:B------:R-:W-:Y:S01]  /*5a420*/  PRMT R70, R67, 0x7610, R70 ;  /* 0x0000761043467816 */ /* 0x000fe20000000046 */
[----:B------:R-:W0:Y:S02]  /*5a430*/  LDCU UR6, c[0x0][0x398] ;  /* 0x00007300ff0677ac */ /* 0x000e240008000800 */
[----:B------:R-:W3:Y:S01]  /*5a440*/  LDL.LU.S16 R74, [R1+0x16] ;  /* 0x00001600014a7983 */ /* 0x000ee20000300600 */
[----:B------:R-:W1:Y:S03]  /*5a450*/  LDCU UR8, c[0x0][0x398] ;  /* 0x00007300ff0877ac */ /* 0x000e660008000800 */
[----:B------:R-:W-:Y:S04]  /*5a460*/  @P0 STG.E.U16 desc[UR20][R8.64], R69 ;  /* 0x0000004508000986 */ /* 0x000fe8000c101514 */
[----:B------:R0:W-:Y:S01]  /*5a470*/  @P5 STG.E.U16 desc[UR20][R6.64], R68 ;  /* 0x0000004406005986 */ /* 0x0001e2000c101514 */
[----:B------:R-:W-:Y:S01]  /*5a480*/  ISETP.GE.AND P5, PT, R72, UR7, PT ;  /* 0x0000000748007c0c */ /* 0x000fe2000bfa6270 */
[----:B------:R-:W1:Y:S01]  /*5a490*/  LDCU UR7, c[0x0][0x398] ;  /* 0x00007300ff0777ac */ /* 0x000e620008000800 */
[----:B------:R-:W-:-:S02]  /*5a4a0*/  ISETP.LT.AND P6, PT, R77, UR16, !P6 ;  /* 0x000000104d007c0c */ /* 0x000fc4000f7c1270 */
[----:B------:R-:W-:Y:S01]  /*5a4b0*/  ISETP.LT.AND P0, PT, R78, UR10, !P4 ;  /* 0x0000000a4e007c0c */ /* 0x000fe2000e701270 */
[----:B------:R-:W1:Y:S01]  /*5a4c0*/  LDCU UR10, c[0x0][0x398] ;  /* 0x00007300ff0a77ac */ /* 0x000e620008000800 */
[----:B0-----:R-:W-:Y:S02]  /*5a4d0*/  PRMT R6, R65, 0x7610, R6 ;  /* 0x0000761041067816 */ /* 0x001fe40000000006 */
[----:B------:R-:W3:Y:S04]  /*5a4e0*/  LDL.LU R65, [R1+0x1904] ;  /* 0x0019040001417983 */ /* 0x000ee80000300800 */
[----:B------:R-:W3:Y:S04]  /*5a4f0*/  LDL.LU R72, [R1+0x15cc] ;  /* 0x0015cc0001487983 */ /* 0x000ee80000300800 */
[----:B------:R-:W3:Y:S01]  /*5a500*/  LDL.LU R76, [R1+0x1c] ;  /* 0x00001c00014c7983 */ /* 0x000ee20000300800 */
[----:B------:R-:W-:-:S02]  /*5a510*/  VIADD R7, R0, UR28 ;  /* 0x0000001c00077c36 */ /* 0x000fc40008000000 */
[----:B------:R-:W-:Y:S01]  /*5a520*/  IMAD.WIDE R68, R0, 0x2, R4 ;  /* 0x0000000200447825 */ /* 0x000fe200078e0204 */
[----:B------:R-:W-:Y:S02]  /*5a530*/  PRMT R0, R66, 0x7610, R0 ;  /* 0x0000761042007816 */ /* 0x000fe40000000000 */
[----:B------:R-:W3:Y:S01]  /*5a540*/  LDL.LU R66, [R1+0x1900] ;  /* 0x0019000001427983 */ /* 0x000ee20000300800 */
[----:B------:R-:W-:-:S03]  /*5a550*/  IMAD.WIDE R8, R7, 0x2, R2 ;  /* 0x0000000207087825 */ /* 0x000fc600078e0202 */
[----:B------:R-:W-:Y:S04]  /*5a560*/  @P6 STG.E.U16 desc[UR20][R68.64], R6 ;  /* 0x0000000644006986 */ /* 0x000fe8000c101514 */
[----:B------:R2:W-:Y:S04]  /*5a570*/  @P0 STG.E.U16 desc[UR20][R8.64], R0 ;  /* 0x0000000008000986 */ /* 0x0005e8000c101514 */
[----:B------:R-:W3:Y:S01]  /*5a580*/  LDL.LU R67, [R1+0x18fc] ;  /* 0x0018fc0001437983 */ /* 0x000ee20000300800 */
[----:B--2---:R-:W-:Y:S02]  /*5a590*/  PRMT R0, R75, 0x7610, R0 ;  /* 0x000076104b007816 */ /* 0x004fe40000000000 */
[----:B----4-:R-:W-:-:S02]  /*5a5a0*/  ISETP.GE.AND P0, PT, R71, UR4, PT ;  /* 0x0000000447007c0c */ /* 0x010fc4000bf06270 */
[----:B------:R-:W-:Y:S01]  /*5a5b0*/  ISETP.LT.AND P4, PT, R77, UR6, !P4 ;  /* 0x000000064d007c0c */ /* 0x000fe2000e781270 */
[----:B------:R-:W2:Y:S01]  /*5a5c0*/  LDL.LU R71, [R1+0x188c] ;  /* 0x00188c0001477983 */ /* 0x000ea20000300800 */
[----:B-1----:R-:W-:Y:S01]  /*5a5d0*/  ISETP.LT.AND P6, PT, R78, UR8, !P5 ;  /* 0x000000084e007c0c */ /* 0x002fe2000efc1270 */
[C---:B------:R-:W-:Y:S01]  /*5a5e0*/  IMAD.WIDE R68, R7.reuse, 0x2, R4 ;  /* 0x0000000207447825 */ /* 0x040fe200078e0204 */
[----:B---3--:R-:W-:Y:S01]  /*5a5f0*/  F2FP.BF16.F32.PACK_AB R10, R10, R79 ;  /* 0x0000004f0a0a723e */ /* 0x008fe200000010ff */
[----:B------:R-:W3:Y:S02]  /*5a600*/  LDL.LU R75, [R1+0x20] ;  /* 0x00002000014b7983 */ /* 0x000ee40000300800 */
[----:B------:R-:W-:Y:S01]  /*5a610*/  VIADD R6, R7, UR28 ;  /* 0x0000001c07067c36 */ /* 0x000fe20008000000 */
[----:B------:R-:W0:Y:S03]  /*5a620*/  LDCU UR6, c[0x0][0x39c] ;  /* 0x00007380ff0677ac */ /* 0x000e260008000800 */
[----:B------:R-:W-:Y:S01]  /*5a630*/  IMAD.WIDE R8, R6, 0x2, R2 ;  /* 0x0000000206087825 */ /* 0x000fe200078e0202 */
[----:B------:R-:W1:Y:S01]  /*5a640*/  LDCU UR8, c[0x0][0x398] ;  /* 0x00007300ff0877ac */ /* 0x000e620008000800 */
[----:B------:R4:W-:Y:S01]  /*5a650*/  @P4 STG.E.U16 desc[UR20][R68.64], R70 ;  /* 0x0000004644004986 */ /* 0x0009e2000c101514 */
[----:B------:R-:W-:Y:S01]  /*5a660*/  ISETP.LT.AND P5, PT, R77, UR12, !P5 ;  /* 0x0000000c4d007c0c */ /* 0x000fe2000efa1270 */
[----:B------:R-:W2:Y:S02]  /*5a670*/  LDCU UR4, c[0x0][0x39c] ;  /* 0x00007380ff0477ac */ /* 0x000ea40008000800 */
[----:B------:R0:W-:Y:S01]  /*5a680*/  @P6 STG.E.U16 desc[UR20][R8.64], R0 ;  /* 0x0000000008006986 */ /* 0x0001e2000c101514 */
[----:B------:R-:W-:-:S03]  /*5a690*/  ISETP.LT.AND P6, PT, R78, UR7, !P0 ;  /* 0x000000074e007c0c */ /* 0x000fc6000c7c1270 */
[----:B----4-:R-:W4:Y:S01]  /*5a6a0*/  LDL.LU R70, [R1+0x1890] ;  /* 0x0018900001467983 */ /* 0x010f220000300800 */
[----:B------:R-:W-:Y:S01]  /*5a6b0*/  PRMT R68, R74, 0x7610, R68 ;  /* 0x000076104a447816 */ /* 0x000fe20000000044 */
[----:B------:R-:W1:Y:S01]  /*5a6c0*/  LDCU UR12, c[0x0][0x398] ;  /* 0x00007300ff0c77ac */ /* 0x000e620008000800 */
[C---:B0-----:R-:W-:Y:S01]  /*5a6d0*/  VIADD R0, R6.reuse, UR28 ;  /* 0x0000001c06007c36 */ /* 0x041fe20008000000 */
[----:B------:R-:W4:Y:S01]  /*5a6e0*/  LDL.LU R74, [R1+0x24] ;  /* 0x00002400014a7983 */ /* 0x000f220000300800 */
[----:B------:R-:W-:Y:S01]  /*5a6f0*/  IMAD.WIDE R8, R6, 0x2, R4 ;  /* 0x0000000206087825 */ /* 0x000fe200078e0204 */
[----:B------:R-:W-:Y:S01]  /*5a700*/  ISETP.LT.AND P0, PT, R77, UR10, !P0 ;  /* 0x0000000a4d007c0c */ /* 0x000fe2000c701270 */
[----:B------:R-:W0:Y:S01]  /*5a710*/  LDCU UR7, c[0x0][0x398] ;  /* 0x00007300ff0777ac */ /* 0x000e220008000800 */
[----:B------:R-:W4:Y:S01]  /*5a720*/  LDL.LU R69, [R1+0x1898] ;  /* 0x0018980001457983 */ /* 0x000f220000300800 */
[----:B------:R-:W-:Y:S01]  /*5a730*/  IMAD.WIDE R6, R0, 0x2, R2 ;  /* 0x0000000200067825 */ /* 0x000fe200078e0202 */
[----:B------:R-:W-:Y:S01]  /*5a740*/  ISETP.GE.AND P4, PT, R72, UR6, PT ;  /* 0x0000000648007c0c */ /* 0x000fe2000bf86270 */
[----:B------:R-:W4:Y:S01]  /*5a750*/  LDCU UR6, c[0x0][0x39c] ;  /* 0x00007380ff0677ac */ /* 0x000f220008000800 */
[----:B------:R1:W-:Y:S01]  /*5a760*/  @P5 STG.E.U16 desc[UR20][R8.64], R68 ;  /* 0x0000004408005986 */ /* 0x0003e2000c101514 */
[----:B------:R-:W0:Y:S03]  /*5a770*/  LDCU UR10, c[0x0][0x398] ;  /* 0x00007300ff0a77ac */ /* 0x000e260008000800 */
[----:B------:R0:W-:Y:S01]  /*5a780*/  @P6 STG.E.U16 desc[UR20][R6.64], R10 ;  /* 0x0000000a06006986 */ /* 0x0001e2000c101514 */
[----:B-1----:R-:W-:-:S02]  /*5a790*/  PRMT R68, R10, 0x7632, R68 ;  /* 0x000076320a447816 */ /* 0x002fc40000000044 */
[----:B0-----:R-:W-:Y:S01]  /*5a7a0*/  F2FP.BF16.F32.PACK_AB R7, R11, R76 ;  /* 0x0000004c0b07723e */ /* 0x001fe200000010ff */
[----:B------:R-:W-:Y:S01]  /*5a7b0*/  IMAD.WIDE R10, R0, 0x2, R4 ;  /* 0x00000002000a7825 */ /* 0x000fe200078e0204 */
[----:B------:R-:W4:Y:S04]  /*5a7c0*/  LDL.LU R76, [R1+0x28] ;  /* 0x00002800014c7983 */ /* 0x000f280000300800 */
[----:B------:R0:W-:Y:S04]  /*5a7d0*/  @P0 STG.E.U16 desc[UR20][R10.64], R68 ;  /* 0x000000440a000986 */ /* 0x0001e8000c101514 */
[----:B0-----:R-:W4:Y:S01]  /*5a7e0*/  LDL.LU R68, [R1+0x1894] ;  /* 0x0018940001447983 */ /* 0x001f220000300800 */
[----:B---3--:R-:W-:-:S03]  /*5a7f0*/  F2FP.BF16.F32.PACK_AB R12, R12, R75 ;  /* 0x0000004b0c0c723e */ /* 0x008fc600000010ff */
[----:B------:R-:W3:Y:S01]  /*5a800*/  LDL.LU R75, [R1+0x2c] ;  /* 0x00002c00014b7983 */ /* 0x000ee20000300800 */
[----:B------:R-:W-:Y:S01]  /*5a810*/  ISETP.LT.AND P6, PT, R78, UR8, !P4 ;  /* 0x000000084e007c0c */ /* 0x000fe2000e7c1270 */
[----:B------:R-:W-:Y:S01]  /*5a820*/  VIADD R6, R0, UR28 ;  /* 0x0000001c00067c36 */ /* 0x000fe20008000000 */
[----:B------:R-:W0:Y:S01]  /*5a830*/  LDCU UR8, c[0x0][0x398] ;  /* 0x00007300ff0877ac */ /* 0x000e220008000800 */
[----:B--2---:R-:W-:Y:S02]  /*5a840*/  ISETP.GE.AND P5, PT, R71, UR4, PT ;  /* 0x0000000447007c0c */ /* 0x004fe4000bfa6270 */
[C---:B------:R-:W-:Y:S01]  /*5a850*/  IMAD.WIDE R8, R6.reuse, 0x2, R2 ;  /* 0x0000000206087825 */ /* 0x040fe200078e0202 */
[----:B------:R-:W-:Y:S01]  /*5a860*/  ISETP.LT.AND P4, PT, R77, UR12, !P4 ;  /* 0x0000000c4d007c0c */ /* 0x000fe2000e781270 */
[----:B------:R-:W1:Y:S02]  /*5a870*/  LDCU UR4, c[0x0][0x39c] ;  /* 0x00007380ff0477ac */ /* 0x000e640008000800 */
[----:B------:R-:W-:Y:S01]  /*5a880*/  VIADD R0, R6, UR28 ;  /* 0x0000001c06007c36 */ /* 0x000fe20008000000 */
[----:B------:R-:W-:Y:S01]  /*5a890*/  PRMT R10, R7, 0x7632, R10 ;  /* 0x00007632070a7816 */ /* 0x000fe2000000000a */
[----:B------:R-:W2:Y:S02]  /*5a8a0*/  LDCU UR12, c[0x0][0x398] ;  /* 0x00007300ff0c77ac */ /* 0x000ea40008000800 */
[----:B------:R0:W-:Y:S01]  /*5a8b0*/  @P6 STG.E.U16 desc[UR20][R8.64], R7 ;  /* 0x0000000708006986 */ /* 0x0001e2000c101514 */
[----:B------:R-:W-:Y:S01]  /*5a8c0*/  ISETP.LT.AND P6, PT, R78, UR7, !P5 ;  /* 0x000000074e007c0c */ /* 0x000fe2000efc1270 */
[----:B------:R-:W1:Y:S01]  /*5a8d0*/  LDCU UR7, c[0x0][0x398] ;  /* 0x00007300ff0777ac */ /* 0x000e620008000800 */
[----:B----4-:R-:W-:-:S02]  /*5a8e0*/  ISETP.GE.AND P0, PT, R70, UR6, PT ;  /* 0x0000000646007c0c */ /* 0x010fc4000bf06270 */
[----:B------:R-:W-:Y:S01]  /*5a8f0*/  ISETP.LT.AND P5, PT, R77, UR10, !P5 ;  /* 0x0000000a4d007c0c */ /* 0x000fe2000efa1270 */
[----:B------:R-:W4:Y:S01]  /*5a900*/  LDCU UR6, c[0x0][0x39c] ;  /* 0x00007380ff0677ac */ /* 0x000f220008000800 */
[----:B------:R-:W-:Y:S01]  /*5a910*/  F2FP.BF16.F32.PACK_AB R13, R13, R74 ;  /* 0x0000004a0d0d723e */ /* 0x000fe200000010ff */
[----:B------:R-:W2:Y:S01]  /*5a920*/  LDCU UR10, c[0x0][0x398] ;  /* 0x00007300ff0a77ac */ /* 0x000ea20008000800 */
[----:B0-----:R-:W-:-:S04]  /*5a930*/  IMAD.WIDE R8, R6, 0x2, R4 ;  /* 0x0000000206087825 */ /* 0x001fc800078e0204 */
[----:B------:R-:W-:Y:S01]  /*5a940*/  IMAD.WIDE R6, R0, 0x2, R2 ;  /* 0x0000000200067825 */ /* 0x000fe200078e0202 */
[----:B------:R0:W-:Y:S04]  /*5a950*/  @P4 STG.E.U16 desc[UR20][R8.64], R10 ;  /* 0x0000000a08004986 */ /* 0x0001e8000c101514 */
[----:B------:R2:W-:Y:S01]  /*5a960*/  @P6 STG.E.U16 desc[UR20][R6.64], R12 ;  /* 0x0000000c06006986 */ /* 0x0005e2000c101514 */
[----:B------:R-:W-:Y:S01]  /*5a970*/  ISETP.LT.AND P6, PT, R78, UR8, !P0 ;  /* 0x000000084e007c0c */ /* 0x000fe2000c7c1270 */
[----:B------:R-:W4:Y:S01]  /*5a980*/  LDCU UR8, c[0x0][0x398] ;  /* 0x00007300ff0877ac */ /* 0x000f220008000800 */
[----:B-1----:R-:W-:Y:S01]  /*5a990*/  ISETP.GE.AND P4, PT, R69, UR4, PT ;  /* 0x0000000445007c0c */ /* 0x002fe2000bf86270 */
[----:B0-----:R-:W-:-:S04]  /*5a9a0*/  IMAD.WIDE R10, R0, 0x2, R4 ;  /* 0x00000002000a7825 */ /* 0x001fc800078e0204 */
[----:B--2---:R-:W-:Y:S01]  /*5a9b0*/  VIADD R6, R0, UR28 ;  /* 0x0000001c00067c36 */ /* 0x004fe20008000000 */
[----:B------:R-:W-:Y:S01]  /*5a9c0*/  PRMT R7, R12, 0x7632, R7 ;  /* 0x000076320c077816 */ /* 0x000fe20000000007 */
[----:B------:R-:W2:Y:S01]  /*5a9d0*/  LDL.LU R69, [R1+0x15d4] ;  /* 0x0015d40001457983 */ /* 0x000ea20000300800 */
[----:B------:R-:W-:Y:S01]  /*5a9e0*/  ISETP.LT.AND P0, PT, R77, UR12, !P0 ;  /* 0x0000000c4d007c0c */ /* 0x000fe2000c701270 */
[----:B------:R-:W-:Y:S01]  /*5a9f0*/  IMAD.WIDE R8, R6, 0x2, R2 ;  /* 0x0000000206087825 */ /* 0x000fe200078e0202 */
[----:B------:R-:W-:Y:S01]  /*5aa00*/  F2FP.BF16.F32.PACK_AB R14, R14, R76 ;  /* 0x0000004c0e0e723e */ /* 0x000fe200000010ff */
[----:B------:R0:W-:Y:S01]  /*5aa10*/  @P5 STG.E.U16 desc[UR20][R10.64], R7 ;  /* 0x000000070a005986 */ /* 0x0001e2000c101514 */
[----:B------:R-:W2:Y:S03]  /*5aa20*/  LDCU UR4, c[0x0][0x39c] ;  /* 0x00007380ff0477ac */ /* 0x000ea60008000800 */
[----:B------:R1:W-:Y:S01]  /*5aa30*/  @P6 STG.E.U16 desc[UR20][R8.64], R13 ;  /* 0x0000000d08006986 */ /* 0x0003e2000c101514 */
[----:B------:R-:W-:Y:S01]  /*5aa40*/  ISETP.LT.AND P6, PT, R78, UR7, !P4 ;  /* 0x000000074e007c0c */ /* 0x000fe2000e7c1270 */
[----:B------:R-:W-:Y:S01]  /*5aa50*/  VIADD R0, R6, UR28 ;  /* 0x0000001c06007c36 */ /* 0x000fe20008000000 */
[----:B------:R-:W3:Y:S01]  /*5aa60*/  LDCU UR12, c[0x0][0x398] ;  /* 0x00007300ff0c77ac */ /* 0x000ee20008000800 */
[----:B------:R-:W2:Y:S01]  /*5aa70*/  LDL.LU R74, [R1+0x30] ;  /* 0x00003000014a7983 */ /* 0x000ea20000300800 */
[----:B0-----:R-:W-:Y:S01]  /*5aa80*/  PRMT R10, R13, 0x7632, R10 ;  /* 0x000076320d0a7816 */ /* 0x001fe2000000000a */
[----:B------:R-:W0:Y:S01]  /*5aa90*/  LDCU UR7, c[0x0][0x398] ;  /* 0x00007300ff0777ac */ /* 0x000e220008000800 */
[----:B----4-:R-:W-:Y:S01]  /*5aaa0*/  ISETP.GE.AND P5, PT, R68, UR6, PT ;  /* 0x0000000644007c0c */ /* 0x010fe2000bfa6270 */
[----:B-1----:R-:W-:Y:S01]  /*5aab0*/  IMAD.WIDE R8, R6, 0x2, R4 ;  /* 0x0000000206087825 */ /* 0x002fe200078e0204 */
[----:B------:R-:W4:Y:S01]  /*5aac0*/  LDL.LU R68, [R1+0x15dc] ;  /* 0x0015dc0001447983 */ /* 0x000f220000300800 */
[----:B------:R-:W-:Y:S01]  /*5aad0*/  ISETP.LT.AND P4, PT, R77, UR10, !P4 ;  /* 0x0000000a4d007c0c */ /* 0x000fe2000e781270 */
[----:B------:R-:W4:Y:S01]  /*5aae0*/  LDCU UR6, c[0x0][0x39c] ;  /* 0x00007380ff0677ac */ /* 0x000f220008000800 */
[----:B------:R-:W-:Y:S01]  /*5aaf0*/  IMAD.WIDE R6, R0, 0x2, R2 ;  /* 0x0000000200067825 */ /* 0x000fe200078e0202 */
[----:B------:R1:W-:Y:S01]  /*5ab00*/  @P0 STG.E.U16 desc[UR20][R8.64], R10 ;  /* 0x0000000a08000986 */ /* 0x0003e2000c101514 */
[----:B------:R-:W0:Y:S03]  /*5ab10*/  LDCU UR10, c[0x0][0x398] ;  /* 0x00007300ff0a77ac */ /* 0x000e260008000800 */
[----:B------:R0:W-:Y:S01]  /*5ab20*/  @P6 STG.E.U16 desc[UR20][R6.64], R14 ;  /* 0x0000000e06006986 */ /* 0x0001e2000c101514 */
[----:B------:R-:W-:Y:S01]  /*5ab30*/  ISETP.LT.AND P6, PT, R78, UR8, !P5 ;  /* 0x000000084e007c0c */ /* 0x000fe2000efc1270 */
[----:B------:R-:W2:Y:S02]  /*5ab40*/  LDCU UR8, c[0x0][0x398] ;  /* 0x00007300ff0877ac */ /* 0x000ea40008000800 */
[----:B------:R-:W4:Y:S01]  /*5ab50*/  LDL.LU R76, [R1+0x34] ;  /* 0x00003400014c7983 */ /* 0x000f220000300800 */
[----:B-1----:R-:W-:-:S03]  /*5ab60*/  IMAD.WIDE R10, R0, 0x2, R4 ;  /* 0x00000002000a7825 */ /* 0x002fc600078e0204 */
[----:B------:R-:W4:Y:S01]  /*5ab70*/  LDL.LU R13, [R1+0x15d8] ;  /* 0x0015d800010d7983 */ /* 0x000f220000300800 */
[----:B0-----:R-:W-:Y:S01]  /*5ab80*/  VIADD R6, R0, UR28 ;  /* 0x0000001c00067c36 */ /* 0x001fe20008000000 */
[----:B------:R-:W-:-:S03]  /*5ab90*/  PRMT R7, R14, 0x7632, R7 ;  /* 0x000076320e077816 */ /* 0x000fc60000000007 */
[----:B------:R-:W-:Y:S02]  /*5aba0*/  IMAD.WIDE R8, R6, 0x2, R2 ;  /* 0x0000000206087825 */ /* 0x000fe400078e0202 */
[----:B------:R0:W-:Y:S01]  /*5abb0*/  @P4 STG.E.U16 desc[UR20][R10.64], R7 ;  /* 0x000000070a004986 */ /* 0x0001e2000c101514 */
[----:B---3--:R-:W-:-:S03]  /*5abc0*/  F2FP.BF16.F32.PACK_AB R15, R15, R75 ;  /* 0x0000004b0f0f723e */ /* 0x008fc600000010ff */
[----:B------:R-:W3:Y:S01]  /*5abd0*/  LDL.LU R75, [R1+0x38] ;  /* 0x00003800014b7983 */ /* 0x000ee20000300800 */
[----:B0-----:R-:W-:-:S03]  /*5abe0*/  PRMT R10, R15, 0x7632, R10 ;  /* 0x000076320f0a7816 */ /* 0x001fc6000000000a */
[----:B------:R0:W-:Y:S04]  /*5abf0*/  @P6 STG.E.U16 desc[UR20][R8.64], R15 ;  /* 0x0000000f08006986 */ /* 0x0001e8000c101514 */
[----:B0-----:R-:W3:Y:S01]  /*5ac00*/  LDL.LU R15, [R1+0x15e0] ;  /* 0x0015e000010f7983 */ /* 0x001ee20000300800 */
[----:B------:R-:W-:Y:S01]  /*5ac10*/  ISETP.LT.AND P5, PT, R77, UR12, !P5 ;  /* 0x0000000c4d007c0c */ /* 0x000fe2000efa1270 */
[C---:B------:R-:W-:Y:S01]  /*5ac20*/  VIADD R0, R6.reuse, UR28 ;  /* 0x0000001c06007c36 */ /* 0x040fe20008000000 */
[----:B------:R-:W0:Y:S01]  /*5ac30*/  LDCU UR12, c[0x0][0x398] ;  /* 0x00007300ff0c77ac */ /* 0x000e220008000800 */
[----:B------:R-:W-:-:S04]  /*5ac40*/  IMAD.WIDE R8, R6, 0x2, R4 ;  /* 0x0000000206087825 */ /* 0x000fc800078e0204 */
[----:B------:R-:W-:-:S06]  /*5ac50*/  IMAD.WIDE R6, R0, 0x2, R2 ;  /* 0x0000000200067825 */ /* 0x000fcc00078e0202 */
[----:B------:R1:W-:Y:S01]  /*5ac60*/  @P5 STG.E.U16 desc[UR20][R8.64], R10 ;  /* 0x0000000a08005986 */ /* 0x0003e2000c101514 */
[----:B--2---:R-:W-:Y:S01]  /*5ac70*/  ISETP.GE.AND P0, PT, R69, UR4, PT ;  /* 0x0000000445007c0c */ /* 0x004fe2000bf06270 */
[----:B------:R-:W2:Y:S03]  /*5ac80*/  LDCU UR4, c[0x0][0x39c] ;  /* 0x00007380ff0477ac */ /* 0x000ea60008000800 */
[----:B------:R-:W-:Y:S01]  /*5ac90*/  ISETP.LT.AND P6, PT, R78, UR7, !P0 ;  /* 0x000000074e007c0c */ /* 0x000fe2000c7c1270 */
[----:B-1----:R-:W-:Y:S01]  /*5aca0*/  IMAD.WIDE R10, R0, 0x2, R4 ;  /* 0x00000002000a7825 */ /* 0x002fe200078e0204 */
[----:B------:R-:W-:Y:S01]  /*5acb0*/  ISETP.LT.AND P0, PT, R77, UR10, !P0 ;  /* 0x0000000a4d007c0c */ /* 0x000fe2000c701270 */
[----:B------:R-:W1:Y:S01]  /*5acc0*/  LDCU UR7, c[0x0][0x398] ;  /* 0x00007300ff0777ac */ /* 0x000e620008000800 */
[----:B------:R-:W0:Y:S01]  /*5acd0*/  LDCU UR10, c[0x0][0x398] ;  /* 0x00007300ff0a77ac */ /* 0x000e220008000800 */
[----:B------:R-:W-:-:S02]  /*5ace0*/  F2FP.BF16.F32.PACK_AB R16, R16, R74 ;  /* 0x0000004a1010723e */ /* 0x000fc400000010ff */
[----:B------:R-:W3:Y:S01]  /*5acf0*/  LDL.LU R74, [R1+0x3c] ;  /* 0x00003c00014a7983 */ /* 0x000ee20000300800 */
[----:B----4-:R-:W-:Y:S01]  /*5ad00*/  ISETP.GE.AND P4, PT, R68, UR6, PT ;  /* 0x0000000644007c0c */ /* 0x010fe2000bf86270 */
[----:B------:R-:W3:Y:S04]  /*5ad10*/  LDCU UR6, c[0x0][0x39c] ;  /* 0x00007380ff0677ac */ /* 0x000ee80008000800 */
[----:B------:R4:W-:Y:S02]  /*5ad20*/  @P6 STG.E.U16 desc[UR20][R6.64], R16 ;  /* 0x0000001006006986 */ /* 0x0009e4000c101514 */
[----:B----4-:R-:W-:Y:S02]  /*5ad30*/  PRMT R7, R16, 0x7632, R7 ;  /* 0x0000763210077816 */ /* 0x010fe40000000007 */
[----:B------:R-:W-:-:S02]  /*5ad40*/  F2FP.BF16.F32.PACK_AB R17, R17, R76 ;  /* 0x0000004c1111723e */ /* 0x000fc400000010ff */
[----:B--2---:R-:W-:Y:S01]  /*5ad50*/  ISETP.GE.AND P5, PT, R13, UR4, PT ;  /* 0x000000040d007c0c */ /* 0x004fe2000bfa6270 */
[----:B------:R2:W-:Y:S01]  /*5ad60*/  @P0 STG.E.U16 desc[UR20][R10.64], R7 ;  /* 0x000000070a000986 */ /* 0x0005e2000c101514 */
[----:B------:R-:W-:Y:S01]  /*5ad70*/  ISETP.LT.AND P6, PT, R78, UR8, !P4 ;  /* 0x000000084e007c0c */ /* 0x000fe2000e7c1270 */
[----:B------:R-:W-:Y:S01]  /*5ad80*/  VIADD R6, R0, UR28 ;  /* 0x0000001c00067c36 */ /* 0x000fe20008000000 */
[----:B------:R-:W4:Y:S01]  /*5ad90*/  LDCU UR4, c[0x0][0x39c] ;  /* 0x00007380ff0477ac */ /* 0x000f220008000800 */
[----:B------:R-:W4:Y:S01]  /*5ada0*/  LDL.LU R13, [R1+0x18ac] ;  /* 0x0018ac00010d7983 */ /* 0x000f220000300800 */
[----:B------:R-:W0:Y:S03]  /*5adb0*/  LDCU UR8, c[0x0][0x398] ;  /* 0x00007300ff0877ac */ /* 0x000e260008000800 */
[----:B------:R-:W4:Y:S01]  /*5adc0*/  LDL.LU R76, [R1+0x40] ;  /* 0x00004000014c7983 */ /* 0x000f220000300800 */
[----:B---3--:R-:W-:Y:S01]  /*5add0*/  ISETP.GE.AND P0, PT, R15, UR6, PT ;  /* 0x000000060f007c0c */ /* 0x008fe2000bf06270 */
[----:B------:R-:W-:-:S02]  /*5ade0*/  IMAD.WIDE R8, R6, 0x2, R2 ;  /* 0x0000000206087825 */ /* 0x000fc400078e0202 */
[----:B------:R-:W3:Y:S01]  /*5adf0*/  LDL.LU R15, [R1+0x18b8] ;  /* 0x0018b800010f7983 */ /* 0x000ee20000300800 */
[C---:B0-----:R-:W-:Y:S01]  /*5ae00*/  ISETP.LT.AND P4, PT, R77.reuse, UR12, !P4 ;  /* 0x0000000c4d007c0c */ /* 0x041fe2000e781270 */
[----:B------:R-:W3:Y:S02]  /*5ae10*/  LDCU UR6, c[0x0][0x39c] ;  /* 0x00007380ff0677ac */ /* 0x000ee40008000800 */
[----:B------:R0:W-:Y:S01]  /*5ae20*/  @P6 STG.E.U16 desc[UR20][R8.64], R17 ;  /* 0x0000001108006986 */ /* 0x0001e2000c101514 */
[----:B-1----:R-:W-:Y:S01]  /*5ae30*/  ISETP.LT.AND P6, PT, R78, UR7, !P5 ;  /* 0x000000074e007c0c */ /* 0x002fe2000efc1270 */
[----:B------:R-:W-:Y:S01]  /*5ae40*/  VIADD R0, R6, UR28 ;  /* 0x0000001c06007c36 */ /* 0x000fe20008000000 */
[----:B------:R-:W-:Y:S01]  /*5ae50*/  ISETP.LT.AND P5, PT, R77, UR10, !P5 ;  /* 0x0000000a4d007c0c */ /* 0x000fe2000efa1270 */
[----:B------:R-:W1:Y:S01]  /*5ae60*/  LDCU UR12, c[0x0][0x398] ;  /* 0x00007300ff0c77ac */ /* 0x000e620008000800 */
[----:B--2---:R-:W-:Y:S02]  /*5ae70*/  PRMT R10, R17, 0x7632, R10 ;  /* 0x00007632110a7816 */ /* 0x004fe4000000000a */
[----:B------:R-:W-:Y:S01]  /*5ae80*/  F2FP.BF16.F32.PACK_AB R18, R18, R75 ;  /* 0x0000004b1212723e */ /* 0x000fe200000010ff */
[----:B------:R-:W2:Y:S01]  /*5ae90*/  LDCU UR7, c[0x0][0x398] ;  /* 0x00007300ff0777ac */ /* 0x000ea20008000800 */
[----:B------:R-:W2:Y:S01]  /*5aea0*/  LDL.LU R75, [R1+0x44] ;  /* 0x00004400014b7983 */ /* 0x000ea20000300800 */
[----:B0-----:R-:W-:Y:S01]  /*5aeb0*/  IMAD.WIDE R8, R6, 0x2, R4 ;  /* 0x0000000206087825 */ /* 0x001fe200078e0204 */
[----:B------:R-:W0:Y:S03]  /*5aec0*/  LDCU UR10, c[0x0][0x398] ;  /* 0x00007300ff0a77ac */ /* 0x000e260008000800 */
[C---:B------:R-:W-:Y:S01]  /*5aed0*/  IMAD.WIDE R6, R0.reuse, 0x2, R2 ;  /* 0x0000000200067825 */ /* 0x040fe200078e0202 */
[----:B------:R1:W-:Y:S04]  /*5aee0*/  @P4 STG.E.U16 desc[UR20][R8.64], R10 ;  /* 0x0000000a08004986 */ /* 0x0003e8000c101514 */
[----:B------:R0:W-:Y:S01]  /*5aef0*/  @P6 STG.E.U16 desc[UR20][R6.64], R18 ;  /* 0x0000001206006986 */ /* 0x0001e2000c101514 */
[----:B-1----:R-:W-:Y:S01]  /*5af00*/  IMAD.WIDE R10, R0, 0x2, R4 ;  /* 0x00000002000a7825 */ /* 0x002fe200078e0204 */
[----:B0-----:R-:W-:-:S05]  /*5af10*/  PRMT R7, R18, 0x7632, R7 ;  /* 0x0000763212077816 */ /* 0x001fca0000000007 */
[----:B------:R0:W-:Y:S01]  /*5af20*/  @P5 STG.E.U16 desc[UR20][R10.64], R7 ;  /* 0x000000070a005986 */ /* 0x0001e2000c101514 */
[----:B------:R-:W-:Y:S02]  /*5af30*/  F2FP.BF16.F32.PACK_AB R19, R19, R74 ;  /* 0x0000004a1313723e */ /* 0x000fe400000010ff */
[----:B----4-:R-:W-:Y:S01]  /*5af40*/  ISETP.GE.AND P4, PT, R13, UR4, PT ;  /* 0x000000040d007c0c */ /* 0x010fe2000bf86270 */
[----:B------:R-:W-:Y:S01]  /*5af50*/  VIADD R6, R0, UR28 ;  /* 0x0000001c00067c36 */ /* 0x000fe20008000000 */
[----:B------:R-:W4:Y:S01]  /*5af60*/  LDL.LU R13, [R1+0x18a4] ;  /* 0x0018a400010d7983 */ /* 0x000f220000300800 */
[----:B------:R-:W-:Y:S01]  /*5af70*/  ISETP.LT.AND P6, PT, R78, UR8, !P0 ;  /* 0x000000084e007c0c */ /* 0x000fe2000c7c1270 */
[----:B------:R-:W4:Y:S02]  /*5af80*/  LDCU UR4, c[0x0][0x39c] ;  /* 0x00007380ff0477ac */ /* 0x000f240008000800 */
[----:B------:R-:W4:Y:S01]  /*5af90*/  LDL.LU R74, [R1+0x48] ;  /* 0x00004800014a7983 */ /* 0x000f220000300800 */
[----:B---3--:R-:W-:Y:S01]  /*5afa0*/  ISETP.GE.AND P5, PT, R15, UR6, PT ;  /* 0x000000060f007c0c */ /* 0x008fe2000bfa6270 */
[----:B------:R-:W-:-:S02]  /*5afb0*/  IMAD.WIDE R8, R6, 0x2, R2 ;  /* 0x0000000206087825 */ /* 0x000fc400078e0202 */
[----:B------:R-:W3:Y:S01]  /*5afc0*/  LDL.LU R15, [R1+0x18b4] ;  /* 0x0018b400010f7983 */ /* 0x000ee20000300800 */
[C---:B------:R-:W-:Y:S01]  /*5afd0*/  ISETP.LT.AND P0, PT, R77.reuse, UR12, !P0 ;  /* 0x0000000c4d007c0c */ /* 0x040fe2000c701270 */
[----:B------:R-:W3:Y:S04]  /*5afe0*/  LDCU UR6, c[0x0][0x39c] ;  /* 0x00007380ff0677ac */ /* 0x000ee80008000800 */
[----:B------:R1:W-:Y:S01]  /*5aff0*/  @P6 STG.E.U16 desc[UR20][R8.64], R19 ;  /* 0x0000001308006986 */ /* 0x0003e2000c101514 */
[----:B--2---:R-:W-:Y:S01]  /*5b000*/  ISETP.LT.AND P6, PT, R78, UR7, !P4 ;  /* 0x000000074e007c0c */ /* 0x004fe2000e7c1270 */
[----:B------:R-:W-:Y:S01]  /*5b010*/  VIADD R0, R6, UR28 ;  /* 0x0000001c06007c36 */ /* 0x000fe20008000000 */
[----:B------:R-:W-:Y:S01]  /*5b020*/  ISETP.LT.AND P4, PT, R77, UR10, !P4 ;  /* 0x0000000a4d007c0c */ /* 0x000fe2000e781270 */
[----:B------:R-:W2:Y:S01]  /*5b030*/  LDCU UR8, c[0x0][0x398] ;  /* 0x00007300ff0877ac */ /* 0x000ea20008000800 */
[----:B0-----:R-:W-:-:S02]  /*5b040*/  PRMT R10, R19, 0x7632, R10 ;  /* 0x00007632130a7816 */ /* 0x001fc4000000000a */
[----:B------:R-:W-:Y:S01]  /*5b050*/  F2FP.BF16.F32.PACK_AB R20, R20, R76 ;  /* 0x0000004c1414723e */ /* 0x000fe200000010ff */
[----:B------:R-:W0:Y:S01]  /*5b060*/  LDCU UR12, c[0x0][0x398] ;  /* 0x00007300ff0c77ac */ /* 0x000e220008000800 */
[----:B------:R-:W3:Y:S01]  /*5b070*/  LDL.LU R76, [R1+0x4c] ;  /* 0x00004c00014c7983 */ /* 0x000ee20000300800 */
[----:B-1----:R-:W-:Y:S01]  /*5b080*/  IMAD.WIDE R8, R6, 0x2, R4 ;  /* 0x0000000206087825 */ /* 0x002fe200078e0204 */
[----:B------:R-:W-:Y:S01]  /*5b090*/  F2FP.BF16.F32.PACK_AB R21, R21, R75 ;  /* 0x0000004b1515723e */ /* 0x000fe200000010ff */
[----:B------:R-:W1:Y:S02]  /*5b0a0*/  LDCU UR7, c[0x0][0x398] ;  /* 0x00007300ff0777ac */ /* 0x000e640008000800 */
[C---:B------:R-:W-:Y:S01]  /*5b0b0*/  IMAD.WIDE R6, R0.reuse, 0x2, R2 ;  /* 0x0000000200067825 */ /* 0x040fe200078e0202 */
[----:B------:R0:W-:Y:S01]  /*5b0c0*/  @P0 STG.E.U16 desc[UR20][R8.64], R10 ;  /* 0x0000000a08000986 */ /* 0x0001e2000c101514 */
[----:B------:R-:W1:Y:S03]  /*5b0d0*/  LDCU UR10, c[0x0][0x398] ;  /* 0x00007300ff0a77ac */ /* 0x000e660008000800 */
[----:B------:R2:W-:Y:S01]  /*5b0e0*/  @P6 STG.E.U16 desc[UR20][R6.64], R20 ;  /* 0x0000001406006986 */ /* 0x0005e2000c101514 */
[----:B0-----:R-:W-:Y:S01]  /*5b0f0*/  IMAD.WIDE R10, R0, 0x2, R4 ;  /* 0x00000002000a7825 */ /* 0x001fe200078e0204 */
[----:B--2---:R-:W-:-:S05]  /*5b100*/  PRMT R7, R20, 0x7632, R7 ;  /* 0x0000763214077816 */ /* 0x004fca0000000007 */
[----:B------:R0:W-:Y:S01]  /*5b110*/  @P4 STG.E.U16 desc[UR20][R10.64], R7 ;  /* 0x000000070a004986 */ /* 0x0001e2000c101514 */
[----:B----4-:R-:W-:Y:S01]  /*5b120*/  ISETP.GE.AND P0, PT, R13, UR4, PT ;  /* 0x000000040d007c0c */ /* 0x010fe2000bf06270 */
[----:B------:R-:W-:Y:S02]  /*5b130*/  VIADD R6, R0, UR28 ;  /* 0x0000001c00067c36 */ /* 0x000fe40008000000 */
[----:B------:R-:W2:Y:S01]  /*5b140*/  LDL.LU R13, [R1+0x15e8] ;  /* 0x0015e800010d7983 */ /* 0x000ea20000300800 */
[----:B------:R-:W-:Y:S01]  /*5b150*/  ISETP.LT.AND P6, PT, R78, UR8, !P5 ;  /* 0x000000084e007c0c */ /* 0x000fe2000efc1270 */
[----:B------:R-:W2:Y:S02]  /*5b160*/  LDCU UR4, c[0x0][0x39c] ;  /* 0x00007380ff0477ac */ /* 0x000ea40008000800 */
[----:B------:R-:W4:Y:S01]  /*5b170*/  LDL.LU R75, [R1+0x50] ;  /* 0x00005000014b7983 */ /* 0x000f220000300800 */
[----:B---3--:R-:W-:Y:S01]  /*5b180*/  ISETP.GE.AND P4, PT, R15, UR6, PT ;  /* 0x000000060f007c0c */ /* 0x008fe2000bf86270 */
[----:B------:R-:W-:-:S02]  /*5b190*/  IMAD.WIDE R8, R6, 0x2, R2 ;  /* 0x0000000206087825 */ /* 0x000fc400078e0202 */
[----:B------:R-:W3:Y:S01]  /*5b1a0*/  LDL.LU R15, [R1+0x15e4] ;  /* 0x0015e400010f7983 */ /* 0x000ee20000300800 */
[C---:B------:R-:W-:Y:S01]  /*5b1b0*/  ISETP.LT.AND P5, PT, R77.reuse, UR12, !P5 ;  /* 0x0000000c4d007c0c */ /* 0x040fe2000efa1270 */
[----:B------:R-:W3:Y:S04]  /*5b1c0*/  LDCU UR6, c[0x0][0x39c] ;  /* 0x00007380ff0677ac */ /* 0x000ee80008000800 */
[----:B------:R0:W-:Y:S01]  /*5b1d0*/  @P6 STG.E.U16 desc[UR20][R8.64], R21 ;  /* 0x0000001508006986 */ /* 0x0001e2000c101514 */
[----:B-1----:R-:W-:Y:S01]  /*5b1e0*/  ISETP.LT.AND P6, PT, R78, UR7, !P0 ;  /* 0x000000074e007c0c */ /* 0x002fe2000c7c1270 */
[----:B------:R-:W-:Y:S01]  /*5b1f0*/  VIADD R0, R6, UR28 ;  /* 0x0000001c06007c36 */ /* 0x000fe20008000000 */
[----:B------:R-:W-:Y:S01]  /*5b200*/  ISETP.LT.AND P0, PT, R77, UR10, !P0 ;  /* 0x0000000a4d007c0c */ /* 0x000fe2000c701270 */
[----:B------:R-:W1:Y:S01]  /*5b210*/  LDCU UR8, c[0x0][0x398] ;  /* 0x00007300ff0877ac */ /* 0x000e620008000800 */
[----:B0-----:R-:W-:-:S02]  /*5b220*/  PRMT R10, R21, 0x7632, R10 ;  /* 0x00007632150a7816 */ /* 0x001fc4000000000a */
[----:B------:R-:W-:Y:S01]  /*5b230*/  F2FP.BF16.F32.PACK_AB R22, R22, R74 ;  /* 0x0000004a1616723e */ /* 0x000fe200000010ff */
[----:B------:R-:W0:Y:S01]  /*5b240*/  LDCU UR12, c[0x0][0x398] ;  /* 0x00007300ff0c77ac */ /* 0x000e220008000800 */
[----:B------:R-:W4:Y:S01]  /*5b250*/  LDL.LU R74, [R1+0x54] ;  /* 0x00005400014a7983 */ /* 0x000f220000300800 */
[----:B------:R-:W-:Y:S01]  /*5b260*/  IMAD.WIDE R8, R6, 0x2, R4 ;  /* 0x0000000206087825 */ /* 0x000fe200078e0204 */
[----:B------:R-:W-:Y:S01]  /*5b270*/  F2FP.BF16.F32.PACK_AB R23, R23, R76 ;  /* 0x0000004c1717723e */ /* 0x000fe200000010ff */
[----:B------:R-:W0:Y:S02]  /*5b280*/  LDCU UR7, c[0x0][0x398] ;  /* 0x00007300ff0777ac */ /* 0x000e240008000800 */
[C---:B------:R-:W-:Y:S01]  /*5b290*/  IMAD.WIDE R6, R0.reuse, 0x2, R2 ;  /* 0x0000000200067825 */ /* 0x040fe200078e0202 */
[----:B------:R1:W-:Y:S01]  /*5b2a0*/  @P5 STG.E.U16 desc[UR20][R8.64], R10 ;  /* 0x0000000a08005986 */ /* 0x0003e2000c101514 */
[----:B------:R-:W0:Y:S03]  /*5b2b0*/  LDCU UR10, c[0x0][0x398] ;  /* 0x00007300ff0a77ac */ /* 0x000e260008000800 */
[----:B------:R0:W-:Y:S01]  /*5b2c0*/  @P6 STG.E.U16 desc[UR20][R6.64], R22 ;  /* 0x0000001606006986 */ /* 0x0001e2000c101514 */
[----:B-1----:R-:W-:Y:S01]  /*5b2d0*/  IMAD.WIDE R10, R0, 0x2, R4 ;  /* 0x00000002000a7825 */ /* 0x002fe200078e0204 */
[----:B0-----:R-:W-:-:S05]  /*5b2e0*/  PRMT R7, R22, 0x7632, R7 ;  /* 0x0000763216077816 */ /* 0x001fca0000000007 */
[----:B------:R0:W-:Y:S01]  /*5b2f0*/  @P0 STG.E.U16 desc[UR20][R10.64], R7 ;  /* 0x000000070a000986 */ /* 0x0001e2000c101514 */
[----:B--2---:R-:W-:Y:S01]  /*5b300*/  ISETP.GE.AND P5, PT, R13, UR4, PT ;  /* 0x000000040d007c0c */ /* 0x004fe2000bfa6270 */
[----:B------:R-:W-:Y:S02]  /*5b310*/  VIADD R6, R0, UR28 ;  /* 0x0000001c00067c36 */ /* 0x000fe40008000000 */
[----:B------:R-:W2:Y:S01]  /*5b320*/  LDL.LU R13, [R1+0x15ec] ;  /* 0x0015ec00010d7983 */ /* 0x000ea20000300800 */
[----:B------:R-:W-:Y:S01]  /*5b330*/  ISETP.LT.AND P6, PT, R78, UR8, !P4 ;  /* 0x000000084e007c0c */ /* 0x000fe2000e7c1270 */
[----:B------:R-:W2:Y:S02]  /*5b340*/  LDCU UR4, c[0x0][0x39c] ;  /* 0x00007380ff0477ac */ /* 0x000ea40008000800 */
[----:B------:R-:W2:Y:S01]  /*5b350*/  LDL.LU R76, [R1+0x58] ;  /* 0x00005800014c7983 */ /* 0x000ea20000300800 */
[----:B---3--:R-:W-:Y:S01]  /*5b360*/  ISETP.GE.AND P0, PT, R15, UR6, PT ;  /* 0x000000060f007c0c */ /* 0x008fe2000bf06270 */
[----:B------:R-:W-:-:S02]  /*5b370*/  IMAD.WIDE R8, R6, 0x2, R2 ;  /* 0x0000000206087825 */ /* 0x000fc400078e0202 */
[----:B------:R-:W3:Y:S01]  /*5b380*/  LDL.LU R15, [R1+0x15f0] ;  /* 0x0015f000010f7983 */ /* 0x000ee20000300800 */
[C---:B------:R-:W-:Y:S01]  /*5b390*/  ISETP.LT.AND P4, PT, R77.reuse, UR12, !P4 ;  /* 0x0000000c4d007c0c */ /* 0x040fe2000e781270 */
[----:B------:R-:W3:Y:S04]  /*5b3a0*/  LDCU UR6, c[0x0][0x39c] ;  /* 0x00007380ff0677ac */ /* 0x000ee80008000800 */
[----:B------:R1:W-:Y:S01]  /*5b3b0*/  @P6 STG.E.U16 desc[UR20][R8.64], R23 ;  /* 0x0000001708006986 */ /* 0x0003e2000c101514 */
[----:B------:R-:W-:Y:S01]  /*5b3c0*/  ISETP.LT.AND P6, PT, R78, UR7, !P5 ;  /* 0x000000074e007c0c */ /* 0x000fe2000efc1270 */
[----:B------:R-:W-:Y:S01]  /*5b3d0*/  VIADD R0, R6, UR28 ;  /* 0x0000001c06007c36 */ /* 0x000fe20008000000 */
[----:B------:R-:W-:Y:S01]  /*5b3e0*/  ISETP.LT.AND P5, PT, R77, UR10, !P5 ;  /* 0x0000000a4d007c0c */ /* 0x000fe2000efa1270 */
[----:B------:R-:W2:Y:S01]  /*5b3f0*/  LDCU UR8, c[0x0][0x398] ;  /* 0x00007300ff0877ac */ /* 0x000ea20008000800 */
[----:B0-----:R-:W-:-:S02]  /*5b400*/  PRMT R10, R23, 0x7632, R10 ;  /* 0x00007632170a7816 */ /* 0x001fc4000000000a */
[----:B----4-:R-:W-:Y:S01]  /*5b410*/  F2FP.BF16.F32.PACK_AB R24, R24, R75 ;  /* 0x0000004b1818723e */ /* 0x010fe200000010ff */
[----:B------:R-:W0:Y:S01]  /*5b420*/  LDCU UR12, c[0x0][0x398] ;  /* 0x00007300ff0c77ac */ /* 0x000e220008000800 */
[----:B------:R-:W4:Y:S01]  /*5b430*/  LDL.LU R75, [R1+0x5c] ;  /* 0x00005c00014b7983 */ /* 0x000f220000300800 */
        /* <DEDUP_REMOVED lines=8> */
[----:B-1----:R-:W-:-:S05]  /*5b4c0*/  PRMT R7, R24, 0x7632, R7 ;  /* 0x0000763218077816 */ /* 0x002fca0000000007 */
        /* <DEDUP_REMOVED lines=22> */
[----:B------:R-:W-:Y:S01]  /*5b630*/  PRMT R11, R26, 0x7632, R11 ;  /* 0x000076321a0b7816 */ /* 0x000fe2000000000b */
[----:B------:R-:W1:Y:S02]  /*5b640*/  LDCU UR7, c[0x0][0x398] ;  /* 0x00007300ff0777ac */ /* 0x000e640008000800 */
[C---:B------:R-:W-:Y:S01]  /*5b650*/  IMAD.WIDE R6, R0.reuse, 0x2, R2 ;  /* 0x0000000200067825 */ /* 0x040fe200078e0202 */
[----:B------:R0:W-:Y:S01]  /*5b660*/  @P0 STG.E.U16 desc[UR20][R8.64], R10 ;  /* 0x0000000a08000986 */ /* 0x0001e2000c101514 */
[----:B----4-:R-:W-:Y:S01]  /*5b670*/  F2FP.BF16.F32.PACK_AB R27, R27, R75 ;  /* 0x0000004b1b1b723e */ /* 0x010fe200000010ff */
[----:B------:R-:W4:Y:S02]  /*5b680*/  LDCU UR10, c[0x0][0x398] ;  /* 0x00007300ff0a77ac */ /* 0x000f240008000800 */
[----:B------:R1:W-:Y:S01]  /*5b690*/  @P6 STG.E.U16 desc[UR20][R6.64], R26 ;  /* 0x0000001a06006986 */ /* 0x0003e2000c101514 */
[----:B0-----:R-:W-:-:S05]  /*5b6a0*/  IMAD.WIDE R8, R0, 0x2, R4 ;  /* 0x0000000200087825 */ /* 0x001fca00078e0204 */
        /* <DEDUP_REMOVED lines=8> */
[----:B-1----:R-:W-:-:S02]  /*5b730*/  IMAD.WIDE R6, R10, 0x2, R2 ;  /* 0x000000020a067825 */ /* 0x002fc400078e0202 */
[----:B------:R-:W3:Y:S01]  /*5b740*/  LDL.LU R15, [R1+0x18bc] ;  /* 0x0018bc00010f7983 */ /* 0x000ee20000300800 */
[C---:B------:R-:W-:Y:S01]  /*5b750*/  ISETP.LT.AND P5, PT, R77.reuse, UR12, !P5 ;  /* 0x0000000c4d007c0c */ /* 0x040fe2000efa1270 */
[----:B------:R-:W3:Y:S04]  /*5b760*/  LDCU UR6, c[0x0][0x39c] ;  /* 0x00007380ff0677ac */ /* 0x000ee80008000800 */
[----:B------:R1:W-:Y:S01]  /*5b770*/  @P6 STG.E.U16 desc[UR20][R6.64], R27 ;  /* 0x0000001b06006986 */ /* 0x0003e2000c101514 */
[----:B------:R-:W-:Y:S01]  /*5b780*/  ISETP.LT.AND P6, PT, R78, UR7, !P0 ;  /* 0x000000074e007c0c */ /* 0x000fe2000c7c1270 */
[C---:B------:R-:W-:Y:S01]  /*5b790*/  VIADD R0, R10.reuse, UR28 ;  /* 0x0000001c0a007c36 */ /* 0x040fe20008000000 */
[----:B----4-:R-:W-:Y:S01]  /*5b7a0*/  ISETP.LT.AND P0, PT, R77, UR10, !P0 ;  /* 0x0000000a4d007c0c */ /* 0x010fe2000c701270 */
[----:B0-----:R-:W-:Y:S01]  /*5b7b0*/  IMAD.WIDE R10, R10, 0x2, R4 ;  /* 0x000000020a0a7825 */ /* 0x001fe200078e0204 */
[----:B------:R-:W-:Y:S01]  /*5b7c0*/  PRMT R8, R27, 0x7632, R8 ;  /* 0x000076321b087816 */ /* 0x000fe20000000008 */
[----:B------:R-:W0:Y:S01]  /*5b7d0*/  LDCU UR8, c[0x0][0x398] ;  /* 0x00007300ff0877ac */ /* 0x000e220008000800 */
[----:B------:R-:W-:-:S02]  /*5b7e0*/  F2FP.BF16.F32.PACK_AB R28, R28, R74 ;  /* 0x0000004a1c1c723e */ /* 0x000fc400000010ff */
[----:B------:R-:W4:Y:S01]  /*5b7f0*/  LDL.LU R74, [R1+0x6c] ;  /* 0x00006c00014a7983 */ /* 0x000f220000300800 */
[----:B------:R-:W-:Y:S01]  /*5b800*/  F2FP.BF16.F32.PACK_AB R29, R29, R76 ;  /* 0x0000004c1d1d723e */ /* 0x000fe200000010ff */
[----:B------:R-:W0:Y:S01]  /*5b810*/  LDCU UR12, c[0x0][0x398] ;  /* 0x00007300ff0c77ac */ /* 0x000e220008000800 */
[----:B-1----:R-:W-:Y:S01]  /*5b820*/  IMAD.WIDE R6, R0, 0x2, R2 ;  /* 0x0000000200067825 */ /* 0x002fe200078e0202 */
[----:B------:R1:W-:Y:S01]  /*5b830*/  @P5 STG.E.U16 desc[UR20][R10.64], R8 ;  /* 0x000000080a005986 */ /* 0x0003e2000c101514 */
[----:B------:R-:W0:Y:S03]  /*5b840*/  LDCU UR7, c[0x0][0x398] ;  /* 0x00007300ff0777ac */ /* 0x000e260008000800 */
[----:B------:R0:W-:Y:S01]  /*5b850*/  @P6 STG.E.U16 desc[UR20][R6.64], R28 ;  /* 0x0000001c06006986 */ /* 0x0001e2000c101514 */
[----:B------:R-:W2:Y:S01]  /*5b860*/  LDCU UR10, c[0x0][0x398] ;  /* 0x00007300ff0a77ac */ /* 0x000ea20008000800 */
[----:B-1----:R-:W-:Y:S01]  /*5b870*/  PRMT R11, R28, 0x7632, R11 ;  /* 0x000076321c0b7816 */ /* 0x002fe2000000000b */
        /* <DEDUP_REMOVED lines=15> */
[C---:B0-----:R-:W-:Y:S01]  /*5b970*/  IMAD.WIDE R6, R10.reuse, 0x2, R4 ;  /* 0x000000020a067825 */ /* 0x041fe200078e0204 */
[----:B------:R-:W-:Y:S01]  /*5b980*/  ISETP.LT.AND P5, PT, R77, UR10, !P5 ;  /* 0x0000000a4d007c0c */ /* 0x000fe2000efa1270 */
[----:B------:R-:W0:Y:S01]  /*5b990*/  LDCU UR8, c[0x0][0x398] ;  /* 0x00007300ff0877ac */ /* 0x000e220008000800 */
[----:B------:R-:W-:Y:S01]  /*5b9a0*/  PRMT R11, R29, 0x7632, R11 ;  /* 0x000076321d0b7816 */ /* 0x000fe2000000000b */
[----:B------:R-:W-:Y:S01]  /*5b9b0*/  VIADD R0, R10, UR28 ;  /* 0x0000001c0a007c36 */ /* 0x000fe20008000000 */
[----:B------:R-:W-:Y:S01]  /*5b9c0*/  F2FP.BF16.F32.PACK_AB R30, R30, R75 ;  /* 0x0000004b1e1e723e */ /* 0x000fe200000010ff */
[----:B------:R-:W0:Y:S01]  /*5b9d0*/  LDCU UR12, c[0x0][0x398] ;  /* 0x00007300ff0c77ac */ /* 0x000e220008000800 */
[----:B------:R-:W3:Y:S01]  /*5b9e0*/  LDL.LU R75, [R1+0x74] ;  /* 0x00007400014b7983 */ /* 0x000ee20000300800 */
[----:B-1----:R-:W-:-:S03]  /*5b9f0*/  IMAD.WIDE R8, R0, 0x2, R2 ;  /* 0x0000000200087825 */ /* 0x002fc600078e0202 */
[----:B------:R1:W-:Y:S01]  /*5ba00*/  @P4 STG.E.U16 desc[UR20][R6.64], R11 ;  /* 0x0000000b06004986 */ /* 0x0003e2000c101514 */
[----:B----4-:R-:W-:Y:S01]  /*5ba10*/  F2FP.BF16.F32.PACK_AB R31, R31, R74 ;  /* 0x0000004a1f1f723e */ /* 0x010fe200000010ff */
[----:B------:R-:W4:Y:S02]  /*5ba20*/  LDCU UR7, c[0x0][0x398] ;  /* 0x00007300ff0777ac */ /* 0x000f240008000800 */
[----:B------:R0:W-:Y:S01]  /*5ba30*/  @P6 STG.E.U16 desc[UR20][R8.64], R30 ;  /* 0x0000001e08006986 */ /* 0x0001e2000c101514 */
[----:B------:R-:W0:Y:S01]  /*5ba40*/  LDCU UR10, c[0x0][0x398] ;  /* 0x00007300ff0a77ac */ /* 0x000e220008000800 */
[----:B-1----:R-:W-:Y:S01]  /*5ba50*/  PRMT R11, R30, 0x7632, R11 ;  /* 0x000076321e0b7816 */ /* 0x002fe2000000000b */
[----:B------:R-:W-:-:S05]  /*5ba60*/  IMAD.WIDE R6, R0, 0x2, R4 ;  /* 0x0000000200067825 */ /* 0x000fca00078e0204 */
[----:B------:R1:W-:Y:S01]  /*5ba70*/  @P5 STG.E.U16 desc[UR20][R6.64], R11 ;  /* 0x0000000b06005986 */ /* 0x0003e2000c101514 */
[----:B--2---:R-:W-:Y:S01]  /*5ba80*/  ISETP.GE.AND P4, PT, R13, UR4, PT ;  /* 0x000000040d007c0c */ /* 0x004fe2000bf86270 */
[----:B------:R-:W-:Y:S02]  /*5ba90*/  VIADD R10, R0, UR28 ;  /* 0x0000001c000a7c36 */ /* 0x000fe40008000000 */
[----:B------:R-:W2:Y:S01]  /*5baa0*/  LDL.LU R13, [R1+0x15b0] ;  /* 0x0015b000010d7983 */ /* 0x000ea20000300800 */
[----:B0-----:R-:W-:Y:S01]  /*5bab0*/  ISETP.LT.AND P6, PT, R78, UR8, !P0 ;  /* 0x000000084e007c0c */ /* 0x001fe2000c7c1270 */
        /* <DEDUP_REMOVED lines=8> */
[----:B----4-:R-:W-:Y:S01]  /*5bb40*/  ISETP.LT.AND P6, PT, R78, UR7, !P4 ;  /* 0x000000074e007c0c */ /* 0x010fe2000e7c1270 */
[C---:B-1----:R-:W-:Y:S01]  /*5bb50*/  IMAD.WIDE R6, R10.reuse, 0x2, R4 ;  /* 0x000000020a067825 */ /* 0x042fe200078e0204 */
[----:B------:R-:W-:Y:S01]  /*5bb60*/  ISETP.LT.AND P4, PT, R77, UR10, !P4 ;  /* 0x0000000a4d007c0c */ /* 0x000fe2000e781270 */
[----:B------:R-:W1:Y:S01]  /*5bb70*/  LDCU UR8, c[0x0][0x398] ;  /* 0x00007300ff0877ac */ /* 0x000e620008000800 */
[----:B------:R-:W-:-:S02]  /*5bb80*/  IADD3 R0, PT, PT, R10, UR28, RZ ;  /* 0x0000001c0a007c10 */ /* 0x000fc4000fffe0ff */
[----:B------:R-:W-:Y:S01]  /*5bb90*/  PRMT R11, R31, 0x7632, R11 ;  /* 0x000076321f0b7816 */ /* 0x000fe2000000000b */
[----:B------:R-:W4:Y:S01]  /*5bba0*/  LDCU UR12, c[0x0][0x398] ;  /* 0x00007300ff0c77ac */ /* 0x000f220008000800 */
[----:B------:R-:W-:Y:S02]  /*5bbb0*/  F2FP.BF16.F32.PACK_AB R32, R32, R76 ;  /* 0x0000004c2020723e */ /* 0x000fe400000010ff */
[----:B------:R-:W4:Y:S01]  /*5bbc0*/  LDL.LU R76, [R1+0x7c] ;  /* 0x00007c00014c7983 */ /* 0x000f220000300800 */
[----:B0-----:R-:W-:Y:S01]  /*5bbd0*/  IMAD.WIDE R8, R0, 0x2, R2 ;  /* 0x0000000200087825 */ /* 0x001fe200078e0202 */
[----:B------:R-:W-:Y:S01]  /*5bbe0*/  F2FP.BF16.F32.PACK_AB R33, R33, R75 ;  /* 0x0000004b2121723e */ /* 0x000fe200000010ff */
[----:B------:R-:W0:Y:S01]  /*5bbf0*/  LDCU UR7, c[0x0][0x398] ;  /* 0x00007300ff0777ac */ /* 0x000e220008000800 */
[----:B------:R1:W-:Y:S01]  /*5bc00*/  @P0 STG.E.U16 desc[UR20][R6.64], R11 ;  /* 0x0000000b06000986 */ /* 0x0003e2000c101514 */
[----:B------:R-:W0:Y:S03]  /*5bc10*/  LDCU UR10, c[0x0][0x398] ;  /* 0x00007300ff0a77ac */ /* 0x000e260008000800 */
[----:B------:R0:W-:Y:S01]  /*5bc20*/  @P6 STG.E.U16 desc[UR20][R8.64], R32 ;  /* 0x0000002008006986 */ /* 0x0001e2000c101514 */
[----:B-1----:R-:W-:Y:S01]  /*5bc30*/  PRMT R11, R32, 0x7632, R11 ;  /* 0x00007632200b7816 */ /* 0x002fe2000000000b */
[----:B------:R-:W-:-:S05]  /*5bc40*/  IMAD.WIDE R6, R0, 0x2, R4 ;  /* 0x0000000200067825 */ /* 0x000fca00078e0204 */
        /* <DEDUP_REMOVED lines=8> */
[----:B0-----:R-:W-:-:S02]  /*5bcd0*/  IMAD.WIDE R8, R10, 0x2, R2 ;  /* 0x000000020a087825 */ /* 0x001fc400078e0202 */
[----:B------:R-:W3:Y:S01]  /*5bce0*/  LDL.LU R15, [R1+0x18d8] ;  /* 0x0018d800010f7983 */ /* 0x000ee20000300800 */
[C---:B----4-:R-:W-:Y:S01]  /*5bcf0*/  ISETP.LT.AND P5, PT, R77.reuse, UR12, !P5 ;  /* 0x0000000c4d007c0c */ /* 0x050fe2000efa1270 */
[----:B------:R-:W3:Y:S04]  /*5bd00*/  LDCU UR6, c[0x0][0x39c] ;  /* 0x00007380ff0677ac */ /* 0x000ee80008000800 */
[----:B------:R0:W-:Y:S01]  /*5bd10*/  @P6 STG.E.U16 desc[UR20][R8.64], R33 ;  /* 0x0000002108006986 */ /* 0x0001e2000c101514 */
[----:B------:R-:W-:Y:S01]  /*5bd20*/  ISETP.LT.AND P6, PT, R78, UR7, !P0 ;  /* 0x000000074e007c0c */ /* 0x000fe2000c7c1270 */
[C---:B-1----:R-:W-:Y:S01]  /*5bd30*/  IMAD.WIDE R6, R10.reuse, 0x2, R4 ;  /* 0x000000020a067825 */ /* 0x042fe200078e0204 */
[----:B------:R-:W-:Y:S01]  /*5bd40*/  ISETP.LT.AND P0, PT, R77, UR10, !P0 ;  /* 0x0000000a4d007c0c */ /* 0x000fe2000c701270 */
[----:B------:R-:W1:Y:S01]  /*5bd50*/  LDCU UR8, c[0x0][0x398] ;  /* 0x00007300ff0877ac */ /* 0x000e620008000800 */
[----:B------:R-:W-:Y:S01]  /*5bd60*/  PRMT R11, R33, 0x7632, R11 ;  /* 0x00007632210b7816 */ /* 0x000fe2000000000b */
[----:B------:R-:W-:Y:S01]  /*5bd70*/  VIADD R0, R10, UR28 ;  /* 0x0000001c0a007c36 */ /* 0x000fe20008000000 */
[----:B------:R-:W-:Y:S01]  /*5bd80*/  F2FP.BF16.F32.PACK_AB R34, R34, R74 ;  /* 0x0000004a2222723e */ /* 0x000fe200000010ff */
[----:B------:R-:W4:Y:S01]  /*5bd90*/  LDCU UR12, c[0x0][0x398] ;  /* 0x00007300ff0c77ac */ /* 0x000f220008000800 */
[----:B------:R-:W4:Y:S01]  /*5bda0*/  LDL.LU R74, [R1+0x84] ;  /* 0x00008400014a7983 */ /* 0x000f220000300800 */
[----:B0-----:R-:W-:-:S03]  /*5bdb0*/  IMAD.WIDE R8, R0, 0x2, R2 ;  /* 0x0000000200087825 */ /* 0x001fc600078e0202 */
[----:B------:R0:W-:Y:S01]  /*5bdc0*/  @P5 STG.E.U16 desc[UR20][R6.64], R11 ;  /* 0x0000000b06005986 */ /* 0x0001e2000c101514 */
[----:B------:R-:W-:Y:S01]  /*5bdd0*/  F2FP.BF16.F32.PACK_AB R35, R35, R76 ;  /* 0x0000004c2323723e */ /* 0x000fe200000010ff */
[----:B------:R-:W1:Y:S02]  /*5bde0*/  LDCU UR7, c[0x0][0x398] ;  /* 0x00007300ff0777ac */ /* 0x000e640008000800 */
[----:B------:R1:W-:Y:S01]  /*5bdf0*/  @P6 STG.E.U16 desc[UR20][R8.64], R34 ;  /* 0x0000002208006986 */ /* 0x0003e2000c101514 */
[----:B------:R-:W1:Y:S01]  /*5be00*/  LDCU UR10, c[0x0][0x398] ;  /* 0x00007300ff0a77ac */ /* 0x000e620008000800 */
[----:B0-----:R-:W-:Y:S01]  /*5be10*/  PRMT R11, R34, 0x7632, R11 ;  /* 0x00007632220b7816 */ /* 0x001fe2000000000b */
[----:B------:R-:W-:-:S05]  /*5be20*/  IMAD.WIDE R6, R0, 0x2, R4 ;  /* 0x0000000200067825 */ /* 0x000fca00078e0204 */
[----:B------:R0:W-:Y:S01]  /*5be30*/  @P0 STG.E.U16 desc[UR20][R6.64], R11 ;  /* 0x0000000b06000986 */ /* 0x0001e2000c101514 */
[----:B--2---:R-:W-:Y:S01]  /*5be40*/  ISETP.GE.AND P5, PT, R13, UR4, PT ;  /* 0x000000040d007c0c */ /* 0x004fe2000bfa6270 */
[----:B------:R-:W-:Y:S02]  /*5be50*/  VIADD R10, R0, UR28 ;  /* 0x0000001c000a7c36 */ /* 0x000fe40008000000 */
[----:B------:R-:W2:Y:S01]  /*5be60*/  LDL.LU R13, [R1+0x18e8] ;  /* 0x0018e800010d7983 */ /* 0x000ea20000300800 */
[----:B-1----:R-:W-:Y:S01]  /*5be70*/  ISETP.LT.AND P6, PT, R78, UR8, !P4 ;  /* 0x000000084e007c0c */ /* 0x002fe2000e7c1270 */
[----:B------:R-:W2:Y:S02]  /*5be80*/  LDCU UR4, c[0x0][0x39c] ;  /* 0x00007380ff0477ac */ /* 0x000ea40008000800 */
[----:B------:R-:W2:Y:S01]  /*5be90*/  LDL.LU R76, [R1+0x88] ;  /* 0x00008800014c7983 */ /* 0x000ea20000300800 */
[----:B---3--:R-:W-:Y:S01]  /*5bea0*/  ISETP.GE.AND P0, PT, R15, UR6, PT ;  /* 0x000000060f007c0c */ /* 0x008fe2000bf06270 */
[----:B------:R-:W-:-:S02]  /*5beb0*/  IMAD.WIDE R8, R10, 0x2, R2 ;  /* 0x000000020a087825 */ /* 0x000fc400078e0202 */
[----:B------:R-:W3:Y:S01]  /*5bec0*/  LDL.LU R15, [R1+0x18ec] ;  /* 0x0018ec00010f7983 */ /* 0x000ee20000300800 */
[C---:B----4-:R-:W-:Y:S01]  /*5bed0*/  ISETP.LT.AND P4, PT, R77.reuse, UR12, !P4 ;  /* 0x0000000c4d007c0c */ /* 0x050fe2000e781270 */
        /* <DEDUP_REMOVED lines=9> */
[----:B------:R-:W4:Y:S01]  /*5bf70*/  LDCU UR12, c[0x0][0x398] ;  /* 0x00007300ff0c77ac */ /* 0x000f220008000800 */
[----:B------:R-:W4:Y:S01]  /*5bf80*/  LDL.LU R75, [R1+0x8c] ;  /* 0x00008c00014b7983 */ /* 0x000f220000300800 */
[----:B-1----:R-:W-:-:S03]  /*5bf90*/  IMAD.WIDE R8, R0, 0x2, R2 ;  /* 0x0000000200087825 */ /* 0x002fc600078e0202 */
[----:B------:R1:W-:Y:S01]  /*5bfa0*/  @P4 STG.E.U16 desc[UR20][R6.64], R11 ;  /* 0x0000000b06004986 */ /* 0x0003e2000c101514 */
[----:B------:R-:W-:Y:S01]  /*5bfb0*/  F2FP.BF16.F32.PACK_AB R37, R37, R74 ;  /* 0x0000004a2525723e */ /* 0x000fe200000010ff */
[----:B------:R-:W0:Y:S02]  /*5bfc0*/  LDCU UR7, c[0x0][0x398] ;  /* 0x00007300ff0777ac */ /* 0x000e240008000800 */
[----:B------:R0:W-:Y:S01]  /*5bfd0*/  @P6 STG.E.U16 desc[UR20][R8.64], R36 ;  /* 0x0000002408006986 */ /* 0x0001e2000c101514 */
[----:B------:R-:W0:Y:S01]  /*5bfe0*/  LDCU UR10, c[0x0][0x398] ;  /* 0x00007300ff0a77ac */ /* 0x000e220008000800 */
[----:B-1----:R-:W-:Y:S01]  /*5bff0*/  PRMT R11, R36, 0x7632, R11 ;  /* 0x00007632240b7816 */ /* 0x002fe2000000000b */
[----:B------:R-:W-:-:S05]  /*5c000*/  IMAD.WIDE R6, R0, 0x2, R4 ;  /* 0x0000000200067825 */ /* 0x000fca00078e0204 */
[----:B------:R1:W-:Y:S01]  /*5c010*/  @P5 STG.E.U16 desc[UR20][R6.64], R11 ;  /* 0x0000000b06005986 */ /* 0x0003e2000c101514 */
[----:B--2---:R-:W-:Y:S02]  /*5c020*/  ISETP.GE.AND P4, PT, R13, UR4, PT ;  /* 0x000000040d007c0c */ /* 0x004fe4000bf86270 */
[----:B------:R-:W-:Y:S01]  /*5c030*/  F2FP.BF16.F32.PACK_AB R38, R38, R76 ;  /* 0x0000004c2626723e */ /* 0x000fe200000010ff */
[----:B------:R-:W2:Y:S01]  /*5c040*/  LDL.LU R13, [R1+0x15bc] ;  /* 0x0015bc00010d7983 */ /* 0x000ea20000300800 */
[----:B0-----:R-:W-:Y:S01]  /*5c050*/  ISETP.LT.AND P6, PT, R78, UR8, !P0 ;  /* 0x000000084e007c0c */ /* 0x001fe2000c7c1270 */
[----:B------:R-:W-:Y:S01]  /*5c060*/  VIADD R10, R0, UR28 ;  /* 0x0000001c000a7c36 */ /* 0x000fe20008000000 */
[----:B------:R-:W2:Y:S01]  /*5c070*/  LDCU UR4, c[0x0][0x39c] ;  /* 0x00007380ff0477ac */ /* 0x000ea20008000800 */
[----:B------:R-:W2:Y:S01]  /*5c080*/  LDL.LU R74, [R1+0x90] ;  /* 0x00009000014a7983 */ /* 0x000ea20000300800 */
[----:B---3--:R-:W-:Y:S01]  /*5c090*/  ISETP.GE.AND P5, PT, R15, UR6, PT ;  /* 0x000000060f007c0c */ /* 0x008fe2000bfa6270 */
[----:B------:R-:W-:-:S02]  /*5c0a0*/  IMAD.WIDE R8, R10, 0x2, R2 ;  /* 0x000000020a087825 */ /* 0x000fc400078e0202 */
[----:B------:R-:W3:Y:S01]  /*5c0b0*/  LDL.LU R15, [R1+0x15a8] ;  /* 0x0015a800010f7983 */ /* 0x000ee20000300800 */
[----:B----4-:R-:W-:Y:S01]  /*5c0c0*/  ISETP.LT.AND P0, PT, R77, UR12, !P0 ;  /* 0x0000000c4d007c0c */ /* 0x010fe2000c701270 */
[----:B------:R-:W3:Y:S02]  /*5c0d0*/  LDCU UR6, c[0x0][0x39c] ;  /* 0x00007380ff0677ac */ /* 0x000ee40008000800 */
[----:B------:R-:W4:Y:S01]  /*5c0e0*/  LDL.LU R76, [R1+0x94] ;  /* 0x00009400014c7983 */ /* 0x000f220000300800 */
[----:B------:R-:W0:Y:S03]  /*5c0f0*/  LDCU UR8, c[0x0][0x398] ;  /* 0x00007300ff0877ac */ /* 0x000e260008000800 */
[----:B------:R-:W4:Y:S01]  /*5c100*/  LDL.LU R17, [R1+0x15a4] ;  /* 0x0015a40001117983 */ /* 0x000f220000300800 */
[----:B-1----:R-:W-:Y:S01]  /*5c110*/  PRMT R11, R37, 0x7632, R11 ;  /* 0x00007632250b7816 */ /* 0x002fe2000000000b */
[----:B------:R-:W1:Y:S02]  /*5c120*/  LDCU UR12, c[0x0][0x398] ;  /* 0x00007300ff0c77ac */ /* 0x000e640008000800 */
[----:B------:R0:W-:Y:S01]  /*5c130*/  @P6 STG.E.U16 desc[UR20][R8.64], R37 ;  /* 0x0000002508006986 */ /* 0x0001e2000c101514 */
[----:B------:R-:W-:Y:S01]  /*5c140*/  ISETP.LT.AND P6, PT, R78, UR7, !P4 ;  /* 0x000000074e007c0c */ /* 0x000fe2000e7c1270 */
[C---:B------:R-:W-:Y:S01]  /*5c150*/  IMAD.WIDE R6, R10.reuse, 0x2, R4 ;  /* 0x000000020a067825 */ /* 0x040fe200078e0204 */
[----:B------:R-:W-:Y:S01]  /*5c160*/  ISETP.LT.AND P4, PT, R77, UR10, !P4 ;  /* 0x0000000a4d007c0c */ /* 0x000fe2000e781270 */
[----:B------:R-:W1:Y:S02]  /*5c170*/  LDCU UR7, c[0x0][0x398] ;  /* 0x00007300ff0777ac */ /* 0x000e640008000800 */
[----:B------:R-:W-:Y:S01]  /*5c180*/  VIADD R0, R10, UR28 ;  /* 0x0000001c0a007c36 */ /* 0x000fe20008000000 */
[----:B------:R1:W-:Y:S01]  /*5c190*/  @P0 STG.E.U16 desc[UR20][R6.64], R11 ;  /* 0x0000000b06000986 */ /* 0x0003e2000c101514 */
[----:B------:R-:W-:Y:S01]  /*5c1a0*/  F2FP.BF16.F32.PACK_AB R39, R39, R75 ;  /* 0x0000004b2727723e */ /* 0x000fe200000010ff */
[----:B------:R-:W2:Y:S02]  /*5c1b0*/  LDCU UR10, c[0x0][0x398] ;  /* 0x00007300ff0a77ac */ /* 0x000ea40008000800 */
[----:B------:R-:W4:Y:S01]  /*5c1c0*/  LDL.LU R75, [R1+0x98] ;  /* 0x00009800014b7983 */ /* 0x000f220000300800 */
[----:B0-----:R-:W-:Y:S01]  /*5c1d0*/  IMAD.WIDE R8, R0, 0x2, R2 ;  /* 0x0000000200087825 */ /* 0x001fe200078e0202 */
[----:B-1----:R-:W-:-:S03]  /*5c1e0*/  PRMT R11, R38, 0x7632, R11 ;  /* 0x00007632260b7816 */ /* 0x002fc6000000000b */
[----:B------:R-:W-:Y:S01]  /*5c1f0*/  IMAD.WIDE R6, R0, 0x2, R4 ;  /* 0x0000000200067825 */ /* 0x000fe200078e0204 */
[----:B------:R0:W-:Y:S04]  /*5c200*/  @P6 STG.E.U16 desc[UR20][R8.64], R38 ;  /* 0x0000002608006986 */ /* 0x0001e8000c101514 */
[----:B------:R1:W-:Y:S01]  /*5c210*/  @P4 STG.E.U16 desc[UR20][R6.64], R11 ;  /* 0x0000000b06004986 */ /* 0x0003e2000c101514 */
[----:B------:R-:W-:Y:S01]  /*5c220*/  ISETP.LT.AND P6, PT, R78, UR8, !P5 ;  /* 0x000000084e007c0c */ /* 0x000fe2000efc1270 */
[----:B------:R-:W-:Y:S01]  /*5c230*/  VIADD R10, R0, UR28 ;  /* 0x0000001c000a7c36 */ /* 0x000fe20008000000 */
[----:B------:R-:W-:Y:S01]  /*5c240*/  ISETP.LT.AND P5, PT, R77, UR12, !P5 ;  /* 0x0000000c4d007c0c */ /* 0x000fe2000efa1270 */
[----:B------:R-:W2:Y:S01]  /*5c250*/  LDCU UR8, c[0x0][0x398] ;  /* 0x00007300ff0877ac */ /* 0x000ea20008000800 */
[----:B------:R-:W-:Y:S01]  /*5c260*/  PRMT R0, R39, 0x7632, R0 ;  /* 0x0000763227007816 */ /* 0x000fe20000000000 */
[C---:B0-----:R-:W-:Y:S01]  /*5c270*/  IMAD.WIDE R8, R10.reuse, 0x2, R2 ;  /* 0x000000020a087825 */ /* 0x041fe200078e0202 */
[----:B------:R-:W0:Y:S03]  /*5c280*/  LDCU UR12, c[0x0][0x398] ;  /* 0x00007300ff0c77ac */ /* 0x000e260008000800 */
[----:B-1----:R-:W-:-:S04]  /*5c290*/  IMAD.WIDE R6, R10, 0x2, R4 ;  /* 0x000000020a067825 */ /* 0x002fc800078e0204 */
[----:B------:R1:W-:Y:S04]  /*5c2a0*/  @P6 STG.E.U16 desc[UR20][R8.64], R39 ;  /* 0x0000002708006986 */ /* 0x0003e8000c101514 */
[----:B------:R0:W-:Y:S01]  /*5c2b0*/  @P5 STG.E.U16 desc[UR20][R6.64], R0 ;  /* 0x0000000006005986 */ /* 0x0001e2000c101514 */
[----:B--2---:R-:W-:Y:S01]  /*5c2c0*/  ISETP.GE.AND P0, PT, R13, UR4, PT ;  /* 0x000000040d007c0c */ /* 0x004fe2000bf06270 */
[----:B------:R-:W4:Y:S01]  /*5c2d0*/  LDCU UR4, c[0x0][0x39c] ;  /* 0x00007380ff0477ac */ /* 0x000f220008000800 */
[----:B------:R-:W-:Y:S02]  /*5c2e0*/  F2FP.BF16.F32.PACK_AB R40, R40, R74 ;  /* 0x0000004a2828723e */ /* 0x000fe400000010ff */
[----:B---3--:R-:W-:Y:S01]  /*5c2f0*/  ISETP.GE.AND P4, PT, R15, UR6, PT ;  /* 0x000000060f007c0c */ /* 0x008fe2000bf86270 */
[----:B------:R-:W2:Y:S01]  /*5c300*/  LDCU UR6, c[0x0][0x39c] ;  /* 0x00007380ff0677ac */ /* 0x000ea20008000800 */
[----:B------:R-:W2:Y:S04]  /*5c310*/  LDL.LU R15, [R1+0x15a0] ;  /* 0x0015a000010f7983 */ /* 0x000ea80000300800 */
[----:B------:R-:W3:Y:S01]  /*5c320*/  LDL.LU R74, [R1+0x9c] ;  /* 0x00009c00014a7983 */ /* 0x000ee20000300800 */
[----:B----4-:R-:W-:Y:S01]  /*5c330*/  ISETP.GE.AND P5, PT, R17, UR4, PT ;  /* 0x0000000411007c0c */ /* 0x010fe2000bfa6270 */
[----:B------:R-:W-:-:S02]  /*5c340*/  VIADD R13, R10, UR28 ;  /* 0x0000001c0a0d7c36 */ /* 0x000fc40008000000 */
[----:B------:R-:W4:Y:S01]  /*5c350*/  LDL.LU R17, [R1+0x18f0] ;  /* 0x0018f00001117983 */ /* 0x000f220000300800 */
[----:B------:R-:W-:Y:S01]  /*5c360*/  ISETP.LT.AND P6, PT, R78, UR7, !P0 ;  /* 0x000000074e007c0c */ /* 0x000fe2000c7c1270 */
[----:B------:R-:W4:Y:S01]  /*5c370*/  LDCU UR4, c[0x0][0x39c] ;  /* 0x00007380ff0477ac */ /* 0x000f220008000800 */
[----:B------:R-:W-:Y:S01]  /*5c380*/  ISETP.LT.AND P0, PT, R77, UR10, !P0 ;  /* 0x0000000a4d007c0c */ /* 0x000fe2000c701270 */
[C---:B-1----:R-:W-:Y:S01]  /*5c390*/  IMAD.WIDE R8, R13.reuse, 0x2, R2 ;  /* 0x000000020d087825 */ /* 0x042fe200078e0202 */
[----:B------:R-:W-:Y:S01]  /*5c3a0*/  PRMT R10, R40, 0x7632, R10 ;  /* 0x00007632280a7816 */ /* 0x000fe2000000000a */
[----:B------:R-:W1:Y:S02]  /*5c3b0*/  LDCU UR7, c[0x0][0x398] ;  /* 0x00007300ff0777ac */ /* 0x000e640008000800 */
[----:B0-----:R-:W-:Y:S01]  /*5c3c0*/  IMAD.WIDE R6, R13, 0x2, R4 ;  /* 0x000000020d067825 */ /* 0x001fe200078e0204 */
[----:B------:R-:W-:Y:S01]  /*5c3d0*/  F2FP.BF16.F32.PACK_AB R41, R41, R76 ;  /* 0x0000004c2929723e */ /* 0x000fe200000010ff */
[----:B------:R-:W0:Y:S01]  /*5c3e0*/  LDCU UR10, c[0x0][0x398] ;  /* 0x00007300ff0a77ac */ /* 0x000e220008000800 */
[----:B------:R-:W3:Y:S04]  /*5c3f0*/  LDL.LU R76, [R1+0xa0] ;  /* 0x0000a000014c7983 */ /* 0x000ee80000300800 */
[----:B------:R1:W-:Y:S04]  /*5c400*/  @P6 STG.E.U16 desc[UR20][R8.64], R40 ;  /* 0x0000002808006986 */ /* 0x0003e8000c101514 */
[----:B------:R0:W-:Y:S01]  /*5c410*/  @P0 STG.E.U16 desc[UR20][R6.64], R10 ;  /* 0x0000000a06000986 */ /* 0x0001e2000c101514 */
[----:B------:R-:W-:Y:S01]  /*5c420*/  ISETP.LT.AND P6, PT, R78, UR8, !P4 ;  /* 0x000000084e007c0c */ /* 0x000fe2000e7c1270 */
[----:B------:R-:W-:Y:S01]  /*5c430*/  VIADD R11, R13, UR28 ;  /* 0x0000001c0d0b7c36 */ /* 0x000fe20008000000 */
[----:B------:R-:W-:Y:S01]  /*5c440*/  ISETP.LT.AND P4, PT, R77, UR12, !P4 ;  /* 0x0000000c4d007c0c */ /* 0x000fe2000e781270 */
[----:B------:R-:W2:Y:S01]  /*5c450*/  LDCU UR8, c[0x0][0x398] ;  /* 0x00007300ff0877ac */ /* 0x000ea20008000800 */
[----:B------:R-:W-:Y:S01]  /*5c460*/  PRMT R0, R41, 0x7632, R0 ;  /* 0x0000763229007816 */ /* 0x000fe20000000000 */
[C---:B-1----:R-:W-:Y:S01]  /*5c470*/  IMAD.WIDE R8, R11.reuse, 0x2, R2 ;  /* 0x000000020b087825 */ /* 0x042fe200078e0202 */
[----:B------:R-:W-:Y:S01]  /*5c480*/  F2FP.BF16.F32.PACK_AB R42, R42, R75 ;  /* 0x0000004b2a2a723e */ /* 0x000fe200000010ff */
[----:B------:R-:W1:Y:S02]  /*5c490*/  LDCU UR12, c[0x0][0x398] ;  /* 0x00007300ff0c77ac */ /* 0x000e640008000800 */
[----:B0-----:R-:W-:-:S04]  /*5c4a0*/  IMAD.WIDE R6, R11, 0x2, R4 ;  /* 0x000000020b067825 */ /* 0x001fc800078e0204 */
[----:B------:R0:W-:Y:S04]  /*5c4b0*/  @P6 STG.E.U16 desc[UR20][R8.64], R41 ;  /* 0x0000002908006986 */ /* 0x0001e8000c101514 */
[----:B------:R0:W-:Y:S01]  /*5c4c0*/  @P4 STG.E.U16 desc[UR20][R6.64], R0 ;  /* 0x0000000006004986 */ /* 0x0001e2000c101514 */
[----:B--2---:R-:W-:Y:S01]  /*5c4d0*/  ISETP.GE.AND P0, PT, R15, UR6, PT ;  /* 0x000000060f007c0c */ /* 0x004fe2000bf06270 */
[----:B------:R-:W2:Y:S02]  /*5c4e0*/  LDCU UR6, c[0x0][0x39c] ;  /* 0x00007380ff0677ac */ /* 0x000ea40008000800 */
[----:B------:R-:W2:Y:S04]  /*5c4f0*/  LDL.LU R15, [R1+0x18f4] ;  /* 0x0018f400010f7983 */ /* 0x000ea80000300800 */
[----:B------:R-:W2:Y:S01]  /*5c500*/  LDL.LU R75, [R1+0xa4] ;  /* 0x0000a400014b7983 */ /* 0x000ea20000300800 */
[----:B----4-:R-:W-:Y:S01]  /*5c510*/  ISETP.GE.AND P4, PT, R17, UR4, PT ;  /* 0x0000000411007c0c */ /* 0x010fe2000bf86270 */
[----:B------:R-:W-:-:S02]  /*5c520*/  VIADD R13, R11, UR28 ;  /* 0x0000001c0b0d7c36 */ /* 0x000fc40008000000 */
[----:B------:R-:W4:Y:S01]  /*5c530*/  LDL.LU R17, [R1+0x18e4] ;  /* 0x0018e40001117983 */ /* 0x000f220000300800 */
[----:B------:R-:W-:Y:S01]  /*5c540*/  ISETP.LT.AND P6, PT, R78, UR7, !P5 ;  /* 0x000000074e007c0c */ /* 0x000fe2000efc1270 */
[----:B------:R-:W4:Y:S01]  /*5c550*/  LDCU UR4, c[0x0][0x39c] ;  /* 0x00007380ff0477ac */ /* 0x000f220008000800 */
[----:B------:R-:W-:Y:S01]  /*5c560*/  ISETP.LT.AND P5, PT, R77, UR10, !P5 ;  /* 0x0000000a4d007c0c */ /* 0x000fe2000efa1270 */
[C---:B0-----:R-:W-:Y:S01]  /*5c570*/  IMAD.WIDE R8, R13.reuse, 0x2, R2 ;  /* 0x000000020d087825 */ /* 0x041fe200078e0202 */
[----:B------:R-:W-:Y:S01]  /*5c580*/  PRMT R10, R42, 0x7632, R10 ;  /* 0x000076322a0a7816 */ /* 0x000fe2000000000a */
[----:B------:R-:W0:Y:S02]  /*5c590*/  LDCU UR7, c[0x0][0x398] ;  /* 0x00007300ff0777ac */ /* 0x000e240008000800 */
[----:B------:R-:W-:Y:S01]  /*5c5a0*/  IMAD.WIDE R6, R13, 0x2, R4 ;  /* 0x000000020d067825 */ /* 0x000fe200078e0204 */
[----:B---3--:R-:W-:Y:S01]  /*5c5b0*/  F2FP.BF16.F32.PACK_AB R43, R43, R74 ;  /* 0x0000004a2b2b723e */ /* 0x008fe200000010ff */
[----:B------:R-:W3:Y:S01]  /*5c5c0*/  LDCU UR10, c[0x0][0x398] ;  /* 0x00007300ff0a77ac */ /* 0x000ee20008000800 */
[----:B------:R-:W3:Y:S04]  /*5c5d0*/  LDL.LU R74, [R1+0xa8] ;  /* 0x0000a800014a7983 */ /* 0x000ee80000300800 */
[----:B------:R0:W-:Y:S04]  /*5c5e0*/  @P6 STG.E.U16 desc[UR20][R8.64], R42 ;  /* 0x0000002a08006986 */ /* 0x0001e8000c101514 */
[----:B------:R0:W-:Y:S01]  /*5c5f0*/  @P5 STG.E.U16 desc[UR20][R6.64], R10 ;  /* 0x0000000a06005986 */ /* 0x0001e2000c101514 */
[----:B------:R-:W-:Y:S01]  /*5c600*/  ISETP.LT.AND P6, PT, R78, UR8, !P0 ;  /* 0x000000084e007c0c */ /* 0x000fe2000c7c1270 */
[----:B------:R-:W-:Y:S01]  /*5c610*/  VIADD R11, R13, UR28 ;  /* 0x0000001c0d0b7c36 */ /* 0x000fe20008000000 */
[----:B-1----:R-:W-:Y:S01]  /*5c620*/  ISETP.LT.AND P0, PT, R77, UR12, !P0 ;  /* 0x0000000c4d007c0c */ /* 0x002fe2000c701270 */
[----:B------:R-:W1:Y:S01]  /*5c630*/  LDCU UR8, c[0x0][0x398] ;  /* 0x00007300ff0877ac */ /* 0x000e620008000800 */
[----:B------:R-:W-:Y:S01]  /*5c640*/  PRMT R0, R43, 0x7632, R0 ;  /* 0x000076322b007816 */ /* 0x000fe20000000000 */
[C---:B0-----:R-:W-:Y:S01]  /*5c650*/  IMAD.WIDE R8, R11.reuse, 0x2, R2 ;  /* 0x000000020b087825 */ /* 0x041fe200078e0202 */
[----:B------:R-:W-:Y:S01]  /*5c660*/  F2FP.BF16.F32.PACK_AB R44, R44, R76 ;  /* 0x0000004c2c2c723e */ /* 0x000fe200000010ff */
[----:B------:R-:W0:Y:S02]  /*5c670*/  LDCU UR12, c[0x0][0x398] ;  /* 0x00007300ff0c77ac */ /* 0x000e240008000800 */
[----:B------:R-:W-:-:S04]  /*5c680*/  IMAD.WIDE R6, R11, 0x2, R4 ;  /* 0x000000020b067825 */ /* 0x000fc800078e0204 */
[----:B------:R0:W-:Y:S04]  /*5c690*/  @P6 STG.E.U16 desc[UR20][R8.64], R43 ;  /* 0x0000002b08006986 */ /* 0x0001e8000c101514 */
[----:B------:R0:W-:Y:S01]  /*5c6a0*/  @P0 STG.E.U16 desc[UR20][R6.64], R0 ;  /* 0x0000000006000986 */ /* 0x0001e2000c101514 */
[----:B--2---:R-:W-:Y:S02]  /*5c6b0*/  ISETP.GE.AND P5, PT, R15, UR6, PT ;  /* 0x000000060f007c0c */ /* 0x004fe4000bfa6270 */
[----:B------:R-:W-:Y:S01]  /*5c6c0*/  F2FP.BF16.F32.PACK_AB R45, R45, R75 ;  /* 0x0000004b2d2d723e */ /* 0x000fe200000010ff */
[----:B------:R-:W2:Y:S01]  /*5c6d0*/  LDL.LU R15, [R1+0x18dc] ;  /* 0x0018dc00010f7983 */ /* 0x000ea20000300800 */
[----:B------:R-:W-:Y:S01]  /*5c6e0*/  ISETP.LT.AND P6, PT, R78, UR7, !P4 ;  /* 0x000000074e007c0c */ /* 0x000fe2000e7c1270 */
[----:B------:R-:W-:Y:S01]  /*5c6f0*/  VIADD R13, R11, UR28 ;  /* 0x0000001c0b0d7c36 */ /* 0x000fe20008000000 */
[----:B----4-:R-:W-:Y:S01]  /*5c700*/  ISETP.GE.AND P0, PT, R17, UR4, PT ;  /* 0x0000000411007c0c */ /* 0x010fe2000bf06270 */
[----:B------:R-:W4:Y:S01]  /*5c710*/  LDL.LU R76, [R1+0xac] ;  /* 0x0000ac00014c7983 */ /* 0x000f220000300800 */
[----:B------:R-:W1:Y:S03]  /*5c720*/  LDCU UR7, c[0x0][0x398] ;  /* 0x00007300ff0777ac */ /* 0x000e660008000800 */
[----:B------:R-:W4:Y:S01]  /*5c730*/  LDL.LU R18, [R1+0x159c] ;  /* 0x00159c0001127983 */ /* 0x000f220000300800 */
[----:B0-----:R-:W-:Y:S01]  /*5c740*/  IMAD.WIDE R8, R13, 0x2, R2 ;  /* 0x000000020d087825 */ /* 0x001fe200078e0202 */
[----:B------:R-:W2:Y:S02]  /*5c750*/  LDCU UR6, c[0x0][0x39c] ;  /* 0x00007380ff0677ac */ /* 0x000ea40008000800 */
[----:B------:R-:W4:Y:S01]  /*5c760*/  LDL.LU R75, [R1+0xb0] ;  /* 0x0000b000014b7983 */ /* 0x000f220000300800 */
[----:B---3--:R-:W-:Y:S01]  /*5c770*/  ISETP.LT.AND P4, PT, R77, UR10, !P4 ;  /* 0x0000000a4d007c0c */ /* 0x008fe2000e781270 */
[----:B------:R-:W0:Y:S02]  /*5c780*/  LDCU UR10, c[0x0][0x398] ;  /* 0x00007300ff0a77ac */ /* 0x000e240008000800 */
[----:B------:R-:W3:Y:S01]  /*5c790*/  LDL.LU R17, [R1+0x1598] ;  /* 0x0015980001117983 */ /* 0x000ee20000300800 */
[C---:B------:R-:W-:Y:S01]  /*5c7a0*/  VIADD R11, R13.reuse, UR28 ;  /* 0x0000001c0d0b7c36 */ /* 0x040fe20008000000 */
[----:B------:R-:W-:Y:S01]  /*5c7b0*/  PRMT R12, R44, 0x7632, R12 ;  /* 0x000076322c0c7816 */ /* 0x000fe2000000000c */
[----:B------:R-:W-:Y:S01]  /*5c7c0*/  IMAD.WIDE R6, R13, 0x2, R4 ;  /* 0x000000020d067825 */ /* 0x000fe200078e0204 */
[----:B------:R0:W-:Y:S01]  /*5c7d0*/  @P6 STG.E.U16 desc[UR20][R8.64], R44 ;  /* 0x0000002c08006986 */ /* 0x0001e2000c101514 */
[----:B-1----:R-:W-:Y:S01]  /*5c7e0*/  ISETP.LT.AND P6, PT, R78, UR8, !P5 ;  /* 0x000000084e007c0c */ /* 0x002fe2000efc1270 */
[----:B------:R-:W1:Y:S01]  /*5c7f0*/  LDCU UR4, c[0x0][0x39c] ;  /* 0x00007380ff0477ac */ /* 0x000e620008000800 */
[----:B------:R-:W-:-:S03]  /*5c800*/  ISETP.LT.AND P5, PT, R77, UR12, !P5 ;  /* 0x0000000c4d007c0c */ /* 0x000fc6000efa1270 */
[----:B------:R1:W-:Y:S01]  /*5c810*/  @P4 STG.E.U16 desc[UR20][R6.64], R12 ;  /* 0x0000000c06004986 */ /* 0x0003e2000c101514 */
[----:B------:R-:W-:Y:S01]  /*5c820*/  F2FP.BF16.F32.PACK_AB R46, R46, R74 ;  /* 0x0000004a2e2e723e */ /* 0x000fe200000010ff */
[----:B------:R-:W-:Y:S01]  /*5c830*/  VIADD R13, R11, UR28 ;  /* 0x0000001c0b0d7c36 */ /* 0x000fe20008000000 */
[----:B------:R-:W-:Y:S01]  /*5c840*/  PRMT R0, R45, 0x7632, R0 ;  /* 0x000076322d007816 */ /* 0x000fe20000000000 */
[----:B------:R-:W3:Y:S01]  /*5c850*/  LDL.LU R74, [R1+0xb4] ;  /* 0x0000b400014a7983 */ /* 0x000ee20000300800 */
[----:B------:R-:W2:Y:S01]  /*5c860*/  LDCU UR8, c[0x0][0x398] ;  /* 0x00007300ff0877ac */ /* 0x000ea20008000800 */
[----:B0-----:R-:W-:Y:S01]  /*5c870*/  IMAD.WIDE R8, R11, 0x2, R2 ;  /* 0x000000020b087825 */ /* 0x001fe200078e0202 */
[----:B------:R-:W0:Y:S04]  /*5c880*/  LDCU UR12, c[0x0][0x398] ;  /* 0x00007300ff0c77ac */ /* 0x000e280008000800 */
[----:B------:R0:W-:Y:S01]  /*5c890*/  @P6 STG.E.U16 desc[UR20][R8.64], R45 ;  /* 0x0000002d08006986 */ /* 0x0001e2000c101514 */
[----:B------:R-:W-:-:S03]  /*5c8a0*/  ISETP.LT.AND P6, PT, R78, UR7, !P0 ;  /* 0x000000074e007c0c */ /* 0x000fc6000c7c1270 */
[----:B-1----:R-:W3:Y:S01]  /*5c8b0*/  LDL.LU R12, [R1+0x1594] ;  /* 0x00159400010c7983 */ /* 0x002ee20000300800 */
[----:B------:R-:W-:Y:S01]  /*5c8c0*/  ISETP.LT.AND P0, PT, R77, UR10, !P0 ;  /* 0x0000000a4d007c0c */ /* 0x000fe2000c701270 */
[----:B------:R-:W-:Y:S01]  /*5c8d0*/  IMAD.WIDE R10, R11, 0x2, R4 ;  /* 0x000000020b0a7825 */ /* 0x000fe200078e0204 */
[----:B------:R-:W1:Y:S03]  /*5c8e0*/  LDCU UR7, c[0x0][0x398] ;  /* 0x00007300ff0777ac */ /* 0x000e660008000800 */
[C---:B------:R-:W-:Y:S01]  /*5c8f0*/  IMAD.WIDE R6, R13.reuse, 0x2, R2 ;  /* 0x000000020d067825 */ /* 0x040fe200078e0202 */
[----:B------:R-:W-:Y:S01]  /*5c900*/  @P5 STG.E.U16 desc[UR20][R10.64], R0 ;  /* 0x000000000a005986 */ /* 0x000fe2000c101514 */
[----:B------:R-:W1:Y:S02]  /*5c910*/  LDCU UR10, c[0x0][0x398] ;  /* 0x00007300ff0a77ac */ /* 0x000e640008000800 */
[----:B0-----:R-:W-:Y:S01]  /*5c920*/  IMAD.WIDE R8, R13, 0x2, R4 ;  /* 0x000000020d087825 */ /* 0x001fe200078e0204 */
[----:B------:R0:W-:Y:S02]  /*5c930*/  @P6 STG.E.U16 desc[UR20][R6.64], R46 ;  /* 0x0000002e06006986 */ /* 0x0001e4000c101514 */
[----:B0-----:R-:W-:-:S05]  /*5c940*/  PRMT R7, R46, 0x7632, R7 ;  /* 0x000076322e077816 */ /* 0x001fca0000000007 */
[----:B------:R0:W-:Y:S01]  /*5c950*/  @P0 STG.E.U16 desc[UR20][R8.64], R7 ;  /* 0x0000000708000986 */ /* 0x0001e2000c101514 */
[----:B--2---:R-:W-:Y:S01]  /*5c960*/  ISETP.GE.AND P4, PT, R15, UR6, PT ;  /* 0x000000060f007c0c */ /* 0x004fe2000bf86270 */
[----:B------:R-:W3:Y:S01]  /*5c970*/  LDCU UR6, c[0x0][0x39c] ;  /* 0x00007380ff0677ac */ /* 0x000ee20008000800 */
[----:B----4-:R-:W-:Y:S02]  /*5c980*/  F2FP.BF16.F32.PACK_AB R47, R47, R76 ;  /* 0x0000004c2f2f723e */ /* 0x010fe400000010ff */
[----:B------:R-:W2:Y:S01]  /*5c990*/  LDL.LU R76, [R1+0xb8] ;  /* 0x0000b800014c7983 */ /* 0x000ea20000300800 */
[----:B---3--:R-:W-:Y:S02]  /*5c9a0*/  ISETP.GE.AND P0, PT, R17, UR6, PT ;  /* 0x0000000611007c0c */ /* 0x008fe4000bf06270 */
[----:B------:R-:W-:Y:S01]  /*5c9b0*/  ISETP.GE.AND P5, PT, R18, UR4, PT ;  /* 0x0000000412007c0c */ /* 0x000fe2000bfa6270 */
[----:B------:R-:W3:Y:S01]  /*5c9c0*/  LDL.LU R17, [R1+0x1580] ;  /* 0x0015800001117983 */ /* 0x000ee20000300800 */
[----:B------:R-:W4:Y:S01]  /*5c9d0*/  LDCU UR4, c[0x0][0x39c] ;  /* 0x00007380ff0477ac */ /* 0x000f220008000800 */
[----:B------:R-:W-:-:S02]  /*5c9e0*/  ISETP.LT.AND P6, PT, R78, UR8, !P4 ;  /* 0x000000084e007c0c */ /* 0x000fc4000e7c1270 */
[----:B------:R-:W-:Y:S01]  /*5c9f0*/  ISETP.LT.AND P4, PT, R77, UR12, !P4 ;  /* 0x0000000c4d007c0c */ /* 0x000fe2000e781270 */
[----:B------:R-:W-:Y:S01]  /*5ca00*/  VIADD R15, R13, UR28 ;  /* 0x0000001c0d0f7c36 */ /* 0x000fe20008000000 */
[----:B------:R-:W-:Y:S01]  /*5ca10*/  PRMT R0, R47, 0x7632, R0 ;  /* 0x000076322f007816 */ /* 0x000fe20000000000 */
[----:B------:R-:W3:Y:S02]  /*5ca20*/  LDCU UR6, c[0x0][0x39c] ;  /* 0x00007380ff0677ac */ /* 0x000ee40008000800 */
[C---:B------:R-:W-:Y:S01]  /*5ca30*/  IMAD.WIDE R10, R15.reuse, 0x2, R2 ;  /* 0x000000020f0a7825 */ /* 0x040fe200078e0202 */
[----:B------:R-:W-:Y:S01]  /*5ca40*/  F2FP.BF16.F32.PACK_AB R48, R48, R75 ;  /* 0x0000004b3030723e */ /* 0x000fe200000010ff */
[----:B------:R-:W2:Y:S01]  /*5ca50*/  LDCU UR8, c[0x0][0x398] ;  /* 0x00007300ff0877ac */ /* 0x000ea20008000800 */
[----:B------:R-:W3:Y:S01]  /*5ca60*/  LDL.LU R75, [R1+0xbc] ;  /* 0x0000bc00014b7983 */ /* 0x000ee20000300800 */
[----:B0-----:R-:W-:Y:S01]  /*5ca70*/  IMAD.WIDE R6, R15, 0x2, R4 ;  /* 0x000000020f067825 */ /* 0x001fe200078e0204 */
[----:B------:R-:W-:Y:S01]  /*5ca80*/  F2FP.BF16.F32.PACK_AB R49, R49, R74 ;  /* 0x0000004a3131723e */ /* 0x000fe200000010ff */
[----:B------:R-:W0:Y:S01]  /*5ca90*/  LDCU UR12, c[0x0][0x398] ;  /* 0x00007300ff0c77ac */ /* 0x000e220008000800 */
[----:B------:R0:W-:Y:S01]  /*5caa0*/  @P6 STG.E.U16 desc[UR20][R10.64], R47 ;  /* 0x0000002f0a006986 */ /* 0x0001e2000c101514 */
[----:B-1----:R-:W-:-:S03]  /*5cab0*/  ISETP.LT.AND P6, PT, R78, UR7, !P5 ;  /* 0x000000074e007c0c */ /* 0x002fc6000efc1270 */
[----:B------:R-:W-:Y:S01]  /*5cac0*/  @P4 STG.E.U16 desc[UR20][R6.64], R0 ;  /* 0x0000000006004986 */ /* 0x000fe2000c101514 */
[----:B----4-:R-:W-:Y:S01]  /*5cad0*/  ISETP.GE.AND P4, PT, R12, UR4, PT ;  /* 0x000000040c007c0c */ /* 0x010fe2000bf86270 */
[----:B------:R-:W-:Y:S01]  /*5cae0*/  VIADD R13, R15, UR28 ;  /* 0x0000001c0f0d7c36 */ /* 0x000fe20008000000 */
[----:B------:R-:W-:Y:S01]  /*5caf0*/  ISETP.LT.AND P5, PT, R77, UR10, !P5 ;  /* 0x0000000a4d007c0c */ /* 0x000fe2000efa1270 */
[----:B------:R-:W4:Y:S01]  /*5cb00*/  LDL.LU R12, [R1+0x18d4] ;  /* 0x0018d400010c7983 */ /* 0x000f220000300800 */
[----:B------:R-:W1:Y:S01]  /*5cb10*/  LDCU UR7, c[0x0][0x398] ;  /* 0x00007300ff0777ac */ /* 0x000e620008000800 */
[C---:B------:R-:W-:Y:S02]  /*5cb20*/  IMAD.WIDE R8, R13.reuse, 0x2, R2 ;  /* 0x000000020d087825 */ /* 0x040fe400078e0202 */
[----:B------:R-:W4:Y:S01]  /*5cb30*/  LDL.LU R74, [R1+0xc0] ;  /* 0x0000c000014a7983 */ /* 0x000f220000300800 */
[----:B------:R-:W1:Y:S01]  /*5cb40*/  LDCU UR10, c[0x0][0x398] ;  /* 0x00007300ff0a77ac */ /* 0x000e620008000800 */
[----:B0-----:R-:W-:-:S02]  /*5cb50*/  IMAD.WIDE R10, R13, 0x2, R4 ;  /* 0x000000020d0a7825 */ /* 0x001fc400078e0204 */
[----:B------:R0:W-:Y:S01]  /*5cb60*/  @P6 STG.E.U16 desc[UR20][R8.64], R48 ;  /* 0x0000003008006986 */ /* 0x0001e2000c101514 */
[----:B------:R-:W4:Y:S03]  /*5cb70*/  LDCU UR4, c[0x0][0x39c] ;  /* 0x00007380ff0477ac */ /* 0x000f260008000800 */
[----:B------:R-:W4:Y:S01]  /*5cb80*/  LDL.LU R18, [R1+0x18c4] ;  /* 0x0018c40001127983 */ /* 0x000f220000300800 */
[----:B0-----:R-:W-:-:S05]  /*5cb90*/  PRMT R9, R48, 0x7632, R9 ;  /* 0x0000763230097816 */ /* 0x001fca0000000009 */
[----:B------:R0:W-:Y:S01]  /*5cba0*/  @P5 STG.E.U16 desc[UR20][R10.64], R9 ;  /* 0x000000090a005986 */ /* 0x0001e2000c101514 */
[----:B--2---:R-:W-:-:S03]  /*5cbb0*/  F2FP.BF16.F32.PACK_AB R50, R50, R76 ;  /* 0x0000004c3232723e */ /* 0x004fc600000010ff */
[----:B------:R-:W2:Y:S01]  /*5cbc0*/  LDL.LU R76, [R1+0xc4] ;  /* 0x0000c400014c7983 */ /* 0x000ea20000300800 */
[----:B---3--:R-:W-:Y:S01]  /*5cbd0*/  ISETP.GE.AND P5, PT, R17, UR6, PT ;  /* 0x0000000611007c0c */ /* 0x008fe2000bfa6270 */
[----:B------:R-:W-:Y:S02]  /*5cbe0*/  VIADD R15, R13, UR28 ;  /* 0x0000001c0d0f7c36 */ /* 0x000fe40008000000 */
[----:B------:R-:W3:Y:S01]  /*5cbf0*/  LDL.LU R17, [R1+0x18c0] ;  /* 0x0018c00001117983 */ /* 0x000ee20000300800 */
[C---:B------:R-:W-:Y:S01]  /*5cc00*/  ISETP.LT.AND P6, PT, R78.reuse, UR8, !P0 ;  /* 0x000000084e007c0c */ /* 0x040fe2000c7c1270 */
[----:B------:R-:W4:Y:S01]  /*5cc10*/  LDCU UR8, c[0x0][0x398] ;  /* 0x00007300ff0877ac */ /* 0x000f220008000800 */
[----:B------:R-:W-:Y:S01]  /*5cc20*/  IMAD.WIDE R6, R15, 0x2, R2 ;  /* 0x000000020f067825 */ /* 0x000fe200078e0202 */
[----:B------:R-:W-:Y:S01]  /*5cc30*/  ISETP.LT.AND P0, PT, R77, UR12, !P0 ;  /* 0x0000000c4d007c0c */ /* 0x000fe2000c701270 */
[----:B------:R-:W4:Y:S02]  /*5cc40*/  LDCU UR12, c[0x0][0x398] ;  /* 0x00007300ff0c77ac */ /* 0x000f240008000800 */
[----:B------:R-:W-:Y:S01]  /*5cc50*/  VIADD R13, R15, UR28 ;  /* 0x0000001c0f0d7c36 */ /* 0x000fe20008000000 */
[----:B------:R-:W-:Y:S01]  /*5cc60*/  PRMT R0, R49, 0x7632, R0 ;  /* 0x0000763231007816 */ /* 0x000fe20000000000 */
[----:B0-----:R-:W-:Y:S01]  /*5cc70*/  IMAD.WIDE R8, R15, 0x2, R4 ;  /* 0x000000020f087825 */ /* 0x001fe200078e0204 */
[----:B------:R-:W-:Y:S01]  /*5cc80*/  F2FP.BF16.F32.PACK_AB R51, R51, R75 ;  /* 0x0000004b3333723e */ /* 0x000fe200000010ff */
[----:B------:R-:W0:Y:S01]  /*5cc90*/  LDCU UR6, c[0x0][0x39c] ;  /* 0x00007380ff0677ac */ /* 0x000e220008000800 */
[----:B------:R-:W3:Y:S04]  /*5cca0*/  LDL.LU R75, [R1+0xc8] ;  /* 0x0000c800014b7983 */ /* 0x000ee80000300800 */
[----:B------:R4:W-:Y:S01]  /*5ccb0*/  @P6 STG.E.U16 desc[UR20][R6.64], R49 ;  /* 0x0000003106006986 */ /* 0x0009e2000c101514 */
[----:B-1----:R-:W-:Y:S01]  /*5ccc0*/  ISETP.LT.AND P6, PT, R78, UR7, !P4 ;  /* 0x000000074e007c0c */ /* 0x002fe2000e7c1270 */
[----:B------:R-:W-:Y:S01]  /*5ccd0*/  IMAD.WIDE R10, R13, 0x2, R2 ;  /* 0x000000020d0a7825 */ /* 0x000fe200078e0202 */
[----:B------:R-:W-:Y:S01]  /*5cce0*/  ISETP.LT.AND P4, PT, R77, UR10, !P4 ;  /* 0x0000000a4d007c0c */ /* 0x000fe2000e781270 */
[----:B------:R1:W-:Y:S01]  /*5ccf0*/  @P0 STG.E.U16 desc[UR20][R8.64], R0 ;  /* 0x0000000008000986 */ /* 0x0003e2000c101514 */
[----:B------:R-:W0:Y:S01]  /*5cd00*/  LDCU UR7, c[0x0][0x398] ;  /* 0x00007300ff0777ac */ /* 0x000e220008000800 */
[----:B----4-:R-:W-:-:S02]  /*5cd10*/  ISETP.GE.AND P0, PT, R12, UR4, PT ;  /* 0x000000040c007c0c */ /* 0x010fc4000bf06270 */
[----:B------:R-:W4:Y:S01]  /*5cd20*/  LDL.LU R12, [R1+0x18b0] ;  /* 0x0018b000010c7983 */ /* 0x000f220000300800 */
[----:B------:R-:W3:Y:S01]  /*5cd30*/  LDCU UR4, c[0x0][0x39c] ;  /* 0x00007380ff0477ac */ /* 0x000ee20008000800 */
[C---:B------:R-:W-:Y:S02]  /*5cd40*/  VIADD R15, R13.reuse, UR28 ;  /* 0x0000001c0d0f7c36 */ /* 0x040fe40008000000 */
[----:B------:R-:W-:Y:S01]  /*5cd50*/  IMAD.WIDE R6, R13, 0x2, R4 ;  /* 0x000000020d067825 */ /* 0x000fe200078e0204 */
[----:B------:R-:W-:Y:S01]  /*5cd60*/  F2FP.BF16.F32.PACK_AB R52, R52, R74 ;  /* 0x0000004a3434723e */ /* 0x000fe200000010ff */
[----:B------:R0:W-:Y:S01]  /*5cd70*/  @P6 STG.E.U16 desc[UR20][R10.64], R50 ;  /* 0x000000320a006986 */ /* 0x0001e2000c101514 */
[----:B------:R-:W-:Y:S01]  /*5cd80*/  ISETP.LT.AND P6, PT, R78, UR8, !P5 ;  /* 0x000000084e007c0c */ /* 0x000fe2000efc1270 */
[----:B-1----:R-:W-:Y:S01]  /*5cd90*/  IMAD.WIDE R8, R15, 0x2, R2 ;  /* 0x000000020f087825 */ /* 0x002fe200078e0202 */
[----:B------:R-:W-:Y:S01]  /*5cda0*/  ISETP.LT.AND P5, PT, R77, UR12, !P5 ;  /* 0x0000000c4d007c0c */ /* 0x000fe2000efa1270 */
[----:B------:R-:W4:Y:S01]  /*5cdb0*/  LDL.LU R74, [R1+0xcc] ;  /* 0x0000cc00014a7983 */ /* 0x000f220000300800 */
[----:B------:R-:W-:Y:S01]  /*5cdc0*/  PRMT R0, R51, 0x7632, R0 ;  /* 0x0000763233007816 */ /* 0x000fe20000000000 */
[----:B------:R-:W1:Y:S01]  /*5cdd0*/  LDCU UR10, c[0x0][0x398] ;  /* 0x00007300ff0a77ac */ /* 0x000e620008000800 */
[----:B------:R-:W1:Y:S01]  /*5cde0*/  LDCU UR8, c[0x0][0x398] ;  /* 0x00007300ff0877ac */ /* 0x000e620008000800 */
[----:B0-----:R-:W-:Y:S01]  /*5cdf0*/  PRMT R11, R50, 0x7632, R11 ;  /* 0x00007632320b7816 */ /* 0x001fe2000000000b */
[----:B------:R-:W0:Y:S04]  /*5ce00*/  LDCU UR12, c[0x0][0x398] ;  /* 0x00007300ff0c77ac */ /* 0x000e280008000800 */
[----:B------:R1:W-:Y:S04]  /*5ce10*/  @P4 STG.E.U16 desc[UR20][R6.64], R11 ;  /* 0x0000000b06004986 */ /* 0x0003e8000c101514 */
[----:B------:R-:W-:Y:S01]  /*5ce20*/  @P6 STG.E.U16 desc[UR20][R8.64], R51 ;  /* 0x0000003308006986 */ /* 0x000fe2000c101514 */
[----:B-1----:R-:W-:Y:S01]  /*5ce30*/  IMAD.WIDE R10, R15, 0x2, R4 ;  /* 0x000000020f0a7825 */ /* 0x002fe200078e0204 */
[----:B------:R-:W-:Y:S01]  /*5ce40*/  ISETP.GE.AND P4, PT, R18, UR6, PT ;  /* 0x0000000612007c0c */ /* 0x000fe2000bf86270 */
[----:B------:R-:W4:Y:S03]  /*5ce50*/  LDCU UR6, c[0x0][0x39c] ;  /* 0x00007380ff0677ac */ /* 0x000f260008000800 */
[----:B------:R1:W-:Y:S01]  /*5ce60*/  @P5 STG.E.U16 desc[UR20][R10.64], R0 ;  /* 0x000000000a005986 */ /* 0x0003e2000c101514 */
[----:B--2---:R-:W-:-:S02]  /*5ce70*/  F2FP.BF16.F32.PACK_AB R53, R53, R76 ;  /* 0x0000004c3535723e */ /* 0x004fc400000010ff */
[----:B---3--:R-:W-:Y:S01]  /*5ce80*/  ISETP.GE.AND P5, PT, R17, UR4, PT ;  /* 0x0000000411007c0c */ /* 0x008fe2000bfa6270 */
[----:B------:R-:W-:Y:S01]  /*5ce90*/  VIADD R13, R15, UR28 ;  /* 0x0000001c0f0d7c36 */ /* 0x000fe20008000000 */
[----:B------:R-:W2:Y:S01]  /*5cea0*/  LDL.LU R17, [R1+0x1590] ;  /* 0x0015900001117983 */ /* 0x000ea20000300800 */
[C---:B------:R-:W-:Y:S01]  /*5ceb0*/  ISETP.LT.AND P6, PT, R78.reuse, UR7, !P0 ;  /* 0x000000074e007c0c */ /* 0x040fe2000c7c1270 */
[----:B------:R-:W3:Y:S02]  /*5cec0*/  LDCU UR7, c[0x0][0x398] ;  /* 0x00007300ff0777ac */ /* 0x000ee40008000800 */
[----:B------:R-:W2:Y:S01]  /*5ced0*/  LDL.LU R76, [R1+0xd0] ;  /* 0x0000d000014c7983 */ /* 0x000ea20000300800 */
[----:B-1----:R-:W-:Y:S01]  /*5cee0*/  PRMT R0, R53, 0x7632, R0 ;  /* 0x0000763235007816 */ /* 0x002fe20000000000 */
[----:B------:R-:W2:Y:S02]  /*5cef0*/  LDCU UR4, c[0x0][0x39c] ;  /* 0x00007380ff0477ac */ /* 0x000ea40008000800 */
[----:B------:R-:W2:Y:S01]  /*5cf00*/  LDL.LU R18, [R1+0x157c] ;  /* 0x00157c0001127983 */ /* 0x000ea20000300800 */
[----:B------:R-:W-:Y:S01]  /*5cf10*/  IMAD.WIDE R6, R13, 0x2, R2 ;  /* 0x000000020d067825 */ /* 0x000fe200078e0202 */
[----:B------:R-:W-:Y:S01]  /*5cf20*/  ISETP.LT.AND P0, PT, R77, UR10, !P0 ;  /* 0x0000000a4d007c0c */ /* 0x000fe2000c701270 */
[----:B------:R-:W1:Y:S03]  /*5cf30*/  LDCU UR10, c[0x0][0x398] ;  /* 0x00007300ff0a77ac */ /* 0x000e660008000800 */
[----:B------:R3:W-:Y:S01]  /*5cf40*/  @P6 STG.E.U16 desc[UR20][R6.64], R52 ;  /* 0x0000003406006986 */ /* 0x0007e2000c101514 */
[----:B------:R-:W-:Y:S01]  /*5cf50*/  ISETP.LT.AND P6, PT, R78, UR8, !P4 ;  /* 0x000000084e007c0c */ /* 0x000fe2000e7c1270 */
[----:B------:R-:W1:Y:S01]  /*5cf60*/  LDCU UR8, c[0x0][0x398] ;  /* 0x00007300ff0877ac */ /* 0x000e620008000800 */
[----:B------:R-:W-:Y:S01]  /*5cf70*/  VIADD R15, R13, UR28 ;  /* 0x0000001c0d0f7c36 */ /* 0x000fe20008000000 */
[----:B0-----:R-:W-:Y:S01]  /*5cf80*/  ISETP.LT.AND P4, PT, R77, UR12, !P4 ;  /* 0x0000000c4d007c0c */ /* 0x001fe2000e781270 */
[----:B------:R-:W-:Y:S01]  /*5cf90*/  IMAD.WIDE R8, R13, 0x2, R4 ;  /* 0x000000020d087825 */ /* 0x000fe200078e0204 */
[----:B------:R-:W-:Y:S01]  /*5cfa0*/  F2FP.BF16.F32.PACK_AB R54, R54, R75 ;  /* 0x0000004b3636723e */ /* 0x000fe200000010ff */
[----:B------:R-:W0:Y:S01]  /*5cfb0*/  LDCU UR12, c[0x0][0x398] ;  /* 0x00007300ff0c77ac */ /* 0x000e220008000800 */
[----:B------:R-:W2:Y:S01]  /*5cfc0*/  LDL.LU R75, [R1+0xd4] ;  /* 0x0000d400014b7983 */ /* 0x000ea20000300800 */
[----:B------:R-:W-:Y:S01]  /*5cfd0*/  IMAD.WIDE R10, R15, 0x2, R2 ;  /* 0x000000020f0a7825 */ /* 0x000fe200078e0202 */
[----:B---3--:R-:W-:-:S02]  /*5cfe0*/  PRMT R7, R52, 0x7632, R7 ;  /* 0x0000763234077816 */ /* 0x008fc40000000007 */
[----:B------:R-:W3:Y:S04]  /*5cff0*/  LDL.LU R19, [R1+0x18a8] ;  /* 0x0018a80001137983 */ /* 0x000ee80000300800 */
[----:B------:R0:W-:Y:S01]  /*5d000*/  @P0 STG.E.U16 desc[UR20][R8.64], R7 ;  /* 0x0000000708000986 */ /* 0x0001e2000c101514 */
[----:B------:R-:W-:Y:S01]  /*5d010*/  ISETP.LT.AND P0, PT, R78, UR7, !P5 ;  /* 0x000000074e007c0c */ /* 0x000fe2000ef01270 */
[----:B------:R-:W-:Y:S02]  /*5d020*/  VIADD R13, R15, UR28 ;  /* 0x0000001c0f0d7c36 */ /* 0x000fe40008000000 */
[----:B------:R0:W-:Y:S01]  /*5d030*/  @P6 STG.E.U16 desc[UR20][R10.64], R53 ;  /* 0x000000350a006986 */ /* 0x0001e2000c101514 */
[----:B----4-:R-:W-:Y:S01]  /*5d040*/  ISETP.GE.AND P6, PT, R12, UR6, PT ;  /* 0x000000060c007c0c */ /* 0x010fe2000bfc6270 */
[----:B------:R-:W4:Y:S01]  /*5d050*/  LDCU UR6, c[0x0][0x398] ;  /* 0x00007300ff0677ac */ /* 0x000f220008000800 */
[----:B-1----:R-:W-:-:S02]  /*5d060*/  ISETP.LT.AND P5, PT, R77, UR10, !P5 ;  /* 0x0000000a4d007c0c */ /* 0x002fc4000efa1270 */
[----:B------:R-:W-:Y:S01]  /*5d070*/  F2FP.BF16.F32.PACK_AB R55, R55, R74 ;  /* 0x0000004a3737723e */ /* 0x000fe200000010ff */
[----:B------:R-:W1:Y:S01]  /*5d080*/  LDCU UR7, c[0x0][0x398] ;  /* 0x00007300ff0777ac */ /* 0x000e620008000800 */
[----:B------:R-:W3:Y:S01]  /*5d090*/  LDL.LU R74, [R1+0xd8] ;  /* 0x0000d800014a7983 */ /* 0x000ee20000300800 */
[----:B0-----:R-:W-:Y:S01]  /*5d0a0*/  IMAD.WIDE R6, R15, 0x2, R4 ;  /* 0x000000020f067825 */ /* 0x001fe200078e0204 */
[----:B------:R-:W0:Y:S04]  /*5d0b0*/  LDCU UR10, c[0x0][0x398] ;  /* 0x00007300ff0a77ac */ /* 0x000e280008000800 */
[----:B------:R1:W-:Y:S01]  /*5d0c0*/  @P4 STG.E.U16 desc[UR20][R6.64], R0 ;  /* 0x0000000006004986 */ /* 0x0003e2000c101514 */
[----:B------:R-:W-:Y:S01]  /*5d0d0*/  ISETP.LT.AND P4, PT, R78, UR8, !P6 ;  /* 0x000000084e007c0c */ /* 0x000fe2000f781270 */
[----:B------:R-:W-:-:S02]  /*5d0e0*/  VIADD R15, R13, UR28 ;  /* 0x0000001c0d0f7c36 */ /* 0x000fc40008000000 */
[C---:B------:R-:W-:Y:S01]  /*5d0f0*/  IMAD.WIDE R8, R13.reuse, 0x2, R2 ;  /* 0x000000020d087825 */ /* 0x040fe200078e0202 */
[----:B------:R-:W0:Y:S03]  /*5d100*/  LDCU UR8, c[0x0][0x398] ;  /* 0x00007300ff0877ac */ /* 0x000e260008000800 */
[----:B------:R-:W-:Y:S01]  /*5d110*/  IMAD.WIDE R10, R13, 0x2, R4 ;  /* 0x000000020d0a7825 */ /* 0x000fe200078e0204 */
[----:B-1----:R-:W-:-:S03]  /*5d120*/  PRMT R7, R54, 0x7632, R7 ;  /* 0x0000763236077816 */ /* 0x002fc60000000007 */
[----:B------:R-:W-:Y:S01]  /*5d130*/  IMAD.WIDE R12, R15, 0x2, R2 ;  /* 0x000000020f0c7825 */ /* 0x000fe200078e0202 */
[----:B------:R-:W-:Y:S04]  /*5d140*/  @P0 STG.E.U16 desc[UR20][R8.64], R54 ;  /* 0x0000003608000986 */ /* 0x000fe8000c101514 */
[----:B------:R1:W-:Y:S04]  /*5d150*/  @P5 STG.E.U16 desc[UR20][R10.64], R7 ;  /* 0x000000070a005986 */ /* 0x0003e8000c101514 */
[----:B------:R0:W-:Y:S01]  /*5d160*/  @P4 STG.E.U16 desc[UR20][R12.64], R55 ;  /* 0x000000370c004986 */ /* 0x0001e2000c101514 */
[----:B--2---:R-:W-:-:S02]  /*5d170*/  ISETP.GE.AND P4, PT, R18, UR15, PT ;  /* 0x0000000f12007c0c */ /* 0x004fc4000bf86270 */
[----:B------:R-:W-:Y:S01]  /*5d180*/  ISETP.GE.AND P0, PT, R17, UR4, PT ;  /* 0x0000000411007c0c */ /* 0x000fe2000bf06270 */
[----:B------:R-:W2:Y:S01]  /*5d190*/  LDL.LU R18, [R1+0x18f8] ;  /* 0x0018f80001127983 */ /* 0x000ea20000300800 */
[----:B------:R-:W-:Y:S01]  /*5d1a0*/  ISETP.LT.AND P6, PT, R77, UR14, !P6 ;  /* 0x0000000e4d007c0c */ /* 0x000fe2000f7c1270 */
[C---:B------:R-:W-:Y:S01]  /*5d1b0*/  VIADD R17, R15.reuse, UR28 ;  /* 0x0000001c0f117c36 */ /* 0x040fe20008000000 */
[----:B----4-:R-:W-:Y:S01]  /*5d1c0*/  ISETP.LT.AND P5, PT, R78, UR6, !P0 ;  /* 0x000000064e007c0c */ /* 0x010fe2000c7a1270 */
[----:B-1----:R-:W-:Y:S01]  /*5d1d0*/  IMAD.WIDE R6, R15, 0x2, R4 ;  /* 0x000000020f067825 */ /* 0x002fe200078e0204 */
[----:B------:R-:W-:Y:S01]  /*5d1e0*/  PRMT R0, R55, 0x7632, R0 ;  /* 0x0000763237007816 */ /* 0x000fe20000000000 */
[----:B------:R-:W4:Y:S01]  /*5d1f0*/  LDL.LU R79, [R1+0xdc] ;  /* 0x0000dc00014f7983 */ /* 0x000f220000300800 */
[----:B------:R-:W-:Y:S01]  /*5d200*/  F2FP.BF16.F32.PACK_AB R56, R56, R76 ;  /* 0x0000004c3838723e */ /* 0x000fe200000010ff */
[----:B------:R-:W-:Y:S01]  /*5d210*/  IMAD.WIDE R8, R17, 0x2, R2 ;  /* 0x0000000211087825 */ /* 0x000fe200078e0202 */
[----:B------:R-:W-:Y:S01]  /*5d220*/  ISETP.LT.AND P0, PT, R77, UR7, !P0 ;  /* 0x000000074d007c0c */ /* 0x000fe2000c701270 */
[----:B------:R-:W1:Y:S04]  /*5d230*/  LDCU UR4, c[0x0][0x398] ;  /* 0x00007300ff0477ac */ /* 0x000e680008000800 */
[----:B------:R-:W-:Y:S01]  /*5d240*/  @P6 STG.E.U16 desc[UR20][R6.64], R0 ;  /* 0x0000000006006986 */ /* 0x000fe2000c101514 */
[----:B0-----:R-:W-:Y:S01]  /*5d250*/  VIADD R13, R17, UR28 ;  /* 0x0000001c110d7c36 */ /* 0x001fe20008000000 */
[----:B------:R-:W-:Y:S01]  /*5d260*/  F2FP.BF16.F32.PACK_AB R57, R57, R75 ;  /* 0x0000004b3939723e */ /* 0x000fe200000010ff */
[----:B------:R-:W-:Y:S01]  /*5d270*/  IMAD.WIDE R10, R17, 0x2, R4 ;  /* 0x00000002110a7825 */ /* 0x000fe200078e0204 */
[----:B------:R0:W-:Y:S01]  /*5d280*/  @P5 STG.E.U16 desc[UR20][R8.64], R56 ;  /* 0x0000003808005986 */ /* 0x0001e2000c101514 */
[----:B---3--:R-:W-:Y:S01]  /*5d290*/  ISETP.GE.AND P5, PT, R19, UR13, PT ;  /* 0x0000000d13007c0c */ /* 0x008fe2000bfa6270 */
[----:B------:R-:W3:Y:S02]  /*5d2a0*/  LDCU UR6, c[0x0][0x398] ;  /* 0x00007300ff0677ac */ /* 0x000ee40008000800 */
[----:B------:R-:W4:Y:S01]  /*5d2b0*/  LDL.LU R19, [R1+0x18a0] ;  /* 0x0018a00001137983 */ /* 0x000f220000300800 */
[----:B------:R-:W-:-:S03]  /*5d2c0*/  F2FP.BF16.F32.PACK_AB R58, R58, R74 ;  /* 0x0000004a3a3a723e */ /* 0x000fc600000010ff */
[----:B------:R-:W4:Y:S01]  /*5d2d0*/  LDL.LU R17, [R1+0x189c] ;  /* 0x00189c0001117983 */ /* 0x000f220000300800 */
[----:B0-----:R-:W-:Y:S01]  /*5d2e0*/  PRMT R9, R56, 0x7632, R9 ;  /* 0x0000763238097816 */ /* 0x001fe20000000009 */
[----:B------:R-:W0:Y:S02]  /*5d2f0*/  LDCU UR7, c[0x0][0x398] ;  /* 0x00007300ff0777ac */ /* 0x000e240008000800 */
[----:B------:R-:W4:Y:S01]  /*5d300*/  LDL.LU R76, [R1+0xe0] ;  /* 0x0000e000014c7983 */ /* 0x000f220000300800 */
[----:B------:R-:W-:Y:S01]  /*5d310*/  ISETP.LT.AND P6, PT, R78, UR8, !P2 ;  /* 0x000000084e007c0c */ /* 0x000fe2000d7c1270 */
[----:B------:R-:W-:Y:S01]  /*5d320*/  IMAD.WIDE R6, R13, 0x2, R2 ;  /* 0x000000020d067825 */ /* 0x000fe200078e0202 */
[----:B------:R-:W-:Y:S01]  /*5d330*/  PRMT R0, R57, 0x7632, R0 ;  /* 0x0000763239007816 */ /* 0x000fe20000000000 */
[----:B------:R0:W-:Y:S01]  /*5d340*/  @P0 STG.E.U16 desc[UR20][R10.64], R9 ;  /* 0x000000090a000986 */ /* 0x0001e2000c101514 */
[----:B------:R-:W0:Y:S01]  /*5d350*/  LDCU UR8, c[0x0][0x398] ;  /* 0x00007300ff0877ac */ /* 0x000e220008000800 */
[----:B------:R-:W-:Y:S01]  /*5d360*/  VIADD R15, R13, UR28 ;  /* 0x0000001c0d0f7c36 */ /* 0x000fe20008000000 */
[----:B------:R-:W0:Y:S01]  /*5d370*/  LDCU UR13, c[0x0][0x398] ;  /* 0x00007300ff0d77ac */ /* 0x000e220008000800 */
[----:B------:R-:W0:Y:S01]  /*5d380*/  LDCU UR14, c[0x0][0x398] ;  /* 0x00007300ff0e77ac */ /* 0x000e220008000800 */
[----:B------:R-:W0:Y:S01]  /*5d390*/  LDCU UR15, c[0x0][0x398] ;  /* 0x00007300ff0f77ac */ /* 0x000e220008000800 */
[----:B--2---:R-:W-:-:S02]  /*5d3a0*/  ISETP.GE.AND P0, PT, R18, UR25, PT ;  /* 0x0000001912007c0c */ /* 0x004fc4000bf06270 */
[----:B------:R-:W2:Y:S04]  /*5d3b0*/  LDL.LU R18, [R1+0x158c] ;  /* 0x00158c0001127983 */ /* 0x000ea80000300800 */
[----:B------:R-:W2:Y:S04]  /*5d3c0*/  LDL.LU R75, [R1+0xe8] ;  /* 0x0000e800014b7983 */ /* 0x000ea80000300800 */
[----:B------:R-:W2:Y:S01]  /*5d3d0*/  LDL.LU R74, [R1+0xe4] ;  /* 0x0000e400014a7983 */ /* 0x000ea20000300800 */
[----:B-1----:R-:W-:Y:S01]  /*5d3e0*/  ISETP.LT.AND P2, PT, R77, UR4, !P2 ;  /* 0x000000044d007c0c */ /* 0x002fe2000d741270 */
[----:B------:R-:W1:Y:S02]  /*5d3f0*/  LDCU UR4, c[0x0][0x398] ;  /* 0x00007300ff0477ac */ /* 0x000e640008000800 */
[----:B------:R4:W-:Y:S01]  /*5d400*/  @P6 STG.E.U16 desc[UR20][R6.64], R57 ;  /* 0x0000003906006986 */ /* 0x0009e2000c101514 */
[----:B---3--:R-:W-:Y:S01]  /*5d410*/  ISETP.LT.AND P6, PT, R78, UR6, !P1 ;  /* 0x000000064e007c0c */ /* 0x008fe2000cfc1270 */
[----:B0-----:R-:W-:Y:S01]  /*5d420*/  IMAD.WIDE R8, R13, 0x2, R4 ;  /* 0x000000020d087825 */ /* 0x001fe200078e0204 */
[----:B------:R-:W-:Y:S01]  /*5d430*/  ISETP.LT.AND P1, PT, R77, UR7, !P1 ;  /* 0x000000074d007c0c */ /* 0x000fe2000cf21270 */
[----:B------:R-:W0:Y:S02]  /*5d440*/  LDCU UR6, c[0x0][0x398] ;  /* 0x00007300ff0677ac */ /* 0x000e240008000800 */
[----:B------:R-:W-:Y:S01]  /*5d450*/  IMAD.WIDE R10, R15, 0x2, R2 ;  /* 0x000000020f0a7825 */ /* 0x000fe200078e0202 */
[----:B----4-:R-:W-:Y:S01]  /*5d460*/  F2FP.BF16.F32.PACK_AB R59, R59, R79 ;  /* 0x0000004f3b3b723e */ /* 0x010fe200000010ff */
[----:B------:R-:W3:Y:S02]  /*5d470*/  LDCU UR7, c[0x0][0x398] ;  /* 0x00007300ff0777ac */ /* 0x000ee40008000800 */
[----:B------:R-:W-:Y:S01]  /*5d480*/  @P2 STG.E.U16 desc[UR20][R8.64], R0 ;  /* 0x0000000008002986 */ /* 0x000fe2000c101514 */
[----:B------:R-:W-:-:S03]  /*5d490*/  IMAD.WIDE R6, R15, 0x2, R4 ;  /* 0x000000020f067825 */ /* 0x000fc600078e0204 */
[----:B------:R4:W-:Y:S01]  /*5d4a0*/  @P6 STG.E.U16 desc[UR20][R10.64], R58 ;  /* 0x0000003a0a006986 */ /* 0x0009e2000c101514 */
[----:B------:R-:W-:Y:S01]  /*5d4b0*/  ISETP.LT.AND P6, PT, R78, UR8, !P4 ;  /* 0x000000084e007c0c */ /* 0x000fe2000e7c1270 */
[----:B------:R-:W-:Y:S01]  /*5d4c0*/  VIADD R13, R15, UR28 ;  /* 0x0000001c0f0d7c36 */ /* 0x000fe20008000000 */
[----:B-1----:R-:W-:Y:S01]  /*5d4d0*/  ISETP.LT.AND P4, PT, R77, UR4, !P4 ;  /* 0x000000044d007c0c */ /* 0x002fe2000e781270 */
[----:B------:R-:W1:Y:S01]  /*5d4e0*/  LDCU UR8, c[0x0][0x398] ;  /* 0x00007300ff0877ac */ /* 0x000e620008000800 */
[----:B----4-:R-:W-:Y:S01]  /*5d4f0*/  PRMT R11, R58, 0x7632, R11 ;  /* 0x000076323a0b7816 */ /* 0x010fe2000000000b */
[----:B------:R-:W-:Y:S01]  /*5d500*/  IMAD.WIDE R8, R13, 0x2, R2 ;  /* 0x000000020d087825 */ /* 0x000fe200078e0202 */
[----:B------:R-:W-:Y:S01]  /*5d510*/  PRMT R0, R59, 0x7632, R0 ;  /* 0x000076323b007816 */ /* 0x000fe20000000000 */
[----:B------:R-:W4:Y:S02]  /*5d520*/  LDCU UR4, c[0x0][0x398] ;  /* 0x00007300ff0477ac */ /* 0x000f240008000800 */
[----:B------:R0:W-:Y:S01]  /*5d530*/  @P1 STG.E.U16 desc[UR20][R6.64], R11 ;  /* 0x0000000b06001986 */ /* 0x0001e2000c101514 */
[----:B------:R-:W-:-:S02]  /*5d540*/  ISETP.GE.AND P1, PT, R17, UR9, PT ;  /* 0x0000000911007c0c */ /* 0x000fc4000bf26270 */
[----:B------:R-:W-:Y:S01]  /*5d550*/  F2FP.BF16.F32.PACK_AB R60, R60, R76 ;  /* 0x0000004c3c3c723e */ /* 0x000fe200000010ff */
[----:B------:R-:W3:Y:S01]  /*5d560*/  LDL.LU R17, [R1+0x1588] ;  /* 0x0015880001117983 */ /* 0x000ee20000300800 */
[C---:B------:R-:W-:Y:S01]  /*5d570*/  VIADD R15, R13.reuse, UR28 ;  /* 0x0000001c0d0f7c36 */ /* 0x040fe20008000000 */
[----:B--2---:R-:W-:Y:S02]  /*5d580*/  F2FP.BF16.F32.PACK_AB R62, R62, R75 ;  /* 0x0000004b3e3e723e */ /* 0x004fe400000010ff */
[----:B------:R-:W2:Y:S01]  /*5d590*/  LDL.LU R80, [R1+0xf0] ;  /* 0x0000f00001507983 */ /* 0x000ea20000300800 */
[----:B0-----:R-:W-:Y:S01]  /*5d5a0*/  IMAD.WIDE R6, R13, 0x2, R4 ;  /* 0x000000020d067825 */ /* 0x001fe200078e0204 */
[----:B------:R-:W-:Y:S02]  /*5d5b0*/  F2FP.BF16.F32.PACK_AB R61, R61, R74 ;  /* 0x0000004a3d3d723e */ /* 0x000fe400000010ff */
[----:B------:R-:W2:Y:S04]  /*5d5c0*/  LDL.LU R79, [R1+0xec] ;  /* 0x0000ec00014f7983 */ /* 0x000ea80000300800 */
[----:B------:R0:W-:Y:S01]  /*5d5d0*/  @P6 STG.E.U16 desc[UR20][R8.64], R59 ;  /* 0x0000003b08006986 */ /* 0x0001e2000c101514 */
[----:B------:R-:W-:Y:S01]  /*5d5e0*/  ISETP.GE.AND P2, PT, R19, UR23, PT ;  /* 0x0000001713007c0c */ /* 0x000fe2000bf46270 */
[----:B------:R-:W0:Y:S02]  /*5d5f0*/  LDCU UR9, c[0x0][0x398] ;  /* 0x00007300ff0977ac */ /* 0x000e240008000800 */
[----:B------:R0:W-:Y:S01]  /*5d600*/  @P4 STG.E.U16 desc[UR20][R6.64], R0 ;  /* 0x0000000006004986 */ /* 0x0001e2000c101514 */
[----:B------:R-:W-:-:S03]  /*5d610*/  ISETP.GE.AND P4, PT, R18, UR19, PT ;  /* 0x0000001312007c0c */ /* 0x000fc6000bf86270 */
[----:B------:R-:W2:Y:S04]  /*5d620*/  LDL.LU R18, [R1+0x1584] ;  /* 0x0015840001127983 */ /* 0x000ea80000300800 */
[----:B------:R-:W2:Y:S04]  /*5d630*/  LDL.LU R76, [R1+0xfc] ;  /* 0x0000fc00014c7983 */ /* 0x000ea80000300800 */
[----:B------:R-:W2:Y:S04]  /*5d640*/  LDL.LU R75, [R1+0xf4] ;  /* 0x0000f400014b7983 */ /* 0x000ea80000300800 */
[----:B------:R-:W2:Y:S01]  /*5d650*/  LDL.LU R74, [R1+0xf8] ;  /* 0x0000f800014a7983 */ /* 0x000ea20000300800 */
[----:B------:R-:W-:Y:S01]  /*5d660*/  ISETP.LT.AND P6, PT, R78, UR6, !P5 ;  /* 0x000000064e007c0c */ /* 0x000fe2000efc1270 */
[----:B0-----:R-:W-:Y:S01]  /*5d670*/  IMAD.WIDE R8, R15, 0x2, R2 ;  /* 0x000000020f087825 */ /* 0x001fe200078e0202 */
[----:B------:R-:W-:Y:S01]  /*5d680*/  ISETP.LT.AND P5, PT, R77, UR10, !P5 ;  /* 0x0000000a4d007c0c */ /* 0x000fe2000efa1270 */
[----:B------:R-:W0:Y:S01]  /*5d690*/  LDCU UR6, c[0x0][0x398] ;  /* 0x00007300ff0677ac */ /* 0x000e220008000800 */
[----:B------:R-:W-:Y:S01]  /*5d6a0*/  PRMT R12, R60, 0x7632, R12 ;  /* 0x000076323c0c7816 */ /* 0x000fe2000000000c */
[----:B------:R-:W-:Y:S01]  /*5d6b0*/  IMAD.WIDE R10, R15, 0x2, R4 ;  /* 0x000000020f0a7825 */ /* 0x000fe200078e0204 */
[----:B------:R-:W-:Y:S01]  /*5d6c0*/  PRMT R0, R61, 0x7632, R0 ;  /* 0x000076323d007816 */ /* 0x000fe20000000000 */
[----:B------:R-:W0:Y:S06]  /*5d6d0*/  LDCU UR10, c[0x0][0x398] ;  /* 0x00007300ff0a77ac */ /* 0x000e2c0008000800 */
[----:B------:R0:W-:Y:S04]  /*5d6e0*/  @P6 STG.E.U16 desc[UR20][R8.64], R60 ;  /* 0x0000003c08006986 */ /* 0x0001e8000c101514 */
[----:B------:R0:W-:Y:S01]  /*5d6f0*/  @P5 STG.E.U16 desc[UR20][R10.64], R12 ;  /* 0x0000000c0a005986 */ /* 0x0001e2000c101514 */
[C---:B---3--:R-:W-:Y:S01]  /*5d700*/  ISETP.LT.AND P5, PT, R78.reuse, UR7, !P0 ;  /* 0x000000074e007c0c */ /* 0x048fe2000c7a1270 */
[----:B------:R-:W-:Y:S01]  /*5d710*/  VIADD R15, R15, UR28 ;  /* 0x0000001c0f0f7c36 */ /* 0x000fe20008000000 */
[----:B-1----:R-:W-:Y:S01]  /*5d720*/  ISETP.LT.AND P0, PT, R77, UR8, !P0 ;  /* 0x000000084d007c0c */ /* 0x002fe2000c701270 */
[----:B------:R-:W1:Y:S01]  /*5d730*/  LDCU UR7, c[0x0][0x398] ;  /* 0x00007300ff0777ac */ /* 0x000e620008000800 */
[----:B------:R-:W-:Y:S01]  /*5d740*/  ISETP.LT.AND P6, PT, R78, UR12, !P2 ;  /* 0x0000000c4e007c0c */ /* 0x000fe2000d7c1270 */
[----:B------:R-:W-:-:S02]  /*5d750*/  VIADD R13, R15, UR28 ;  /* 0x0000001c0f0d7c36 */ /* 0x000fc40008000000 */
[----:B------:R-:W-:-:S04]  /*5d760*/  IMAD.WIDE R6, R15, 0x2, R2 ;  /* 0x000000020f067825 */ /* 0x000fc800078e0202 */
[----:B0-----:R-:W-:Y:S01]  /*5d770*/  IMAD.WIDE R8, R15, 0x2, R4 ;  /* 0x000000020f087825 */ /* 0x001fe200078e0204 */
[----:B------:R-:W-:Y:S01]  /*5d780*/  ISETP.LT.AND P2, PT, R77, UR13, !P2 ;  /* 0x0000000d4d007c0c */ /* 0x000fe2000d741270 */
[----:B------:R0:W-:Y:S01]  /*5d790*/  @P5 STG.E.U16 desc[UR20][R6.64], R61 ;  /* 0x0000003d06005986 */ /* 0x0001e2000c101514 */
[----:B------:R-:W3:Y:S01]  /*5d7a0*/  LDCU UR8, c[0x0][0x398] ;  /* 0x00007300ff0877ac */ /* 0x000ee20008000800 */
[C---:B------:R-:W-:Y:S02]  /*5d7b0*/  IMAD.WIDE R10, R13.reuse, 0x2, R2 ;  /* 0x000000020d0a7825 */ /* 0x040fe400078e0202 */
[----:B------:R1:W-:Y:S01]  /*5d7c0*/  @P0 STG.E.U16 desc[UR20][R8.64], R0 ;  /* 0x0000000008000986 */ /* 0x0003e2000c101514 */
[C---:B----4-:R-:W-:Y:S01]  /*5d7d0*/  ISETP.LT.AND P0, PT, R78.reuse, UR4, !P1 ;  /* 0x000000044e007c0c */ /* 0x050fe2000cf01270 */
[----:B------:R-:W-:Y:S01]  /*5d7e0*/  VIADD R15, R13, UR28 ;  /* 0x0000001c0d0f7c36 */ /* 0x000fe20008000000 */
[----:B------:R-:W-:Y:S01]  /*5d7f0*/  ISETP.LT.AND P1, PT, R77, UR6, !P1 ;  /* 0x000000064d007c0c */ /* 0x000fe2000cf21270 */
[----:B------:R4:W-:Y:S01]  /*5d800*/  @P6 STG.E.U16 desc[UR20][R10.64], R62 ;  /* 0x0000003e0a006986 */ /* 0x0009e2000c101514 */
[----:B------:R-:W-:Y:S01]  /*5d810*/  ISETP.GE.AND P5, PT, R17, UR11, PT ;  /* 0x0000000b11007c0c */ /* 0x000fe2000bfa6270 */
[----:B------:R-:W2:Y:S01]  /*5d820*/  LDCU UR11, c[0x0][0x398] ;  /* 0x00007300ff0b77ac */ /* 0x000ea20008000800 */
[----:B------:R-:W-:Y:S01]  /*5d830*/  ISETP.LT.AND P6, PT, R78, UR9, !P4 ;  /* 0x000000094e007c0c */ /* 0x000fe2000e7c1270 */
[----:B------:R-:W-:Y:S01]  /*5d840*/  VIADD R17, R15, UR28 ;  /* 0x0000001c0f117c36 */ /* 0x000fe20008000000 */
[----:B------:R-:W2:Y:S01]  /*5d850*/  LDCU UR12, c[0x0][0x398] ;  /* 0x00007300ff0c77ac */ /* 0x000ea20008000800 */
[----:B0-----:R-:W-:Y:S01]  /*5d860*/  IMAD.WIDE R6, R13, 0x2, R4 ;  /* 0x000000020d067825 */ /* 0x001fe200078e0204 */
[----:B-1----:R-:W-:-:S03]  /*5d870*/  PRMT R0, R62, 0x7632, R0 ;  /* 0x000076323e007816 */ /* 0x002fc60000000000 */
[----:B------:R-:W-:-:S04]  /*5d880*/  IMAD.WIDE R8, R15, 0x2, R2 ;  /* 0x000000020f087825 */ /* 0x000fc800078e0202 */
[----:B----4-:R-:W-:Y:S01]  /*5d890*/  IMAD.WIDE R10, R15, 0x2, R4 ;  /* 0x000000020f0a7825 */ /* 0x010fe200078e0204 */
[----:B------:R0:W-:Y:S03]  /*5d8a0*/  @P2 STG.E.U16 desc[UR20][R6.64], R0 ;  /* 0x0000000006002986 */ /* 0x0001e6000c101514 */
[----:B------:R-:W-:Y:S01]  /*5d8b0*/  IMAD.WIDE R12, R17, 0x2, R2 ;  /* 0x00000002110c7825 */ /* 0x000fe200078e0202 */
[----:B------:R-:W-:-:S03]  /*5d8c0*/  ISETP.LT.AND P4, PT, R77, UR10, !P4 ;  /* 0x0000000a4d007c0c */ /* 0x000fc6000e781270 */
[----:B------:R-:W-:-:S04]  /*5d8d0*/  VIADD R15, R17, UR28 ;  /* 0x0000001c110f7c36 */ /* 0x000fc80008000000 */
[----:B------:R-:W-:Y:S02]  /*5d8e0*/  VIADD R19, R15, UR28 ;  /* 0x0000001c0f137c36 */ /* 0x000fe40008000000 */
[----:B0-----:R-:W-:-:S04]  /*5d8f0*/  IMAD.WIDE R6, R17, 0x2, R4 ;  /* 0x0000000211067825 */ /* 0x001fc800078e0204 */
[----:B------:R-:W-:Y:S01]  /*5d900*/  VIADD R17, R19, UR28 ;  /* 0x0000001c13117c36 */ /* 0x000fe20008000000 */
[----:B--2---:R-:W-:Y:S02]  /*5d910*/  F2FP.BF16.F32.PACK_AB R63, R63, R79 ;  /* 0x0000004f3f3f723e */ /* 0x004fe400000010ff */
[----:B------:R-:W-:Y:S02]  /*5d920*/  F2FP.BF16.F32.PACK_AB R64, R64, R80 ;  /* 0x000000504040723e */ /* 0x000fe400000010ff */
[----:B------:R-:W-:Y:S01]  /*5d930*/  PRMT R14, R63, 0x7632, R14 ;  /* 0x000076323f0e7816 */ /* 0x000fe2000000000e */
[----:B------:R0:W-:Y:S04]  /*5d940*/  @P0 STG.E.U16 desc[UR20][R8.64], R63 ;  /* 0x0000003f08000986 */ /* 0x0001e8000c101514 */
[----:B------:R1:W-:Y:S04]  /*5d950*/  @P1 STG.E.U16 desc[UR20][R10.64], R14 ;  /* 0x0000000e0a001986 */ /* 0x0003e8000c101514 */
[----:B------:R2:W-:Y:S01]  /*5d960*/  @P6 STG.E.U16 desc[UR20][R12.64], R64 ;  /* 0x000000400c006986 */ /* 0x0005e2000c101514 */
[----:B------:R-:W-:-:S02]  /*5d970*/  ISETP.LT.AND P6, PT, R78, UR7, !P5 ;  /* 0x000000074e007c0c */ /* 0x000fc4000efc1270 */
[----:B------:R-:W-:Y:S02]  /*5d980*/  ISETP.GE.AND P2, PT, R18, UR17, PT ;  /* 0x0000001112007c0c */ /* 0x000fe4000bf46270 */
[C---:B---3--:R-:W-:Y:S02]  /*5d990*/  ISETP.LT.AND P5, PT, R77.reuse, UR8, !P5 ;  /* 0x000000084d007c0c */ /* 0x048fe4000efa1270 */
[----:B------:R-:W-:Y:S02]  /*5d9a0*/  ISETP.LT.AND P1, PT, R78, UR11, !P2 ;  /* 0x0000000b4e007c0c */ /* 0x000fe4000d721270 */
[----:B------:R-:W-:Y:S02]  /*5d9b0*/  ISETP.LT.AND P2, PT, R77, UR12, !P2 ;  /* 0x0000000c4d007c0c */ /* 0x000fe4000d741270 */
[----:B------:R-:W-:Y:S01]  /*5d9c0*/  PRMT R0, R64, 0x7632, R0 ;  /* 0x0000763240007816 */ /* 0x000fe20000000000 */
[----:B0-----:R-:W-:Y:S01]  /*5d9d0*/  IMAD.WIDE R8, R15, 0x2, R2 ;  /* 0x000000020f087825 */ /* 0x001fe200078e0202 */
[----:B------:R-:W-:-:S02]  /*5d9e0*/  ISETP.LT.AND P0, PT, R78, UR14, !P3 ;  /* 0x0000000e4e007c0c */ /* 0x000fc4000df01270 */
[----:B------:R-:W-:Y:S02]  /*5d9f0*/  ISETP.LT.AND P3, PT, R77, UR15, !P3 ;  /* 0x0000000f4d007c0c */ /* 0x000fe4000df61270 */
[----:B------:R-:W-:Y:S01]  /*5da00*/  F2FP.BF16.F32.PACK_AB R65, R65, R75 ;  /* 0x0000004b4141723e */ /* 0x000fe200000010ff */
[----:B------:R0:W-:Y:S01]  /*5da10*/  @P4 STG.E.U16 desc[UR20][R6.64], R0 ;  /* 0x0000000006004986 */ /* 0x0001e2000c101514 */
[----:B------:R-:W-:Y:S01]  /*5da20*/  F2FP.BF16.F32.PACK_AB R66, R66, R74 ;  /* 0x0000004a4242723e */ /* 0x000fe200000010ff */
[----:B-1----:R-:W-:Y:S01]  /*5da30*/  IMAD.WIDE R10, R15, 0x2, R4 ;  /* 0x000000020f0a7825 */ /* 0x002fe200078e0204 */
[----:B------:R-:W-:Y:S01]  /*5da40*/  F2FP.BF16.F32.PACK_AB R67, R67, R76 ;  /* 0x0000004c4343723e */ /* 0x000fe200000010ff */
[----:B------:R1:W-:Y:S02]  /*5da50*/  @P6 STG.E.U16 desc[UR20][R8.64], R65 ;  /* 0x0000004108006986 */ /* 0x0003e4000c101514 */
[----:B--2---:R-:W-:Y:S01]  /*5da60*/  IMAD.WIDE R12, R19, 0x2, R2 ;  /* 0x00000002130c7825 */ /* 0x004fe200078e0202 */
[----:B------:R-:W-:-:S03]  /*5da70*/  PRMT R16, R67, 0x7632, R16 ;  /* 0x0000763243107816 */ /* 0x000fc60000000010 */
[----:B------:R-:W-:Y:S01]  /*5da80*/  IMAD.WIDE R14, R19, 0x2, R4 ;  /* 0x00000002130e7825 */ /* 0x000fe200078e0204 */
[----:B0-----:R-:W-:-:S03]  /*5da90*/  PRMT R7, R65, 0x7632, R7 ;  /* 0x0000763241077816 */ /* 0x001fc60000000007 */
[C---:B------:R-:W-:Y:S01]  /*5daa0*/  IMAD.WIDE R2, R17.reuse, 0x2, R2 ;  /* 0x0000000211027825 */ /* 0x040fe200078e0202 */
[----:B-1----:R-:W-:Y:S01]  /*5dab0*/  PRMT R9, R66, 0x7632, R9 ;  /* 0x0000763242097816 */ /* 0x002fe20000000009 */
[----:B------:R0:W-:Y:S02]  /*5dac0*/  @P5 STG.E.U16 desc[UR20][R10.64], R7 ;  /* 0x000000070a005986 */ /* 0x0001e4000c101514 */
[----:B------:R-:W-:Y:S02]  /*5dad0*/  IMAD.WIDE R4, R17, 0x2, R4 ;  /* 0x0000000211047825 */ /* 0x000fe400078e0204 */
[----:B------:R0:W-:Y:S04]  /*5dae0*/  @P1 STG.E.U16 desc[UR20][R12.64], R66 ;  /* 0x000000420c001986 */ /* 0x0001e8000c101514 */
[----:B------:R0:W-:Y:S04]  /*5daf0*/  @P2 STG.E.U16 desc[UR20][R14.64], R9 ;  /* 0x000000090e002986 */ /* 0x0001e8000c101514 */
[----:B------:R0:W-:Y:S04]  /*5db00*/  @P0 STG.E.U16 desc[UR20][R2.64], R67 ;  /* 0x0000004302000986 */ /* 0x0001e8000c101514 */
[----:B------:R0:W-:Y:S01]  /*5db10*/  @P3 STG.E.U16 desc[UR20][R4.64], R16 ;  /* 0x0000001004003986 */ /* 0x0001e2000c101514 */
[----:B------:R-:W-:Y:S06]  /*5db20*/  BAR.SYNC.DEFER_BLOCKING 0x0 ;  /* 0x0000000000007b1d */ /* 0x000fec0000010000 */
[----:B------:R-:W-:Y:S05]  /*5db30*/  BRA.U UP0, `(.L_x_13) ;  /* 0x0000000100a07547 */ /* 0x000fea000b800000 */
[----:B------:R-:W1:Y:S01]  /*5db40*/  S2UR UR6, SR_CgaCtaId ;  /* 0x00000000000679c3 */ /* 0x000e620000008800 */
[----:B------:R-:W-:Y:S01]  /*5db50*/  NOP ;  /* 0x0000000000007918 */ /* 0x000fe20000000000 */
[----:B------:R-:W-:Y:S01]  /*5db60*/  UMOV UR4, 0x50 ;  /* 0x0000005000047882 */ /* 0x000fe20000000000 */
[----:B------:R-:W-:Y:S02]  /*5db70*/  IMAD.U32 R0, RZ, RZ, UR5 ;  /* 0x00000005ff007e24 */ /* 0x000fe4000f8e00ff */
[----:B0-----:R-:W-:Y:S02]  /*5db80*/  IMAD.MOV.U32 R3, RZ, RZ, 0xffff ;  /* 0x0000ffffff037424 */ /* 0x001fe400078e00ff */
[----:B------:R-:W-:Y:S01]  /*5db90*/  IMAD.MOV.U32 R7, RZ, RZ, 0x1 ;  /* 0x00000001ff077424 */ /* 0x000fe200078e00ff */
[----:B------:R-:W-:-:S04]  /*5dba0*/  LOP3.LUT R0, R0, 0xffff, RZ, 0xc0, !PT ;  /* 0x0000ffff00007812 */ /* 0x000fc800078ec0ff */
[----:B------:R-:W-:-:S05]  /*5dbb0*/  SHF.R.U32.HI R0, RZ, 0x5, R0 ;  /* 0x00000005ff007819 */ /* 0x000fca0000011600 */
[----:B------:R-:W-:Y:S01]  /*5dbc0*/  VIADD R2, R0, 0x10 ;  /* 0x0000001000027836 */ /* 0x000fe20000000000 */
[----:B------:R-:W-:Y:S01]  /*5dbd0*/  SHF.L.U32 R0, R3, R0, RZ ;  /* 0x0000000003007219 */ /* 0x000fe200000006ff */
[----:B-1----:R-:W-:-:S03]  /*5dbe0*/  ULEA UR6, UR6, UR4, 0x18 ;  /* 0x0000000406067291 */ /* 0x002fc6000f8ec0ff */
[----:B------:R-:W-:-:S04]  /*5dbf0*/  SHF.L.U32 R3, R7, R2, RZ ;  /* 0x0000000207037219 */ /* 0x000fc800000006ff */
[----:B------:R-:W-:Y:S02]  /*5dc00*/  LOP3.LUT R0, R3, R0, RZ, 0xfc, !PT ;  /* 0x0000000003007212 */ /* 0x000fe400078efcff */
[----:B------:R-:W0:Y:S02]  /*5dc10*/  LDS R5, [UR6] ;  /* 0x00000006ff057984 */ /* 0x000e240008000800 */
[C---:B------:R-:W-:Y:S02]  /*5dc20*/  LOP3.LUT R2, R0.reuse, 0xffff, RZ, 0xc0, !PT ;  /* 0x0000ffff00027812 */ /* 0x040fe400078ec0ff */
[----:B0-----:R-:W-:-:S04]  /*5dc30*/  LOP3.LUT R3, R0, 0xffff, R5, 0x80, !PT ;  /* 0x0000ffff00037812 */ /* 0x001fc800078e8005 */
[----:B------:R-:W-:-:S13]  /*5dc40*/  ISETP.NE.AND P0, PT, R3, R2, PT ;  /* 0x000000020300720c */ /* 0x000fda0003f05270 */
[----:B------:R-:W-:Y:S05]  /*5dc50*/  @P0 BRA `(.L_x_14) ;  /* 0x0000000000500947 */ /* 0x000fea0003800000 */
[----:B------:R-:W-:Y:S02]  /*5dc60*/  SHF.R.U32.HI R5, RZ, 0x10, R5 ;  /* 0x00000010ff057819 */ /* 0x000fe40000011605 */
[----:B------:R-:W-:-:S04]  /*5dc70*/  SHF.R.U32.HI R2, RZ, 0x10, R0 ;  /* 0x00000010ff027819 */ /* 0x000fc80000011600 */
[----:B------:R-:W-:-:S04]  /*5dc80*/  LOP3.LUT R5, R5, R2, RZ, 0xc0, !PT ;  /* 0x0000000205057212 */ /* 0x000fc800078ec0ff */
[----:B------:R-:W-:-:S13]  /*5dc90*/  ISETP.NE.AND P0, PT, R5, R2, PT ;  /* 0x000000020500720c */ /* 0x000fda0003f05270 */
[----:B------:R-:W-:Y:S05]  /*5dca0*/  @P0 BRA `(.L_x_15) ;  /* 0x0000000000300947 */ /* 0x000fea0003800000 */
[----:B------:R-:W-:Y:S01]  /*5dcb0*/  R2UR UR4, R0 ;  /* 0x00000000000472ca */ /* 0x000fe200000e0000 */
[----:B------:R-:W-:Y:S01]  /*5dcc0*/  VOTEU.ANY UR5, UPT, PT ;  /* 0x0000000000057886 */ /* 0x000fe200038e0100 */
[----:B------:R-:W0:Y:S01]  /*5dcd0*/  S2R R0, SR_LANEID ;  /* 0x0000000000007919 */ /* 0x000e220000000000 */
[----:B------:R-:W-:-:S10]  /*5dce0*/  UFLO.U32 UR5, UR5 ;  /* 0x00000005000572bd */ /* 0x000fd400080e0000 */
[----:B------:R-:W-:-:S06]  /*5dcf0*/  ULOP3.LUT UR4, URZ, UR4, URZ, 0x33, !UPT ;  /* 0x00000004ff047292 */ /* 0x000fcc000f8e33ff */
[----:B------:R-:W-:-:S04]  /*5dd00*/  IMAD.U32 R2, RZ, RZ, UR4 ;  /* 0x00000004ff027e24 */ /* 0x000fc8000f8e00ff */
[----:B------:R-:W1:Y:S02]  /*5dd10*/  REDUX UR7, R2 ;  /* 0x00000000020773c4 */ /* 0x000e640000000000 */
[----:B------:R2:W-:Y:S01]  /*5dd20*/  UTCATOMSWS.AND URZ, UR4 ;  /* 0x0000000400ff79e3 */ /* 0x0005e20008000000 */
[----:B0-----:R-:W-:Y:S01]  /*5dd30*/  ISETP.EQ.U32.AND P0, PT, R0, UR5, PT ;  /* 0x0000000500007c0c */ /* 0x001fe2000bf02070 */
[----:B-1----:R-:W-:-:S12]  /*5dd40*/  IMAD.U32 R0, RZ, RZ, UR7 ;  /* 0x00000007ff007e24 */ /* 0x002fd8000f8e00ff */
[----:B------:R2:W-:Y:S01]  /*5dd50*/  @P0 ATOMS.AND RZ, [UR6], R0 ;  /* 0x00000000ffff098c */ /* 0x0005e2000a800006 */
[----:B------:R-:W-:Y:S05]  /*5dd60*/  BRA `(.L_x_13) ;  /* 0x0000000000147947 */ /* 0x000fea0003800000 */
.L_x_15:
[----:B------:R-:W-:-:S07]  /*5dd70*/  MOV R2, 0x5dd90 ;  /* 0x0005dd9000027802 */ /* 0x000fce0000000f00 */
[----:B------:R-:W-:Y:S05]  /*5dd80*/  CALL.REL.NOINC `($__internal_0_$__cuda_sm10x_tcgen05_guardrail_trap_col_being_dealloced_not_returned_by_alloc) ;  /* 0x00000000002c7944 */ /* 0x000fea0003c00000 */
[----:B------:R-:W-:Y:S05]  /*5dd90*/  BRA `(.L_x_13) ;  /* 0x0000000000087947 */ /* 0x000fea0003800000 */
.L_x_14:
[----:B------:R-:W-:-:S07]  /*5dda0*/  MOV R2, 0x5ddc0 ;  /* 0x0005ddc000027802 */ /* 0x000fce0000000f00 */
[----:B------:R-:W-:Y:S05]  /*5ddb0*/  CALL.REL.NOINC `($__internal_2_$__cuda_sm10x_tcgen05_guardrail_trap_unallocated_columns_being_dealloced) ;  /* 0x0000000000387944 */ /* 0x000fea0003c00000 */
.L_x_13:
[----:B------:R-:W-:Y:S01]  /*5ddc0*/  NOP ;  /* 0x0000000000007918 */ /* 0x000fe20000000000 */
[----:B--2---:R-:W-:Y:S05]  /*5ddd0*/  EXIT ;  /* 0x000000000000794d */ /* 0x004fea0003800000 */
.L_x_8:
[----:B------:R-:W0:Y:S02]  /*5dde0*/  SYNCS.PHASECHK.TRANS64.TRYWAIT P2, [UR8], R6 ;  /* 0x00000006ff0075a7 */ /* 0x000e240008041108 */
[----:B0-----:R-:W-:Y:S05]  /*5ddf0*/  @!P2 BRA `(.L_x_8) ;  /* 0xfffffffc00f8a947 */ /* 0x001fea000383ffff */
[----:B------:R-:W-:Y:S05]  /*5de00*/  BRA `(.L_x_16) ;  /* 0xfffffd5c00707947 */ /* 0x000fea000383ffff */
.L_x_12:
[----:B------:R-:W0:Y:S02]  /*5de10*/  SYNCS.PHASECHK.TRANS64.TRYWAIT P0, [UR8], R0 ;  /* 0x00000000ff0075a7 */ /* 0x000e240008001108 */
[----:B0-----:R-:W-:Y:S05]  /*5de20*/  @!P0 BRA `(.L_x_12) ;  /* 0xfffffffc00f88947 */ /* 0x001fea000383ffff */
[----:B------:R-:W-:Y:S05]  /*5de30*/  BRA `(.L_x_11) ;  /* 0xfffffed000a87947 */ /* 0x000fea000383ffff */
        .weak           $__internal_0_$__cuda_sm10x_tcgen05_guardrail_trap_col_being_dealloced_not_returned_by_alloc
        .type           $__internal_0_$__cuda_sm10x_tcgen05_guardrail_trap_col_being_dealloced_not_returned_by_alloc,@function
        .size           $__internal_0_$__cuda_sm10x_tcgen05_guardrail_trap_col_being_dealloced_not_returned_by_alloc,($__internal_1_$__cuda_sm10x_tcgen05_guardrail_trap_phase_invalid_during_alloc - $__internal_0_$__cuda_sm10x_tcgen05_guardrail_trap_col_being_dealloced_not_returned_by_alloc)
$__internal_0_$__cuda_sm10x_tcgen05_guardrail_trap_col_being_dealloced_not_returned_by_alloc:
[----:B------:R-:W-:Y:S05]  /*5de40*/  BPT.TRAP 0x1 ;  /* 0x000000040000795c */ /* 0x000fea0000300000 */
[----:B------:R-:W-:-:S04]  /*5de50*/  IMAD.MOV.U32 R3, RZ, RZ, 0x0 ;  /* 0x00000000ff037424 */ /* 0x000fc800078e00ff */
[----:B------:R-:W-:Y:S05]  /*5de60*/  RET.REL.NODEC R2 `(matmul_kernel) ;  /* 0xfffffa2002647950 */ /* 0x000fea0003c3ffff */
        .weak           $__internal_1_$__cuda_sm10x_tcgen05_guardrail_trap_phase_invalid_during_alloc
        .type           $__internal_1_$__cuda_sm10x_tcgen05_guardrail_trap_phase_invalid_during_alloc,@function
        .size           $__internal_1_$__cuda_sm10x_tcgen05_guardrail_trap_phase_invalid_during_alloc,($__internal_2_$__cuda_sm10x_tcgen05_guardrail_trap_unallocated_columns_being_dealloced - $__internal_1_$__cuda_sm10x_tcgen05_guardrail_trap_phase_invalid_during_alloc)
$__internal_1_$__cuda_sm10x_tcgen05_guardrail_trap_phase_invalid_during_alloc:
[----:B------:R-:W-:Y:S05]  /*5de70*/  BPT.TRAP 0x1 ;  /* 0x000000040000795c */ /* 0x000fea0000300000 */
[----:B------:R-:W-:-:S04]  /*5de80*/  IMAD.MOV.U32 R3, RZ, RZ, 0x0 ;  /* 0x00000000ff037424 */ /* 0x000fc800078e00ff */
[----:B------:R-:W-:Y:S05]  /*5de90*/  RET.REL.NODEC R2 `(matmul_kernel) ;  /* 0xfffffa2002587950 */ /* 0x000fea0003c3ffff */
        .weak           $__internal_2_$__cuda_sm10x_tcgen05_guardrail_trap_unallocated_columns_being_dealloced
        .type           $__internal_2_$__cuda_sm10x_tcgen05_guardrail_trap_unallocated_columns_being_dealloced,@function
        .size           $__internal_2_$__cuda_sm10x_tcgen05_guardrail_trap_unallocated_columns_being_dealloced,(.L_x_20 - $__internal_2_$__cuda_sm10x_tcgen05_guardrail_trap_unallocated_columns_being_dealloced)
$__internal_2_$__cuda_sm10x_tcgen05_guardrail_trap_unallocated_columns_being_dealloced:
[----:B------:R-:W-:Y:S05]  /*5dea0*/  BPT.TRAP 0x1 ;  /* 0x000000040000795c */ /* 0x000fea0000300000 */
[----:B------:R-:W-:-:S04]  /*5deb0*/  IMAD.MOV.U32 R3, RZ, RZ, 0x0 ;  /* 0x00000000ff037424 */ /* 0x000fc800078e00ff */
[----:B------:R-:W-:Y:S05]  /*5dec0*/  RET.REL.NODEC R2 `(matmul_kernel) ;  /* 0xfffffa20024c7950 */ /* 0x000fea0003c3ffff */
.L_x_17:
[----:B------:R-:W-:-:S00]  /*5ded0*/  BRA `(.L_x_17) ;  /* 0xfffffffc00fc7947 */ /* 0x000fc0000383ffff */
[----:B------:R-:W-:-:S00]  /*5dee0*/  NOP ;  /* 0x0000000000007918 */ /* 0x000fc00000000000 */
        /* <DEDUP_REMOVED lines=9> */
.L_x_20:


//--------------------- .nv.shared.matmul_kernel  --------------------------
	.section	.nv.shared.matmul_kernel,"aw",@nobits
	.sectionflags	@""
	.align	16
	.zero		1024


//--------------------- .nv.shared.reserved.0     --------------------------
	.section	.nv.shared.reserved.0,"aw",@nobits
	.align	8
	.weak		__nv_reservedSMEM_offset_0_alias
	.size		__nv_reservedSMEM_offset_0_alias, 0, 64
	.other		__nv_reservedSMEM_offset_0_alias,@"STO_CUDA_RESERVED_SHARED STV_DEFAULT"
__nv_reservedSMEM_offset_0_alias:
	.zero		0
.nv.shared.reserved.0:
	.zero		64
	.weak		__nv_reservedSMEM_allocation_phase
	.type		__nv_reservedSMEM_allocation_phase,@object
	.size		__nv_reservedSMEM_allocation_phase,(.L_0 - __nv_reservedSMEM_allocation_phase)
__nv_reservedSMEM_allocation_phase:
	.zero		1
.L_0:
	.zero		7
	.weak		__nv_reservedSMEM_devtool_atexit_pc
	.type		__nv_reservedSMEM_devtool_atexit_pc,@object
	.size		__nv_reservedSMEM_devtool_atexit_pc,(__nv_reservedSMEM_allocation_mask - __nv_reservedSMEM_devtool_atexit_pc)
__nv_reservedSMEM_devtool_atexit_pc:
	.zero		8
	.weak		__nv_reservedSMEM_allocation_mask
	.type		__nv_reservedSMEM_allocation_mask,@object
	.size		__nv_reservedSMEM_allocation_mask,(.L_2 - __nv_reservedSMEM_allocation_mask)
__nv_reservedSMEM_allocation_mask:
	.zero		4
.L_2:


//--------------------- .nv.constant0.matmul_kernel --------------------------
	.section	.nv.constant0.matmul_kernel,"a",@progbits
	.sectionflags	@""
	.align	4
.nv.constant0.matmul_kernel:
	.zero		976


//--------------------- SYMBOLS --------------------------

	.type		.nv.reservedSmem.offset0,@object
	.size		.nv.reservedSmem.offset0,0x4
	.type		.nv.reservedSmem.cap,@object
	.size		.nv.reservedSmem.cap,0x4
